	.target	sm_90a

	.elftype	@"ET_EXEC"


//--------------------- .note.nv.tkinfo           --------------------------
	.section	.note.nv.tkinfo,"",@"SHT_NOTE"
	.sectionflags	@"SHF_NOTE_NV_TKINFO"
	.tkinfo
        /*0018*/ 	.word	0x00000002
        /*0030*/ 	.string	""
        /*0030*/ 	.string	"ptxas"
        /*0030*/ 	.string	"Cuda compilation tools, release 13.0, V13.0.88"
        /*0030*/ 	.string	"Build cuda_13.0.r13.0/compiler.36424714_0"
        /*0030*/ 	.string	"-arch sm_90a -m 64 "



//--------------------- .note.nv.cuinfo           --------------------------
	.section	.note.nv.cuinfo,"",@"SHT_NOTE"
	.sectionflags	@"SHF_NOTE_NV_CUINFO"
        /*0018*/ 	.short	0x0002
        /*001a*/ 	.short	0x005a
        /*001c*/ 	.short	0x0082
	.zero		2


//--------------------- .nv.info                  --------------------------
	.section	.nv.info,"",@"SHT_CUDA_INFO"
	.align	4


	//----- nvinfo : EIATTR_REGCOUNT
	.align		4
        /*0000*/ 	.byte	0x04, 0x2f
        /*0002*/ 	.short	(.L_12 - .L_11)
	.align		4
.L_11:
        /*0004*/ 	.word	index@(_ZN7cutlass13device_kernelINS_4gemm6kernel13GemmUniversalIN4cute5tupleIJiiiiEEENS1_10collective13CollectiveMmaINS1_37MainloopSm90TmaGmmaWarpSpecializedFP8ILi14ENS5_IJNS4_1CILi2EEENSA_ILi1EEESC_EEENS1_35KernelTmaWarpSpecializedCooperativeEEENS5_IJNSA_ILi384EEENSA_ILi112EEENSA_ILi32EEEEEENS_12float_e4m3_tENS5_IJlSC_lEEESK_SL_NS4_8TiledMMAINS4_8MMA_AtomIJNS4_4SM904GMMA30MMA_64x16x32_F32E4M3E4M3_SS_TNILNSP_7ScaleInE1ELSR_1EEEEEENS4_6LayoutISD_NS5_IJSC_NSA_ILi0EEESV_EEEEENS5_IJNS4_10UnderscoreESY_SY_EEEEENS4_13SM90_TMA_LOADENS4_14ComposedLayoutINS4_7SwizzleILi1ELi4ELi3EEENS4_18smem_ptr_flag_bitsILi8EEENSU_INS5_IJNSA_ILi8EEESI_EEENS5_IJSI_SC_EEEEEEEvNS4_8identityENS4_23SM90_TMA_LOAD_MULTICASTES1B_vS1C_EENS_8epilogue10collective6detail29Sm90TmaWarpSpecializedAdapterINS1G_15DefaultEpilogueISK_SL_SL_NS1F_6thread17LinearCombinationISK_Li1EffLNS1K_9ScaleType4KindE0ELNS_15FloatRoundStyleE2ESK_EENS1_15EpilogueDefaultEEEEEvvEEEEvNT_6ParamsE)
        /*0008*/ 	.word	0x000000a8


	//----- nvinfo : EIATTR_FRAME_SIZE
	.align		4
.L_12:
        /*000c*/ 	.byte	0x04, 0x11
        /*000e*/ 	.short	(.L_14 - .L_13)
	.align		4
.L_13:
        /*0010*/ 	.word	index@(_ZN7cutlass13device_kernelINS_4gemm6kernel13GemmUniversalIN4cute5tupleIJiiiiEEENS1_10collective13CollectiveMmaINS1_37MainloopSm90TmaGmmaWarpSpecializedFP8ILi14ENS5_IJNS4_1CILi2EEENSA_ILi1EEESC_EEENS1_35KernelTmaWarpSpecializedCooperativeEEENS5_IJNSA_ILi384EEENSA_ILi112EEENSA_ILi32EEEEEENS_12float_e4m3_tENS5_IJlSC_lEEESK_SL_NS4_8TiledMMAINS4_8MMA_AtomIJNS4_4SM904GMMA30MMA_64x16x32_F32E4M3E4M3_SS_TNILNSP_7ScaleInE1ELSR_1EEEEEENS4_6LayoutISD_NS5_IJSC_NSA_ILi0EEESV_EEEEENS5_IJNS4_10UnderscoreESY_SY_EEEEENS4_13SM90_TMA_LOADENS4_14ComposedLayoutINS4_7SwizzleILi1ELi4ELi3EEENS4_18smem_ptr_flag_bitsILi8EEENSU_INS5_IJNSA_ILi8EEESI_EEENS5_IJSI_SC_EEEEEEEvNS4_8identityENS4_23SM90_TMA_LOAD_MULTICASTES1B_vS1C_EENS_8epilogue10collective6detail29Sm90TmaWarpSpecializedAdapterINS1G_15DefaultEpilogueISK_SL_SL_NS1F_6thread17LinearCombinationISK_Li1EffLNS1K_9ScaleType4KindE0ELNS_15FloatRoundStyleE2ESK_EENS1_15EpilogueDefaultEEEEEvvEEEEvNT_6ParamsE)
        /*0014*/ 	.word	0x00000268


	//----- nvinfo : EIATTR_MIN_STACK_SIZE
	.align		4
.L_14:
        /*0018*/ 	.byte	0x04, 0x12
        /*001a*/ 	.short	(.L_16 - .L_15)
	.align		4
.L_15:
        /*001c*/ 	.word	index@(_ZN7cutlass13device_kernelINS_4gemm6kernel13GemmUniversalIN4cute5tupleIJiiiiEEENS1_10collective13CollectiveMmaINS1_37MainloopSm90TmaGmmaWarpSpecializedFP8ILi14ENS5_IJNS4_1CILi2EEENSA_ILi1EEESC_EEENS1_35KernelTmaWarpSpecializedCooperativeEEENS5_IJNSA_ILi384EEENSA_ILi112EEENSA_ILi32EEEEEENS_12float_e4m3_tENS5_IJlSC_lEEESK_SL_NS4_8TiledMMAINS4_8MMA_AtomIJNS4_4SM904GMMA30MMA_64x16x32_F32E4M3E4M3_SS_TNILNSP_7ScaleInE1ELSR_1EEEEEENS4_6LayoutISD_NS5_IJSC_NSA_ILi0EEESV_EEEEENS5_IJNS4_10UnderscoreESY_SY_EEEEENS4_13SM90_TMA_LOADENS4_14ComposedLayoutINS4_7SwizzleILi1ELi4ELi3EEENS4_18smem_ptr_flag_bitsILi8EEENSU_INS5_IJNSA_ILi8EEESI_EEENS5_IJSI_SC_EEEEEEEvNS4_8identityENS4_23SM90_TMA_LOAD_MULTICASTES1B_vS1C_EENS_8epilogue10collective6detail29Sm90TmaWarpSpecializedAdapterINS1G_15DefaultEpilogueISK_SL_SL_NS1F_6thread17LinearCombinationISK_Li1EffLNS1K_9ScaleType4KindE0ELNS_15FloatRoundStyleE2ESK_EENS1_15EpilogueDefaultEEEEEvvEEEEvNT_6ParamsE)
        /*0020*/ 	.word	0x00000268
.L_16:


//--------------------- .nv.compat                --------------------------
	.section	.nv.compat,"",@"SHT_CUDA_COMPAT_INFO"
	.align	4
        /*0000*/ 	.byte	0x02, 0x09, 0x01, 0x00, 0x02, 0x02, 0x04, 0x00, 0x02, 0x05, 0x05, 0x00, 0x03, 0x07, 0x01, 0x01
        /*0010*/ 	.byte	0x02, 0x03, 0x01, 0x00, 0x02, 0x06, 0x01, 0x00, 0x04, 0x0b, 0x08, 0x00, 0x00, 0x00, 0x00, 0x00
        /*0020*/ 	.byte	0x00, 0x00, 0x00, 0x00


//--------------------- .nv.info._ZN7cutlass13device_kernelINS_4gemm6kernel13GemmUniversalIN4cute5tupleIJiiiiEEENS1_10collective13CollectiveMmaINS1_37MainloopSm90TmaGmmaWarpSpecializedFP8ILi14ENS5_IJNS4_1CILi2EEENSA_ILi1EEESC_EEENS1_35KernelTmaWarpSpecializedCooperativeEEENS5_IJNSA_ILi384EEENSA_ILi112EEENSA_ILi32EEEEEENS_12float_e4m3_tENS5_IJlSC_lEEESK_SL_NS4_8TiledMMAINS4_8MMA_AtomIJNS4_4SM904GMMA30MMA_64x16x32_F32E4M3E4M3_SS_TNILNSP_7ScaleInE1ELSR_1EEEEEENS4_6LayoutISD_NS5_IJSC_NSA_ILi0EEESV_EEEEENS5_IJNS4_10UnderscoreESY_SY_EEEEENS4_13SM90_TMA_LOADENS4_14ComposedLayoutINS4_7SwizzleILi1ELi4ELi3EEENS4_18smem_ptr_flag_bitsILi8EEENSU_INS5_IJNSA_ILi8EEESI_EEENS5_IJSI_SC_EEEEEEEvNS4_8identityENS4_23SM90_TMA_LOAD_MULTICASTES1B_vS1C_EENS_8epilogue10collective6detail29Sm90TmaWarpSpecializedAdapterINS1G_15DefaultEpilogueISK_SL_SL_NS1F_6thread17LinearCombinationISK_Li1EffLNS1K_9ScaleType4KindE0ELNS_15FloatRoundStyleE2ESK_EENS1_15EpilogueDefaultEEEEEvvEEEEvNT_6ParamsE --------------------------
	.section	.nv.info._ZN7cutlass13device_kernelINS_4gemm6kernel13GemmUniversalIN4cute5tupleIJiiiiEEENS1_10collective13CollectiveMmaINS1_37MainloopSm90TmaGmmaWarpSpecializedFP8ILi14ENS5_IJNS4_1CILi2EEENSA_ILi1EEESC_EEENS1_35KernelTmaWarpSpecializedCooperativeEEENS5_IJNSA_ILi384EEENSA_ILi112EEENSA_ILi32EEEEEENS_12float_e4m3_tENS5_IJlSC_lEEESK_SL_NS4_8TiledMMAINS4_8MMA_AtomIJNS4_4SM904GMMA30MMA_64x16x32_F32E4M3E4M3_SS_TNILNSP_7ScaleInE1ELSR_1EEEEEENS4_6LayoutISD_NS5_IJSC_NSA_ILi0EEESV_EEEEENS5_IJNS4_10UnderscoreESY_SY_EEEEENS4_13SM90_TMA_LOADENS4_14ComposedLayoutINS4_7SwizzleILi1ELi4ELi3EEENS4_18smem_ptr_flag_bitsILi8EEENSU_INS5_IJNSA_ILi8EEESI_EEENS5_IJSI_SC_EEEEEEEvNS4_8identityENS4_23SM90_TMA_LOAD_MULTICASTES1B_vS1C_EENS_8epilogue10collective6detail29Sm90TmaWarpSpecializedAdapterINS1G_15DefaultEpilogueISK_SL_SL_NS1F_6thread17LinearCombinationISK_Li1EffLNS1K_9ScaleType4KindE0ELNS_15FloatRoundStyleE2ESK_EENS1_15EpilogueDefaultEEEEEvvEEEEvNT_6ParamsE,"",@"SHT_CUDA_INFO"
	.sectionflags	@""
	.align	4


	//----- nvinfo : EIATTR_CUDA_API_VERSION
	.align		4
        /*0000*/ 	.byte	0x04, 0x37
        /*0002*/ 	.short	(.L_18 - .L_17)
.L_17:
        /*0004*/ 	.word	0x00000082


	//----- nvinfo : EIATTR_KPARAM_INFO
	.align		4
.L_18:
        /*0008*/ 	.byte	0x04, 0x17
        /*000a*/ 	.short	(.L_20 - .L_19)
.L_19:
        /*000c*/ 	.word	0x00000000
        /*0010*/ 	.short	0x0000
        /*0012*/ 	.short	0x0070
        /*0014*/ 	.byte	0x00, 0xf0, 0x01, 0x10


	//----- nvinfo : EIATTR_SPARSE_MMA_MASK
	.align		4
.L_20:
        /*0018*/ 	.byte	0x03, 0x50
        /*001a*/ 	.short	0x0000


	//----- nvinfo : EIATTR_MAXREG_COUNT
	.align		4
        /*001c*/ 	.byte	0x03, 0x1b
        /*001e*/ 	.short	0x00a8


	//----- nvinfo : EIATTR_NUM_BARRIERS
	.align		4
        /*0020*/ 	.byte	0x02, 0x4c
        /*0022*/ 	.byte	0x01
	.zero		1


	//----- nvinfo : EIATTR_ANNOTATIONS
	.align		4
        /*0024*/ 	.byte	0x04, 0x55
        /*0026*/ 	.short	(.L_22 - .L_21)


	//   ....[0]....
.L_21:
        /*0028*/ 	.word	0x00000001
        /*002c*/ 	.byte	0x70, 0x08, 0x00, 0x00, 0x01, 0x00, 0x00, 0x00, 0x70, 0x09, 0x00, 0x00, 0x01, 0x00, 0x00, 0x00
        /* <DEDUP_REMOVED lines=598> */
        /*259c*/ 	.byte	0xd0, 0xd2, 0x01, 0x00


	//----- nvinfo : EIATTR_MERCURY_ISA_VERSION
	.align		4
.L_22:
        /*25a0*/ 	.byte	0x03, 0x5f
        /*25a2*/ 	.short	0x0101


	//----- nvinfo : EIATTR_INT_WARP_WIDE_INSTR_OFFSETS
	.align		4
        /*25a4*/ 	.byte	0x04, 0x31
        /*25a6*/ 	.short	(.L_24 - .L_23)


	//   ....[0]....
.L_23:
        /*25a8*/ 	.word	0x00000690


	//   ....[1]....
        /*25ac*/ 	.word	0x00000720


	//   ....[2]....
        /*25b0*/ 	.word	0x00000840


	//   ....[3]....
        /*25b4*/ 	.word	0x00006a20


	//----- nvinfo : EIATTR_COOP_GROUP_MASK_REGIDS
	.align		4
.L_24:
        /*25b8*/ 	.byte	0x04, 0x29
        /*25ba*/ 	.short	(.L_26 - .L_25)


	//   ....[0]....
.L_25:
        /*25bc*/ 	.word	0xffffffff


	//   ....[1]....
        /*25c0*/ 	.word	0xffffffff


	//   ....[2]....
        /*25c4*/ 	.word	0xffffffff


	//   ....[3]....
        /*25c8*/ 	.word	0xffffffff


	//   ....[4]....
        /*25cc*/ 	.word	0xffffffff


	//   ....[5]....
        /*25d0*/ 	.word	0xffffffff


	//----- nvinfo : EIATTR_COOP_GROUP_INSTR_OFFSETS
	.align		4
.L_26:
        /*25d4*/ 	.byte	0x04, 0x28
        /*25d6*/ 	.short	(.L_28 - .L_27)


	//   ....[0]....
.L_27:
        /*25d8*/ 	.word	0x00000070


	//   ....[1]....
        /*25dc*/ 	.word	0x00000080


	//   ....[2]....
        /*25e0*/ 	.word	0x000001a0


	//   ....[3]....
        /*25e4*/ 	.word	0x00000530


	//   ....[4]....
        /*25e8*/ 	.word	0x000009b0


	//   ....[5]....
        /*25ec*/ 	.word	0x00002120


	//----- nvinfo : EIATTR_REG_RECONFIG
	.align		4
.L_28:
        /*25f0*/ 	.byte	0x01, 0x54
	.zero		2


	//----- nvinfo : EIATTR_MBARRIER_INSTR_OFFSETS
	.align		4
        /*25f4*/ 	.byte	0x04, 0x39
        /*25f6*/ 	.short	(.L_30 - .L_29)


	//   ....[0]....
.L_29:
        /*25f8*/ 	.word	0x00000340
        /*25fc*/ 	.word	0x000000ff
        /*2600*/ 	.word	0x00000000
        /*2604*/ 	.short	0x0100
        /*2606*/ 	.byte	0x0a
	.zero		1


	//   ....[1]....
        /*2608*/ 	.word	0x00000350
        /*260c*/ 	.word	0x000000ff
        /*2610*/ 	.word	0x00000070
        /*2614*/ 	.short	0x0100
        /*2616*/ 	.byte	0x0a
	.zero		1


	//   ....[2]....
        /*2618*/ 	.word	0x00000360
        /*261c*/ 	.word	0x000000ff
        /*2620*/ 	.word	0x00000008
        /*2624*/ 	.short	0x0100
        /*2626*/ 	.byte	0x0a
	.zero		1


	//   ....[3]....
        /*2628*/ 	.word	0x00000370
        /*262c*/ 	.word	0x000000ff
        /*2630*/ 	.word	0x00000078
        /*2634*/ 	.short	0x0100
        /*2636*/ 	.byte	0x0a
	.zero		1


	//   ....[4]....
        /*2638*/ 	.word	0x00000380
        /*263c*/ 	.word	0x000000ff
        /*2640*/ 	.word	0x00000010
        /*2644*/ 	.short	0x0100
        /*2646*/ 	.byte	0x0a
	.zero		1


	//   ....[5]....
        /*2648*/ 	.word	0x00000390
        /*264c*/ 	.word	0x000000ff
        /*2650*/ 	.word	0x00000080
        /*2654*/ 	.short	0x0100
        /*2656*/ 	.byte	0x0a
	.zero		1


	//   ....[6]....
        /*2658*/ 	.word	0x000003a0
        /*265c*/ 	.word	0x000000ff
        /*2660*/ 	.word	0x00000018
        /*2664*/ 	.short	0x0100
        /*2666*/ 	.byte	0x0a
	.zero		1


	//   ....[7]....
        /*2668*/ 	.word	0x000003b0
        /*266c*/ 	.word	0x000000ff
        /*2670*/ 	.word	0x00000088
        /*2674*/ 	.short	0x0100
        /*2676*/ 	.byte	0x0a
	.zero		1


	//   ....[8]....
        /*2678*/ 	.word	0x000003c0
        /*267c*/ 	.word	0x000000ff
        /*2680*/ 	.word	0x00000020
        /*2684*/ 	.short	0x0100
        /*2686*/ 	.byte	0x0a
	.zero		1


	//   ....[9]....
        /*2688*/ 	.word	0x000003d0
        /*268c*/ 	.word	0x000000ff
        /*2690*/ 	.word	0x00000090
        /*2694*/ 	.short	0x0100
        /*2696*/ 	.byte	0x0a
	.zero		1


	//   ....[10]....
        /*2698*/ 	.word	0x000003e0
        /*269c*/ 	.word	0x000000ff
        /*26a0*/ 	.word	0x00000028
        /*26a4*/ 	.short	0x0100
        /*26a6*/ 	.byte	0x0a
	.zero		1


	//   ....[11]....
        /*26a8*/ 	.word	0x000003f0
        /*26ac*/ 	.word	0x000000ff
        /*26b0*/ 	.word	0x00000098
        /*26b4*/ 	.short	0x0100
        /*26b6*/ 	.byte	0x0a
	.zero		1


	//   ....[12]....
        /*26b8*/ 	.word	0x00000400
        /*26bc*/ 	.word	0x000000ff
        /*26c0*/ 	.word	0x00000030
        /*26c4*/ 	.short	0x0100
        /*26c6*/ 	.byte	0x0a
	.zero		1


	//   ....[13]....
        /*26c8*/ 	.word	0x00000410
        /*26cc*/ 	.word	0x000000ff
        /*26d0*/ 	.word	0x000000a0
        /*26d4*/ 	.short	0x0100
        /*26d6*/ 	.byte	0x0a
	.zero		1


	//   ....[14]....
        /*26d8*/ 	.word	0x00000420
        /*26dc*/ 	.word	0x000000ff
        /*26e0*/ 	.word	0x00000038
        /*26e4*/ 	.short	0x0100
        /*26e6*/ 	.byte	0x0a
	.zero		1


	//   ....[15]....
        /*26e8*/ 	.word	0x00000430
        /*26ec*/ 	.word	0x000000ff
        /*26f0*/ 	.word	0x000000a8
        /*26f4*/ 	.short	0x0100
        /*26f6*/ 	.byte	0x0a
	.zero		1


	//   ....[16]....
        /*26f8*/ 	.word	0x00000440
        /*26fc*/ 	.word	0x000000ff
        /*2700*/ 	.word	0x00000040
        /*2704*/ 	.short	0x0100
        /*2706*/ 	.byte	0x0a
	.zero		1


	//   ....[17]....
        /*2708*/ 	.word	0x00000450
        /*270c*/ 	.word	0x000000ff
        /*2710*/ 	.word	0x000000b0
        /*2714*/ 	.short	0x0100
        /*2716*/ 	.byte	0x0a
	.zero		1


	//   ....[18]....
        /*2718*/ 	.word	0x00000460
        /*271c*/ 	.word	0x000000ff
        /*2720*/ 	.word	0x00000048
        /*2724*/ 	.short	0x0100
        /*2726*/ 	.byte	0x0a
	.zero		1


	//   ....[19]....
        /*2728*/ 	.word	0x00000470
        /*272c*/ 	.word	0x000000ff
        /*2730*/ 	.word	0x000000b8
        /*2734*/ 	.short	0x0100
        /*2736*/ 	.byte	0x0a
	.zero		1


	//   ....[20]....
        /*2738*/ 	.word	0x00000480
        /*273c*/ 	.word	0x000000ff
        /*2740*/ 	.word	0x00000050
        /*2744*/ 	.short	0x0100
        /*2746*/ 	.byte	0x0a
	.zero		1


	//   ....[21]....
        /*2748*/ 	.word	0x00000490
        /*274c*/ 	.word	0x000000ff
        /*2750*/ 	.word	0x000000c0
        /*2754*/ 	.short	0x0100
        /*2756*/ 	.byte	0x0a
	.zero		1


	//   ....[22]....
        /*2758*/ 	.word	0x000004a0
        /*275c*/ 	.word	0x000000ff
        /*2760*/ 	.word	0x00000058
        /*2764*/ 	.short	0x0100
        /*2766*/ 	.byte	0x0a
	.zero		1


	//   ....[23]....
        /*2768*/ 	.word	0x000004b0
        /*276c*/ 	.word	0x000000ff
        /*2770*/ 	.word	0x000000c8
        /*2774*/ 	.short	0x0100
        /*2776*/ 	.byte	0x0a
	.zero		1


	//   ....[24]....
        /*2778*/ 	.word	0x000004c0
        /*277c*/ 	.word	0x000000ff
        /*2780*/ 	.word	0x00000060
        /*2784*/ 	.short	0x0100
        /*2786*/ 	.byte	0x0a
	.zero		1


	//   ....[25]....
        /*2788*/ 	.word	0x000004d0
        /*278c*/ 	.word	0x000000ff
        /*2790*/ 	.word	0x000000d0
        /*2794*/ 	.short	0x0100
        /*2796*/ 	.byte	0x0a
	.zero		1


	//   ....[26]....
        /*2798*/ 	.word	0x000004e0
        /*279c*/ 	.word	0x000000ff
        /*27a0*/ 	.word	0x00000068
        /*27a4*/ 	.short	0x0100
        /*27a6*/ 	.byte	0x0a
	.zero		1


	//   ....[27]....
        /*27a8*/ 	.word	0x000004f0
        /*27ac*/ 	.word	0x000000ff
        /*27b0*/ 	.word	0x000000d8
        /*27b4*/ 	.short	0x0100
        /*27b6*/ 	.byte	0x0a
	.zero		1


	//   ....[28]....
        /*27b8*/ 	.word	0x000008a0
        /*27bc*/ 	.word	0x000000ff
        /*27c0*/ 	.word	0x000000f0
        /*27c4*/ 	.short	0x0100
        /*27c6*/ 	.byte	0x08
	.zero		1


	//   ....[29]....
        /*27c8*/ 	.word	0x00000940
        /*27cc*/ 	.word	0x000000ff
        /*27d0*/ 	.word	0x000000f8
        /*27d4*/ 	.short	0x0100
        /*27d6*/ 	.byte	0x08
	.zero		1


	//   ....[30]....
        /*27d8*/ 	.word	0x00002520
        /*27dc*/ 	.word	0x000000ff
        /*27e0*/ 	.word	0x00000000
        /*27e4*/ 	.short	0x010a
        /*27e6*/ 	.byte	0x0c
	.zero		1


	//   ....[31]....
        /*27e8*/ 	.word	0x00002580
        /*27ec*/ 	.word	0x000000ff
        /*27f0*/ 	.word	0x00000000
        /*27f4*/ 	.short	0x010a
        /*27f6*/ 	.byte	0x0c
	.zero		1


	//   ....[32]....
        /*27f8*/ 	.word	0x000047e0
        /*27fc*/ 	.word	0x000000ff
        /*2800*/ 	.word	0x00000000
        /*2804*/ 	.short	0x010a
        /*2806*/ 	.byte	0x0e
	.zero		1


	//   ....[33]....
        /*2808*/ 	.word	0x00004820
        /*280c*/ 	.word	0x000000ff
        /*2810*/ 	.word	0x00000000
        /*2814*/ 	.short	0x010a
        /*2816*/ 	.byte	0x0e
	.zero		1


	//   ....[34]....
        /*2818*/ 	.word	0x00006a90
        /*281c*/ 	.word	0x000000e2
        /*2820*/ 	.word	0x00000000
        /*2824*/ 	.short	0x0101
        /*2826*/ 	.byte	0x3f
	.zero		1


	//   ....[35]....
        /*2828*/ 	.word	0x00008a90
        /*282c*/ 	.word	0x00000018
        /*2830*/ 	.word	0x00000000
        /*2834*/ 	.short	0x0101
        /*2836*/ 	.byte	0x3f
	.zero		1


	//   ....[36]....
        /*2838*/ 	.word	0x0001bf20
        /*283c*/ 	.word	0x0000000c
        /*2840*/ 	.word	0x00000070
        /*2844*/ 	.short	0x010a
        /*2846*/ 	.byte	0x3f
	.zero		1


	//   ....[37]....
        /*2848*/ 	.word	0x0001c2d0
        /*284c*/ 	.word	0x00000006
        /*2850*/ 	.word	0x000000f8
        /*2854*/ 	.short	0x0101
        /*2856*/ 	.byte	0x3f
	.zero		1


	//   ....[38]....
        /*2858*/ 	.word	0x0001ca80
        /*285c*/ 	.word	0x00000007
        /*2860*/ 	.word	0x00000000
        /*2864*/ 	.short	0x010a
        /*2866*/ 	.byte	0x3f
	.zero		1


	//   ....[39]....
        /*2868*/ 	.word	0x0001cb00
        /*286c*/ 	.word	0x00000008
        /*2870*/ 	.word	0x00000000
        /*2874*/ 	.short	0x010a
        /*2876*/ 	.byte	0x3f
	.zero		1


	//   ....[40]....
        /*2878*/ 	.word	0x0001cb90
        /*287c*/ 	.word	0x00000009
        /*2880*/ 	.word	0x00000000
        /*2884*/ 	.short	0x010a
        /*2886*/ 	.byte	0x3f
	.zero		1


	//   ....[41]....
        /*2888*/ 	.word	0x0001cc20
        /*288c*/ 	.word	0x00000008
        /*2890*/ 	.word	0x00000000
        /*2894*/ 	.short	0x010a
        /*2896*/ 	.byte	0x3f
	.zero		1


	//   ....[42]....
        /*2898*/ 	.word	0x0001ccb0
        /*289c*/ 	.word	0x00000009
        /*28a0*/ 	.word	0x00000000
        /*28a4*/ 	.short	0x010a
        /*28a6*/ 	.byte	0x3f
	.zero		1


	//   ....[43]....
        /*28a8*/ 	.word	0x0001cd40
        /*28ac*/ 	.word	0x00000008
        /*28b0*/ 	.word	0x00000000
        /*28b4*/ 	.short	0x010a
        /*28b6*/ 	.byte	0x3f
	.zero		1


	//   ....[44]....
        /*28b8*/ 	.word	0x0001cdd0
        /*28bc*/ 	.word	0x00000009
        /*28c0*/ 	.word	0x00000000
        /*28c4*/ 	.short	0x010a
        /*28c6*/ 	.byte	0x3f
	.zero		1


	//   ....[45]....
        /*28c8*/ 	.word	0x0001ce60
        /*28cc*/ 	.word	0x00000008
        /*28d0*/ 	.word	0x00000000
        /*28d4*/ 	.short	0x010a
        /*28d6*/ 	.byte	0x3f
	.zero		1


	//   ....[46]....
        /*28d8*/ 	.word	0x0001cef0
        /*28dc*/ 	.word	0x00000009
        /*28e0*/ 	.word	0x00000000
        /*28e4*/ 	.short	0x010a
        /*28e6*/ 	.byte	0x3f
	.zero		1


	//   ....[47]....
        /*28e8*/ 	.word	0x0001cf80
        /*28ec*/ 	.word	0x00000008
        /*28f0*/ 	.word	0x00000000
        /*28f4*/ 	.short	0x010a
        /*28f6*/ 	.byte	0x3f
	.zero		1


	//   ....[48]....
        /*28f8*/ 	.word	0x0001d010
        /*28fc*/ 	.word	0x00000009
        /*2900*/ 	.word	0x00000000
        /*2904*/ 	.short	0x010a
        /*2906*/ 	.byte	0x3f
	.zero		1


	//   ....[49]....
        /*2908*/ 	.word	0x0001d0a0
        /*290c*/ 	.word	0x00000008
        /*2910*/ 	.word	0x00000000
        /*2914*/ 	.short	0x010a
        /*2916*/ 	.byte	0x3f
	.zero		1


	//   ....[50]....
        /*2918*/ 	.word	0x0001d130
        /*291c*/ 	.word	0x0000000b
        /*2920*/ 	.word	0x00000000
        /*2924*/ 	.short	0x010a
        /*2926*/ 	.byte	0x3f
	.zero		1


	//   ....[51]....
        /*2928*/ 	.word	0x0001d1c0
        /*292c*/ 	.word	0x00000003
        /*2930*/ 	.word	0x00000000
        /*2934*/ 	.short	0x010a
        /*2936*/ 	.byte	0x3f
	.zero		1


	//   ....[52]....
        /*2938*/ 	.word	0x0001d230
        /*293c*/ 	.word	0x00000009
        /*2940*/ 	.word	0x00000000
        /*2944*/ 	.short	0x010a
        /*2946*/ 	.byte	0x3f
	.zero		1


	//   ....[53]....
        /*2948*/ 	.word	0x0001d2a0
        /*294c*/ 	.word	0x00000000
        /*2950*/ 	.word	0x00000000
        /*2954*/ 	.short	0x010a
        /*2956*/ 	.byte	0x3f
	.zero		1


	//   ....[54]....
        /*2958*/ 	.word	0x0001d380
        /*295c*/ 	.word	0x0000000c
        /*2960*/ 	.word	0x00000070
        /*2964*/ 	.short	0x010a
        /*2966*/ 	.byte	0x3f
	.zero		1


	//   ....[55]....
        /*2968*/ 	.word	0x0001d450
        /*296c*/ 	.word	0x00000007
        /*2970*/ 	.word	0x00000000
        /*2974*/ 	.short	0x010a
        /*2976*/ 	.byte	0x3f
	.zero		1


	//   ....[56]....
        /*2978*/ 	.word	0x0001d4a0
        /*297c*/ 	.word	0x00000008
        /*2980*/ 	.word	0x00000000
        /*2984*/ 	.short	0x010a
        /*2986*/ 	.byte	0x3f
	.zero		1


	//   ....[57]....
        /*2988*/ 	.word	0x0001d4f0
        /*298c*/ 	.word	0x00000009
        /*2990*/ 	.word	0x00000000
        /*2994*/ 	.short	0x010a
        /*2996*/ 	.byte	0x3f
	.zero		1


	//   ....[58]....
        /*2998*/ 	.word	0x0001d540
        /*299c*/ 	.word	0x00000008
        /*29a0*/ 	.word	0x00000000
        /*29a4*/ 	.short	0x010a
        /*29a6*/ 	.byte	0x3f
	.zero		1


	//   ....[59]....
        /*29a8*/ 	.word	0x0001d590
        /*29ac*/ 	.word	0x00000009
        /*29b0*/ 	.word	0x00000000
        /*29b4*/ 	.short	0x010a
        /*29b6*/ 	.byte	0x3f
	.zero		1


	//   ....[60]....
        /*29b8*/ 	.word	0x0001d5e0
        /*29bc*/ 	.word	0x00000008
        /*29c0*/ 	.word	0x00000000
        /*29c4*/ 	.short	0x010a
        /*29c6*/ 	.byte	0x3f
	.zero		1


	//   ....[61]....
        /*29c8*/ 	.word	0x0001d630
        /*29cc*/ 	.word	0x00000009
        /*29d0*/ 	.word	0x00000000
        /*29d4*/ 	.short	0x010a
        /*29d6*/ 	.byte	0x3f
	.zero		1


	//   ....[62]....
        /*29d8*/ 	.word	0x0001d680
        /*29dc*/ 	.word	0x00000008
        /*29e0*/ 	.word	0x00000000
        /*29e4*/ 	.short	0x010a
        /*29e6*/ 	.byte	0x3f
	.zero		1


	//   ....[63]....
        /*29e8*/ 	.word	0x0001d6d0
        /*29ec*/ 	.word	0x00000009
        /*29f0*/ 	.word	0x00000000
        /*29f4*/ 	.short	0x010a
        /*29f6*/ 	.byte	0x3f
	.zero		1


	//   ....[64]....
        /*29f8*/ 	.word	0x0001d720
        /*29fc*/ 	.word	0x00000008
        /*2a00*/ 	.word	0x00000000
        /*2a04*/ 	.short	0x010a
        /*2a06*/ 	.byte	0x3f
	.zero		1


	//   ....[65]....
        /*2a08*/ 	.word	0x0001d770
        /*2a0c*/ 	.word	0x00000009
        /*2a10*/ 	.word	0x00000000
        /*2a14*/ 	.short	0x010a
        /*2a16*/ 	.byte	0x3f
	.zero		1


	//   ....[66]....
        /*2a18*/ 	.word	0x0001d7c0
        /*2a1c*/ 	.word	0x00000008
        /*2a20*/ 	.word	0x00000000
        /*2a24*/ 	.short	0x010a
        /*2a26*/ 	.byte	0x3f
	.zero		1


	//   ....[67]....
        /*2a28*/ 	.word	0x0001d810
        /*2a2c*/ 	.word	0x0000000b
        /*2a30*/ 	.word	0x00000000
        /*2a34*/ 	.short	0x010a
        /*2a36*/ 	.byte	0x3f
	.zero		1


	//----- nvinfo : EIATTR_NUM_MBARRIERS
	.align		4
.L_30:
        /*2a38*/ 	.byte	0x03, 0x38
        /*2a3a*/ 	.short	0x001e


	//----- nvinfo : EIATTR_EXIT_INSTR_OFFSETS
	.align		4
        /*2a3c*/ 	.byte	0x04, 0x1c
        /*2a3e*/ 	.short	(.L_32 - .L_31)


	//   ....[0]....
.L_31:
        /*2a40*/ 	.word	0x00000b60


	//   ....[1]....
        /*2a44*/ 	.word	0x00001400


	//   ....[2]....
        /*2a48*/ 	.word	0x0001b5e0


	//   ....[3]....
        /*2a4c*/ 	.word	0x0001bbb0


	//   ....[4]....
        /*2a50*/ 	.word	0x0001d210


	//----- nvinfo : EIATTR_MAX_THREADS
	.align		4
.L_32:
        /*2a54*/ 	.byte	0x04, 0x05
        /*2a56*/ 	.short	(.L_34 - .L_33)
.L_33:
        /*2a58*/ 	.word	0x00000180
        /*2a5c*/ 	.word	0x00000001
        /*2a60*/ 	.word	0x00000001


	//----- nvinfo : EIATTR_CRS_STACK_SIZE
	.align		4
.L_34:
        /*2a64*/ 	.byte	0x04, 0x1e
        /*2a66*/ 	.short	(.L_36 - .L_35)
.L_35:
        /*2a68*/ 	.word	0x00000000


	//----- nvinfo : EIATTR_CBANK_PARAM_SIZE
	.align		4
.L_36:
        /*2a6c*/ 	.byte	0x03, 0x19
        /*2a6e*/ 	.short	0x0470


	//----- nvinfo : EIATTR_PARAM_CBANK
	.align		4
        /*2a70*/ 	.byte	0x04, 0x0a
        /*2a72*/ 	.short	(.L_38 - .L_37)
	.align		4
.L_37:
        /*2a74*/ 	.word	index@(.nv.constant0._ZN7cutlass13device_kernelINS_4gemm6kernel13GemmUniversalIN4cute5tupleIJiiiiEEENS1_10collective13CollectiveMmaINS1_37MainloopSm90TmaGmmaWarpSpecializedFP8ILi14ENS5_IJNS4_1CILi2EEENSA_ILi1EEESC_EEENS1_35KernelTmaWarpSpecializedCooperativeEEENS5_IJNSA_ILi384EEENSA_ILi112EEENSA_ILi32EEEEEENS_12float_e4m3_tENS5_IJlSC_lEEESK_SL_NS4_8TiledMMAINS4_8MMA_AtomIJNS4_4SM904GMMA30MMA_64x16x32_F32E4M3E4M3_SS_TNILNSP_7ScaleInE1ELSR_1EEEEEENS4_6LayoutISD_NS5_IJSC_NSA_ILi0EEESV_EEEEENS5_IJNS4_10UnderscoreESY_SY_EEEEENS4_13SM90_TMA_LOADENS4_14ComposedLayoutINS4_7SwizzleILi1ELi4ELi3EEENS4_18smem_ptr_flag_bitsILi8EEENSU_INS5_IJNSA_ILi8EEESI_EEENS5_IJSI_SC_EEEEEEEvNS4_8identityENS4_23SM90_TMA_LOAD_MULTICASTES1B_vS1C_EENS_8epilogue10collective6detail29Sm90TmaWarpSpecializedAdapterINS1G_15DefaultEpilogueISK_SL_SL_NS1F_6thread17LinearCombinationISK_Li1EffLNS1K_9ScaleType4KindE0ELNS_15FloatRoundStyleE2ESK_EENS1_15EpilogueDefaultEEEEEvvEEEEvNT_6ParamsE)
        /*2a78*/ 	.short	0x0210
        /*2a7a*/ 	.short	0x0470


	//----- nvinfo : EIATTR_SW_WAR
	.align		4
.L_38:
        /*2a7c*/ 	.byte	0x04, 0x36
        /*2a7e*/ 	.short	(.L_40 - .L_39)
.L_39:
        /*2a80*/ 	.word	0x00000008
.L_40:


//--------------------- .nv.callgraph             --------------------------
	.section	.nv.callgraph,"",@"SHT_CUDA_CALLGRAPH"
	.align	4
	.sectionentsize	8
	.align		4
        /*0000*/ 	.word	0x00000000
	.align		4
        /*0004*/ 	.word	0xffffffff
	.align		4
        /*0008*/ 	.word	0x00000000
	.align		4
        /*000c*/ 	.word	0xfffffffe
	.align		4
        /*0010*/ 	.word	0x00000000
	.align		4
        /*0014*/ 	.word	0xfffffffd
	.align		4
        /*0018*/ 	.word	0x00000000
	.align		4
        /*001c*/ 	.word	0xfffffffc


//--------------------- .nv.constant4             --------------------------
	.section	.nv.constant4,"a",@progbits
	.align	8
	.align		8
.nv.constant4:
        /*0000*/ 	.dword	_ZN40_INTERNAL_1f8c1537_4_k_cu_f8d4f628_141394cuda3std3__45__cpo5beginE
	.align		8
        /*0008*/ 	.dword	_ZN40_INTERNAL_1f8c1537_4_k_cu_f8d4f628_141394cuda3std3__45__cpo3endE
	.align		8
        /*0010*/ 	.dword	_ZN40_INTERNAL_1f8c1537_4_k_cu_f8d4f628_141394cuda3std3__45__cpo6cbeginE
	.align		8
        /*0018*/ 	.dword	_ZN40_INTERNAL_1f8c1537_4_k_cu_f8d4f628_141394cuda3std3__45__cpo4cendE
	.align		8
        /*0020*/ 	.dword	_ZN40_INTERNAL_1f8c1537_4_k_cu_f8d4f628_141394cuda3std3__442_GLOBAL__N__1f8c1537_4_k_cu_f8d4f628_141396ignoreE
	.align		8
        /*0028*/ 	.dword	_ZN40_INTERNAL_1f8c1537_4_k_cu_f8d4f628_141394cuda3std3__419piecewise_constructE
	.align		8
        /*0030*/ 	.dword	_ZN40_INTERNAL_1f8c1537_4_k_cu_f8d4f628_141394cuda3std3__48in_placeE
	.align		8
        /*0038*/ 	.dword	_ZN40_INTERNAL_1f8c1537_4_k_cu_f8d4f628_141394cuda3std6ranges3__45__cpo4swapE
	.align		8
        /*0040*/ 	.dword	_ZN40_INTERNAL_1f8c1537_4_k_cu_f8d4f628_141394cuda3std6ranges3__45__cpo9iter_moveE
	.align		8
        /*0048*/ 	.dword	_ZN40_INTERNAL_1f8c1537_4_k_cu_f8d4f628_141394cute7productE
	.align		8
        /*0050*/ 	.dword	_ZN40_INTERNAL_1f8c1537_4_k_cu_f8d4f628_141394cute1_E


//--------------------- .text._ZN7cutlass13device_kernelINS_4gemm6kernel13GemmUniversalIN4cute5tupleIJiiiiEEENS1_10collective13CollectiveMmaINS1_37MainloopSm90TmaGmmaWarpSpecializedFP8ILi14ENS5_IJNS4_1CILi2EEENSA_ILi1EEESC_EEENS1_35KernelTmaWarpSpecializedCooperativeEEENS5_IJNSA_ILi384EEENSA_ILi112EEENSA_ILi32EEEEEENS_12float_e4m3_tENS5_IJlSC_lEEESK_SL_NS4_8TiledMMAINS4_8MMA_AtomIJNS4_4SM904GMMA30MMA_64x16x32_F32E4M3E4M3_SS_TNILNSP_7ScaleInE1ELSR_1EEEEEENS4_6LayoutISD_NS5_IJSC_NSA_ILi0EEESV_EEEEENS5_IJNS4_10UnderscoreESY_SY_EEEEENS4_13SM90_TMA_LOADENS4_14ComposedLayoutINS4_7SwizzleILi1ELi4ELi3EEENS4_18smem_ptr_flag_bitsILi8EEENSU_INS5_IJNSA_ILi8EEESI_EEENS5_IJSI_SC_EEEEEEEvNS4_8identityENS4_23SM90_TMA_LOAD_MULTICASTES1B_vS1C_EENS_8epilogue10collective6detail29Sm90TmaWarpSpecializedAdapterINS1G_15DefaultEpilogueISK_SL_SL_NS1F_6thread17LinearCombinationISK_Li1EffLNS1K_9ScaleType4KindE0ELNS_15FloatRoundStyleE2ESK_EENS1_15EpilogueDefaultEEEEEvvEEEEvNT_6ParamsE --------------------------
	.section	.text._ZN7cutlass13device_kernelINS_4gemm6kernel13GemmUniversalIN4cute5tupleIJiiiiEEENS1_10collective13CollectiveMmaINS1_37MainloopSm90TmaGmmaWarpSpecializedFP8ILi14ENS5_IJNS4_1CILi2EEENSA_ILi1EEESC_EEENS1_35KernelTmaWarpSpecializedCooperativeEEENS5_IJNSA_ILi384EEENSA_ILi112EEENSA_ILi32EEEEEENS_12float_e4m3_tENS5_IJlSC_lEEESK_SL_NS4_8TiledMMAINS4_8MMA_AtomIJNS4_4SM904GMMA30MMA_64x16x32_F32E4M3E4M3_SS_TNILNSP_7ScaleInE1ELSR_1EEEEEENS4_6LayoutISD_NS5_IJSC_NSA_ILi0EEESV_EEEEENS5_IJNS4_10UnderscoreESY_SY_EEEEENS4_13SM90_TMA_LOADENS4_14ComposedLayoutINS4_7SwizzleILi1ELi4ELi3EEENS4_18smem_ptr_flag_bitsILi8EEENSU_INS5_IJNSA_ILi8EEESI_EEENS5_IJSI_SC_EEEEEEEvNS4_8identityENS4_23SM90_TMA_LOAD_MULTICASTES1B_vS1C_EENS_8epilogue10collective6detail29Sm90TmaWarpSpecializedAdapterINS1G_15DefaultEpilogueISK_SL_SL_NS1F_6thread17LinearCombinationISK_Li1EffLNS1K_9ScaleType4KindE0ELNS_15FloatRoundStyleE2ESK_EENS1_15EpilogueDefaultEEEEEvvEEEEvNT_6ParamsE,"ax",@progbits
	.align	128
.text._ZN7cutlass13device_kernelINS_4gemm6kernel13GemmUniversalIN4cute5tupleIJiiiiEEENS1_10collective13CollectiveMmaINS1_37MainloopSm90TmaGmmaWarpSpecializedFP8ILi14ENS5_IJNS4_1CILi2EEENSA_ILi1EEESC_EEENS1_35KernelTmaWarpSpecializedCooperativeEEENS5_IJNSA_ILi384EEENSA_ILi112EEENSA_ILi32EEEEEENS_12float_e4m3_tENS5_IJlSC_lEEESK_SL_NS4_8TiledMMAINS4_8MMA_AtomIJNS4_4SM904GMMA30MMA_64x16x32_F32E4M3E4M3_SS_TNILNSP_7ScaleInE1ELSR_1EEEEEENS4_6LayoutISD_NS5_IJSC_NSA_ILi0EEESV_EEEEENS5_IJNS4_10UnderscoreESY_SY_EEEEENS4_13SM90_TMA_LOADENS4_14ComposedLayoutINS4_7SwizzleILi1ELi4ELi3EEENS4_18smem_ptr_flag_bitsILi8EEENSU_INS5_IJNSA_ILi8EEESI_EEENS5_IJSI_SC_EEEEEEEvNS4_8identityENS4_23SM90_TMA_LOAD_MULTICASTES1B_vS1C_EENS_8epilogue10collective6detail29Sm90TmaWarpSpecializedAdapterINS1G_15DefaultEpilogueISK_SL_SL_NS1F_6thread17LinearCombinationISK_Li1EffLNS1K_9ScaleType4KindE0ELNS_15FloatRoundStyleE2ESK_EENS1_15EpilogueDefaultEEEEEvvEEEEvNT_6ParamsE:
        .type           _ZN7cutlass13device_kernelINS_4gemm6kernel13GemmUniversalIN4cute5tupleIJiiiiEEENS1_10collective13CollectiveMmaINS1_37MainloopSm90TmaGmmaWarpSpecializedFP8ILi14ENS5_IJNS4_1CILi2EEENSA_ILi1EEESC_EEENS1_35KernelTmaWarpSpecializedCooperativeEEENS5_IJNSA_ILi384EEENSA_ILi112EEENSA_ILi32EEEEEENS_12float_e4m3_tENS5_IJlSC_lEEESK_SL_NS4_8TiledMMAINS4_8MMA_AtomIJNS4_4SM904GMMA30MMA_64x16x32_F32E4M3E4M3_SS_TNILNSP_7ScaleInE1ELSR_1EEEEEENS4_6LayoutISD_NS5_IJSC_NSA_ILi0EEESV_EEEEENS5_IJNS4_10UnderscoreESY_SY_EEEEENS4_13SM90_TMA_LOADENS4_14ComposedLayoutINS4_7SwizzleILi1ELi4ELi3EEENS4_18smem_ptr_flag_bitsILi8EEENSU_INS5_IJNSA_ILi8EEESI_EEENS5_IJSI_SC_EEEEEEEvNS4_8identityENS4_23SM90_TMA_LOAD_MULTICASTES1B_vS1C_EENS_8epilogue10collective6detail29Sm90TmaWarpSpecializedAdapterINS1G_15DefaultEpilogueISK_SL_SL_NS1F_6thread17LinearCombinationISK_Li1EffLNS1K_9ScaleType4KindE0ELNS_15FloatRoundStyleE2ESK_EENS1_15EpilogueDefaultEEEEEvvEEEEvNT_6ParamsE,@function
        .size           _ZN7cutlass13device_kernelINS_4gemm6kernel13GemmUniversalIN4cute5tupleIJiiiiEEENS1_10collective13CollectiveMmaINS1_37MainloopSm90TmaGmmaWarpSpecializedFP8ILi14ENS5_IJNS4_1CILi2EEENSA_ILi1EEESC_EEENS1_35KernelTmaWarpSpecializedCooperativeEEENS5_IJNSA_ILi384EEENSA_ILi112EEENSA_ILi32EEEEEENS_12float_e4m3_tENS5_IJlSC_lEEESK_SL_NS4_8TiledMMAINS4_8MMA_AtomIJNS4_4SM904GMMA30MMA_64x16x32_F32E4M3E4M3_SS_TNILNSP_7ScaleInE1ELSR_1EEEEEENS4_6LayoutISD_NS5_IJSC_NSA_ILi0EEESV_EEEEENS5_IJNS4_10UnderscoreESY_SY_EEEEENS4_13SM90_TMA_LOADENS4_14ComposedLayoutINS4_7SwizzleILi1ELi4ELi3EEENS4_18smem_ptr_flag_bitsILi8EEENSU_INS5_IJNSA_ILi8EEESI_EEENS5_IJSI_SC_EEEEEEEvNS4_8identityENS4_23SM90_TMA_LOAD_MULTICASTES1B_vS1C_EENS_8epilogue10collective6detail29Sm90TmaWarpSpecializedAdapterINS1G_15DefaultEpilogueISK_SL_SL_NS1F_6thread17LinearCombinationISK_Li1EffLNS1K_9ScaleType4KindE0ELNS_15FloatRoundStyleE2ESK_EENS1_15EpilogueDefaultEEEEEvvEEEEvNT_6ParamsE,(.L_x_101 - _ZN7cutlass13device_kernelINS_4gemm6kernel13GemmUniversalIN4cute5tupleIJiiiiEEENS1_10collective13CollectiveMmaINS1_37MainloopSm90TmaGmmaWarpSpecializedFP8ILi14ENS5_IJNS4_1CILi2EEENSA_ILi1EEESC_EEENS1_35KernelTmaWarpSpecializedCooperativeEEENS5_IJNSA_ILi384EEENSA_ILi112EEENSA_ILi32EEEEEENS_12float_e4m3_tENS5_IJlSC_lEEESK_SL_NS4_8TiledMMAINS4_8MMA_AtomIJNS4_4SM904GMMA30MMA_64x16x32_F32E4M3E4M3_SS_TNILNSP_7ScaleInE1ELSR_1EEEEEENS4_6LayoutISD_NS5_IJSC_NSA_ILi0EEESV_EEEEENS5_IJNS4_10UnderscoreESY_SY_EEEEENS4_13SM90_TMA_LOADENS4_14ComposedLayoutINS4_7SwizzleILi1ELi4ELi3EEENS4_18smem_ptr_flag_bitsILi8EEENSU_INS5_IJNSA_ILi8EEESI_EEENS5_IJSI_SC_EEEEEEEvNS4_8identityENS4_23SM90_TMA_LOAD_MULTICASTES1B_vS1C_EENS_8epilogue10collective6detail29Sm90TmaWarpSpecializedAdapterINS1G_15DefaultEpilogueISK_SL_SL_NS1F_6thread17LinearCombinationISK_Li1EffLNS1K_9ScaleType4KindE0ELNS_15FloatRoundStyleE2ESK_EENS1_15EpilogueDefaultEEEEEvvEEEEvNT_6ParamsE)
        .other          _ZN7cutlass13device_kernelINS_4gemm6kernel13GemmUniversalIN4cute5tupleIJiiiiEEENS1_10collective13CollectiveMmaINS1_37MainloopSm90TmaGmmaWarpSpecializedFP8ILi14ENS5_IJNS4_1CILi2EEENSA_ILi1EEESC_EEENS1_35KernelTmaWarpSpecializedCooperativeEEENS5_IJNSA_ILi384EEENSA_ILi112EEENSA_ILi32EEEEEENS_12float_e4m3_tENS5_IJlSC_lEEESK_SL_NS4_8TiledMMAINS4_8MMA_AtomIJNS4_4SM904GMMA30MMA_64x16x32_F32E4M3E4M3_SS_TNILNSP_7ScaleInE1ELSR_1EEEEEENS4_6LayoutISD_NS5_IJSC_NSA_ILi0EEESV_EEEEENS5_IJNS4_10UnderscoreESY_SY_EEEEENS4_13SM90_TMA_LOADENS4_14ComposedLayoutINS4_7SwizzleILi1ELi4ELi3EEENS4_18smem_ptr_flag_bitsILi8EEENSU_INS5_IJNSA_ILi8EEESI_EEENS5_IJSI_SC_EEEEEEEvNS4_8identityENS4_23SM90_TMA_LOAD_MULTICASTES1B_vS1C_EENS_8epilogue10collective6detail29Sm90TmaWarpSpecializedAdapterINS1G_15DefaultEpilogueISK_SL_SL_NS1F_6thread17LinearCombinationISK_Li1EffLNS1K_9ScaleType4KindE0ELNS_15FloatRoundStyleE2ESK_EENS1_15EpilogueDefaultEEEEEvvEEEEvNT_6ParamsE,@"STO_CUDA_ENTRY STV_DEFAULT"
_ZN7cutlass13device_kernelINS_4gemm6kernel13GemmUniversalIN4cute5tupleIJiiiiEEENS1_10collective13CollectiveMmaINS1_37MainloopSm90TmaGmmaWarpSpecializedFP8ILi14ENS5_IJNS4_1CILi2EEENSA_ILi1EEESC_EEENS1_35KernelTmaWarpSpecializedCooperativeEEENS5_IJNSA_ILi384EEENSA_ILi112EEENSA_ILi32EEEEEENS_12float_e4m3_tENS5_IJlSC_lEEESK_SL_NS4_8TiledMMAINS4_8MMA_AtomIJNS4_4SM904GMMA30MMA_64x16x32_F32E4M3E4M3_SS_TNILNSP_7ScaleInE1ELSR_1EEEEEENS4_6LayoutISD_NS5_IJSC_NSA_ILi0EEESV_EEEEENS5_IJNS4_10UnderscoreESY_SY_EEEEENS4_13SM90_TMA_LOADENS4_14ComposedLayoutINS4_7SwizzleILi1ELi4ELi3EEENS4_18smem_ptr_flag_bitsILi8EEENSU_INS5_IJNSA_ILi8EEESI_EEENS5_IJSI_SC_EEEEEEEvNS4_8identityENS4_23SM90_TMA_LOAD_MULTICASTES1B_vS1C_EENS_8epilogue10collective6detail29Sm90TmaWarpSpecializedAdapterINS1G_15DefaultEpilogueISK_SL_SL_NS1F_6thread17LinearCombinationISK_Li1EffLNS1K_9ScaleType4KindE0ELNS_15FloatRoundStyleE2ESK_EENS1_15EpilogueDefaultEEEEEvvEEEEvNT_6ParamsE:
[----:B------:R-:W0:Y:S02]  /*0000*/  LDC R1, c[0x0][0x28] ;  /* 0x00000a00ff017b82 */ /* 0x000e240000000800 */
[----:B0-----:R-:W-:Y:S01]  /*0010*/  VIADD R1, R1, 0xfffffd98 ;  /* 0xfffffd9801017836 */ /* 0x001fe20000000000 */
[----:B------:R-:W0:Y:S01]  /*0020*/  S2R R4, SR_TID.X ;  /* 0x0000000000047919 */ /* 0x000e220000002100 */
[----:B------:R-:W-:Y:S01]  /*0030*/  ELECT P0, URZ, PT ;  /* 0x00000000003f782f */ /* 0x000fe20003800000 */
[----:B------:R-:W-:Y:S01]  /*0040*/  BSSY B0, `(.L_x_0) ;  /* 0x0000015000007945 */ /* 0x000fe20003800000 */
[--C-:B0-----:R-:W-:Y:S02]  /*0050*/  SHF.R.U32.HI R0, RZ, 0x5, R4.reuse ;  /* 0x00000005ff007819 */ /* 0x101fe40000011604 */
[----:B------:R-:W-:-:S03]  /*0060*/  SHF.R.U32.HI R2, RZ, 0x7, R4 ;  /* 0x00000007ff027819 */ /* 0x000fc60000011604 */
[----:B------:R-:W0:Y:S04]  /*0070*/  SHFL.IDX PT, R3, R0, RZ, 0x1f ;  /* 0x00001fff00037589 */ /* 0x000e2800000e0000 */
[----:B------:R-:W1:Y:S01]  /*0080*/  SHFL.IDX PT, R2, R2, RZ, 0x1f ;  /* 0x00001fff02027589 */ /* 0x000e6200000e0000 */
[----:B0-----:R-:W-:Y:S02]  /*0090*/  R2UR UR4, R3 ;  /* 0x00000000030472ca */ /* 0x001fe400000e0000 */
[----:B-1----:R-:W-:-:S11]  /*00a0*/  R2UR UR8, R2 ;  /* 0x00000000020872ca */ /* 0x002fd600000e0000 */
[----:B------:R-:W-:Y:S02]  /*00b0*/  USHF.R.S32.HI UR5, URZ, 0x1f, UR4 ;  /* 0x0000001f3f057899 */ /* 0x000fe40008011404 */
[----:B------:R-:W-:Y:S02]  /*00c0*/  ISETP.NE.OR P0, PT, RZ, UR4, !P0 ;  /* 0x00000004ff007c0c */ /* 0x000fe4000c705670 */
[----:B------:R-:W-:-:S04]  /*00d0*/  ULEA.HI UR5, UR5, UR4, URZ, 0x2 ;  /* 0x0000000405057291 */ /* 0x000fc8000f8f103f */
[----:B------:R-:W-:-:S04]  /*00e0*/  ULOP3.LUT UR5, UR5, 0xfffffffc, URZ, 0xc0, !UPT ;  /* 0xfffffffc05057892 */ /* 0x000fc8000f8ec03f */
[----:B------:R-:W-:-:S03]  /*00f0*/  UIADD3 UR6, UR4, -UR5, URZ ;  /* 0x8000000504067290 */ /* 0x000fc6000fffe03f */
[----:B------:R-:W-:Y:S09]  /*0100*/  @P0 BRA `(.L_x_1) ;  /* 0x0000000000200947 */ /* 0x000ff20003800000 */
[----:B------:R-:W-:Y:S02]  /*0110*/  ULDC.64 UR4, c[0x0][0x198] ;  /* 0x0000660000047ab9 */ /* 0x000fe40000000a00 */
[----:B------:R-:W-:Y:S02]  /*0120*/  UIADD3 UR10, UP0, UR4, 0xf0, URZ ;  /* 0x000000f0040a7890 */ /* 0x000fe4000ff1e03f */
[----:B------:R-:W-:Y:S02]  /*0130*/  UIADD3 UR4, UP1, UR4, 0x1f0, URZ ;  /* 0x000001f004047890 */ /* 0x000fe4000ff3e03f */
[----:B------:R-:W-:Y:S02]  /*0140*/  UIADD3.X UR11, URZ, UR5, URZ, UP0, !UPT ;  /* 0x000000053f0b7290 */ /* 0x000fe400087fe43f */
[----:B------:R-:W-:-:S07]  /*0150*/  UIADD3.X UR5, URZ, UR5, URZ, UP1, !UPT ;  /* 0x000000053f057290 */ /* 0x000fce0008ffe43f */
[----:B------:R0:W-:Y:S02]  /*0160*/  UTMACCTL.PF [UR10] ;  /* 0x000000000a0079b9 */ /* 0x0001e40008040000 */
[----:B------:R0:W-:Y:S02]  /*0170*/  UTMACCTL.PF [UR4] ;  /* 0x00000000040079b9 */ /* 0x0001e40008040000 */
[----:B0-----:R-:W-:Y:S01]  /*0180*/  NOP ;  /* 0x0000000000007918 */ /* 0x001fe20000000000 */
.L_x_1:
[----:B------:R-:W-:Y:S05]  /*0190*/  BSYNC B0 ;  /* 0x0000000000007941 */ /* 0x000fea0003800000 */
.L_x_0:
[----:B------:R-:W0:Y:S01]  /*01a0*/  SHFL.IDX PT, R3, R0, RZ, 0x1f ;  /* 0x00001fff00037589 */ /* 0x000e2200000e0000 */
[----:B------:R-:W-:Y:S01]  /*01b0*/  UISETP.NE.AND UP0, UPT, UR6, 0x3, UPT ;  /* 0x000000030600788c */ /* 0x000fe2000bf05270 */
[----:B------:R-:W-:Y:S01]  /*01c0*/  ISETP.NE.AND P1, PT, RZ, UR8, PT ;  /* 0x00000008ff007c0c */ /* 0x000fe2000bf25270 */
[----:B------:R-:W-:Y:S02]  /*01d0*/  UIADD3 UR11, UR8, -0x1, URZ ;  /* 0xffffffff080b7890 */ /* 0x000fe4000fffe03f */
[----:B------:R-:W-:Y:S02]  /*01e0*/  UISETP.EQ.OR UP0, UPT, UR6, URZ, !UP0 ;  /* 0x0000003f0600728c */ /* 0x000fe4000c702670 */
[----:B------:R-:W-:Y:S02]  /*01f0*/  UISETP.GE.U32.AND UP1, UPT, UR11, 0x2, UPT ;  /* 0x000000020b00788c */ /* 0x000fe4000bf26070 */
[----:B------:R-:W-:-:S04]  /*0200*/  UISETP.EQ.AND UP0, UPT, UR8, URZ, UP0 ;  /* 0x0000003f0800728c */ /* 0x000fc80008702270 */
[----:B------:R-:W-:-:S04]  /*0210*/  USEL UR7, URZ, 0x1, !UP0 ;  /* 0x000000013f077887 */ /* 0x000fc8000c000000 */
[----:B------:R-:W-:Y:S01]  /*0220*/  USEL UR7, UR7, 0x2, UP1 ;  /* 0x0000000207077887 */ /* 0x000fe20008800000 */
[----:B0-----:R-:W-:-:S13]  /*0230*/  ISETP.NE.AND P0, PT, R3, RZ, PT ;  /* 0x000000ff0300720c */ /* 0x001fda0003f05270 */
[----:B------:R-:W-:Y:S05]  /*0240*/  @P0 BRA `(.L_x_2) ;  /* 0x0000000000b40947 */ /* 0x000fea0003800000 */
[----:B------:R-:W-:Y:S01]  /*0250*/  ELECT P0, URZ, PT ;  /* 0x00000000003f782f */ /* 0x000fe20003800000 */
[----:B------:R-:W-:-:S12]  /*0260*/  BSSY B0, `(.L_x_2) ;  /* 0x000002b000007945 */ /* 0x000fd80003800000 */
[----:B------:R-:W-:Y:S05]  /*0270*/  @!P0 BRA `(.L_x_3) ;  /* 0x0000000000a48947 */ /* 0x000fea0003800000 */
[----:B------:R-:W0:Y:S01]  /*0280*/  S2UR UR10, SR_CgaCtaId ;  /* 0x00000000000a79c3 */ /* 0x000e220000008800 */
[----:B------:R-:W-:Y:S01]  /*0290*/  UMOV UR4, 0x400 ;  /* 0x0000040000047882 */ /* 0x000fe20000000000 */
[----:B------:R-:W-:Y:S01]  /*02a0*/  UMOV UR5, 0x1 ;  /* 0x0000000100057882 */ /* 0x000fe20000000000 */
[----:B------:R-:W-:Y:S02]  /*02b0*/  UMOV UR8, 0x4 ;  /* 0x0000000400087882 */ /* 0x000fe40000000000 */
[----:B------:R-:W-:-:S04]  /*02c0*/  UIADD3 UR8, -UR8, 0x100000, URZ ;  /* 0x0010000008087890 */ /* 0x000fc8000fffe13f */
[----:B------:R-:W-:Y:S02]  /*02d0*/  USHF.L.U32 UR9, UR8, 0xb, URZ ;  /* 0x0000000b08097899 */ /* 0x000fe4000800063f */
[----:B------:R-:W-:Y:S02]  /*02e0*/  USHF.L.U32 UR8, UR8, 0x1, URZ ;  /* 0x0000000108087899 */ /* 0x000fe4000800063f */
[----:B0-----:R-:W-:Y:S02]  /*02f0*/  ULEA UR10, UR10, UR4, 0x18 ;  /* 0x000000040a0a7291 */ /* 0x001fe4000f8ec03f */
[----:B------:R-:W-:-:S04]  /*0300*/  UIADD3 UR4, -UR5, 0x100000, URZ ;  /* 0x0010000005047890 */ /* 0x000fc8000fffe13f */
[----:B------:R-:W-:Y:S02]  /*0310*/  USHF.L.U32 UR5, UR4, 0xb, URZ ;  /* 0x0000000b04057899 */ /* 0x000fe4000800063f */
[----:B------:R-:W-:Y:S01]  /*0320*/  USHF.L.U32 UR4, UR4, 0x1, URZ ;  /* 0x0000000104047899 */ /* 0x000fe2000800063f */
[----:B------:R-:W0:Y:S11]  /*0330*/  FENCE.VIEW.ASYNC.S ;  /* 0x00000000000073c6 */ /* 0x000e360000000000 */
[----:B0-----:R0:W1:Y:S01]  /*0340*/  SYNCS.EXCH.64 URZ, [UR10], UR4 ;  /* 0x000000040a3f75b2 */ /* 0x0010620008000100 */
[----:B------:R0:W2:Y:S01]  /*0350*/  SYNCS.EXCH.64 URZ, [UR10+0x70], UR8 ;  /* 0x000070080a3f75b2 */ /* 0x0000a20008000100 */
[----:B------:R0:W3:Y:S01]  /*0360*/  SYNCS.EXCH.64 URZ, [UR10+0x8], UR4 ;  /* 0x000008040a3f75b2 */ /* 0x0000e20008000100 */
[----:B------:R0:W4:Y:S01]  /*0370*/  SYNCS.EXCH.64 URZ, [UR10+0x78], UR8 ;  /* 0x000078080a3f75b2 */ /* 0x0001220008000100 */
[----:B------:R0:W0:Y:S01]  /*0380*/  SYNCS.EXCH.64 URZ, [UR10+0x10], UR4 ;  /* 0x000010040a3f75b2 */ /* 0x0000220008000100 */
        /* <DEDUP_REMOVED lines=23> */
[----:B-1234-:R-:W-:Y:S01]  /*0500*/  NOP ;  /* 0x0000000000007918 */ /* 0x01efe20000000000 */
.L_x_3:
[----:B0-----:R-:W-:Y:S05]  /*0510*/  BSYNC B0 ;  /* 0x0000000000007941 */ /* 0x001fea0003800000 */
.L_x_2:
[----:B------:R-:W-:Y:S01]  /*0520*/  SHF.R.S32.HI R2, RZ, 0x1f, R4 ;  /* 0x0000001fff027819 */ /* 0x000fe20000011404 */
[----:B------:R-:W0:Y:S01]  /*0530*/  SHFL.IDX PT, R0, R0, RZ, 0x1f ;  /* 0x00001fff00007589 */ /* 0x000e2200000e0000 */
[----:B------:R-:W1:Y:S01]  /*0540*/  S2UR UR10, SR_CTAID.X ;  /* 0x00000000000a79c3 */ /* 0x000e620000002500 */
[----:B------:R-:W-:Y:S02]  /*0550*/  ELECT P0, URZ, PT ;  /* 0x00000000003f782f */ /* 0x000fe40003800000 */
[----:B------:R-:W-:Y:S01]  /*0560*/  LEA.HI R2, R2, R4, RZ, 0x7 ;  /* 0x0000000402027211 */ /* 0x000fe200078f38ff */
[----:B------:R-:W-:Y:S01]  /*0570*/  ULDC UR4, c[0x0][0x150] ;  /* 0x0000540000047ab9 */ /* 0x000fe20000000800 */
[----:B------:R-:W-:Y:S01]  /*0580*/  NOP ;  /* 0x0000000000007918 */ /* 0x000fe20000000000 */
[----:B------:R-:W-:Y:S01]  /*0590*/  NOP ;  /* 0x0000000000007918 */ /* 0x000fe20000000000 */
[----:B------:R-:W-:Y:S01]  /*05a0*/  LOP3.LUT R2, R2, 0xffffff80, RZ, 0xc0, !PT ;  /* 0xffffff8002027812 */ /* 0x000fe200078ec0ff */
[----:B------:R-:W2:Y:S04]  /*05b0*/  LDC R8, c[0x0][0x144] ;  /* 0x00005100ff087b82 */ /* 0x000ea80000000800 */
[----:B------:R-:W-:-:S02]  /*05c0*/  IMAD.IADD R5, R4, 0x1, -R2 ;  /* 0x0000000104057824 */ /* 0x000fc400078e0a02 */
[----:B------:R-:W3:Y:S03]  /*05d0*/  S2R R2, SR_CTAID.Y ;  /* 0x0000000000027919 */ /* 0x000ee60000002600 */
[----:B------:R-:W-:Y:S01]  /*05e0*/  SHF.R.S32.HI R4, RZ, 0x1f, R5 ;  /* 0x0000001fff047819 */ /* 0x000fe20000011405 */
[----:B------:R-:W4:Y:S03]  /*05f0*/  LDC R13, c[0x0][0x148] ;  /* 0x00005200ff0d7b82 */ /* 0x000f260000000800 */
[----:B------:R-:W-:Y:S02]  /*0600*/  LEA.HI R4, R4, R5, RZ, 0x3 ;  /* 0x0000000504047211 */ /* 0x000fe400078f18ff */
[----:B0-----:R-:W-:Y:S02]  /*0610*/  ISETP.NE.OR P0, PT, R0, RZ, !P0 ;  /* 0x000000ff0000720c */ /* 0x001fe40004705670 */
[----:B------:R-:W-:-:S02]  /*0620*/  SHF.R.S32.HI R0, RZ, 0x3, R4 ;  /* 0x00000003ff007819 */ /* 0x000fc40000011404 */
[----:B------:R-:W-:Y:S02]  /*0630*/  SHF.R.S32.HI R7, RZ, 0x1f, R4 ;  /* 0x0000001fff077819 */ /* 0x000fe40000011404 */
[----:B-1----:R-:W-:Y:S02]  /*0640*/  I2FP.F32.U32 R6, UR10 ;  /* 0x0000000a00067c45 */ /* 0x002fe40008201000 */
[----:B------:R-:W-:Y:S02]  /*0650*/  SHF.R.S32.HI R4, RZ, 0x1f, R3 ;  /* 0x0000001fff047819 */ /* 0x000fe40000011403 */
[----:B------:R-:W-:Y:S01]  /*0660*/  LEA.HI R7, R7, R0, RZ, 0x2 ;  /* 0x0000000007077211 */ /* 0x000fe200078f10ff */
[----:B------:R-:W-:Y:S01]  /*0670*/  FMUL R6, R6, UR4 ;  /* 0x0000000406067c20 */ /* 0x000fe20008400000 */
[----:B------:R-:W-:Y:S01]  /*0680*/  LEA.HI R4, R4, R3, RZ, 0x2 ;  /* 0x0000000304047211 */ /* 0x000fe200078f10ff */
[----:B------:R-:W-:Y:S01]  /*0690*/  VOTEU.ALL UP0, P0 ;  /* 0x00000000003f7886 */ /* 0x000fe20000000000 */
[----:B------:R-:W-:Y:S01]  /*06a0*/  LOP3.LUT R7, R7, 0xfffffffc, RZ, 0xc0, !PT ;  /* 0xfffffffc07077812 */ /* 0x000fe200078ec0ff */
[----:B------:R-:W-:Y:S01]  /*06b0*/  ULDC UR4, c[0x0][0x154] ;  /* 0x0000550000047ab9 */ /* 0x000fe20000000800 */
[----:B------:R-:W-:Y:S01]  /*06c0*/  LOP3.LUT R4, R4, 0x3ffffffc, RZ, 0xc0, !PT ;  /* 0x3ffffffc04047812 */ /* 0x000fe200078ec0ff */
[----:B------:R-:W0:Y:S01]  /*06d0*/  F2I.U32.TRUNC.NTZ R6, R6 ;  /* 0x0000000600067305 */ /* 0x000e22000020f000 */
[----:B------:R-:W1:Y:S01]  /*06e0*/  @!UP0 S2UR UR9, SR_CgaCtaId ;  /* 0x00000000000989c3 */ /* 0x000e620000008800 */
[----:B------:R-:W-:Y:S01]  /*06f0*/  IMAD.IADD R7, R0, 0x1, -R7 ;  /* 0x0000000100077824 */ /* 0x000fe200078e0a07 */
[----:B------:R-:W-:Y:S01]  /*0700*/  @!UP0 UMOV UR8, 0x400 ;  /* 0x0000040000088882 */ /* 0x000fe20000000000 */
[----:B------:R-:W-:Y:S01]  /*0710*/  IMAD.IADD R4, R3, 0x1, -R4 ;  /* 0x0000000103047824 */ /* 0x000fe200078e0a04 */
[----:B------:R-:W-:-:S03]  /*0720*/  VOTEU.ALL UP1, P0 ;  /* 0x00000000003f7886 */ /* 0x000fc60000020000 */
[----:B------:R-:W-:Y:S01]  /*0730*/  IMAD R7, R4, 0x4, R7 ;  /* 0x0000000404077824 */ /* 0x000fe200078e0207 */
[----:B---3--:R-:W-:-:S04]  /*0740*/  I2FP.F32.U32 R4, R2 ;  /* 0x0000000200047245 */ /* 0x008fc80000201000 */
[----:B------:R-:W-:Y:S01]  /*0750*/  LEA.HI R0, R7, R7, RZ, 0x1 ;  /* 0x0000000707007211 */ /* 0x000fe200078f08ff */
[----:B0-----:R-:W-:Y:S02]  /*0760*/  IMAD.MOV R9, RZ, RZ, -R6 ;  /* 0x000000ffff097224 */ /* 0x001fe400078e0a06 */
[----:B------:R-:W-:Y:S01]  /*0770*/  FMUL R6, R4, UR4 ;  /* 0x0000000404067c20 */ /* 0x000fe20008400000 */
[----:B------:R-:W-:Y:S01]  /*0780*/  LOP3.LUT R0, R0, 0xfffffffe, RZ, 0xc0, !PT ;  /* 0xfffffffe00007812 */ /* 0x000fe200078ec0ff */
[----:B------:R-:W-:Y:S01]  /*0790*/  UMOV UR4, 0x20 ;  /* 0x0000002000047882 */ /* 0x000fe20000000000 */
[----:B--2---:R-:W-:Y:S01]  /*07a0*/  IMAD R4, R8, R9, UR10 ;  /* 0x0000000a08047e24 */ /* 0x004fe2000f8e0209 */
[----:B------:R-:W-:-:S04]  /*07b0*/  @!UP0 UIADD3 UR4, -UR4, 0x100000, URZ ;  /* 0x0010000004048890 */ /* 0x000fc8000fffe13f */
[----:B------:R-:W-:Y:S02]  /*07c0*/  @!UP0 USHF.L.U32 UR5, UR4, 0xb, URZ ;  /* 0x0000000b04058899 */ /* 0x000fe4000800063f */
[----:B------:R-:W-:Y:S01]  /*07d0*/  @!UP0 USHF.L.U32 UR4, UR4, 0x1, URZ ;  /* 0x0000000104048899 */ /* 0x000fe2000800063f */
[----:B------:R-:W0:Y:S01]  /*07e0*/  LDC R8, c[0x0][0x140] ;  /* 0x00005000ff087b82 */ /* 0x000e220000000800 */
[C---:B------:R-:W-:Y:S01]  /*07f0*/  IMAD.IADD R9, R7.reuse, 0x1, -R0 ;  /* 0x0000000107097824 */ /* 0x040fe200078e0a00 */
[----:B------:R-:W2:Y:S01]  /*0800*/  F2I.U32.TRUNC.NTZ R6, R6 ;  /* 0x0000000600067305 */ /* 0x000ea2000020f000 */
[----:B------:R-:W-:Y:S01]  /*0810*/  IMAD.SHL.U32 R0, R7, 0x4, RZ ;  /* 0x0000000407007824 */ /* 0x000fe200078e00ff */
[----:B-1----:R-:W-:Y:S02]  /*0820*/  @!UP0 ULEA UR8, UR9, UR8, 0x18 ;  /* 0x0000000809088291 */ /* 0x002fe4000f8ec03f */
[----:B------:R-:W-:Y:S01]  /*0830*/  ISETP.NE.AND P2, PT, R9, R4, PT ;  /* 0x000000040900720c */ /* 0x000fe20003f45270 */
[----:B------:R-:W-:Y:S01]  /*0840*/  VOTEU.ALL UP0, P0 ;  /* 0x00000000003f7886 */ /* 0x000fe20000000000 */
[----:B------:R-:W-:-:S02]  /*0850*/  LOP3.LUT R10, R7, 0xc, R0, 0x78, !PT ;  /* 0x0000000c070a7812 */ /* 0x000fc400078e7800 */
[----:B------:R-:W-:-:S03]  /*0860*/  LOP3.LUT P0, RZ, R5, 0x7, RZ, 0xc0, !PT ;  /* 0x0000000705ff7812 */ /* 0x000fc6000780c0ff */
[----:B------:R1:W-:Y:S01]  /*0870*/  STL [R1+0x1e4], R10 ;  /* 0x0001e40a01007387 */ /* 0x0003e20000100800 */
[----:B------:R-:W-:-:S03]  /*0880*/  ISETP.LT.U32.AND P0, PT, R10, 0x2, !P0 ;  /* 0x000000020a00780c */ /* 0x000fc60004701070 */
[----:B------:R-:W3:Y:S02]  /*0890*/  FENCE.VIEW.ASYNC.S ;  /* 0x00000000000073c6 */ /* 0x000ee40000000000 */
[----:B---3--:R1:W3:Y:S01]  /*08a0*/  @!UP0 SYNCS.EXCH.64 URZ, [UR8+0xf0], UR4 ;  /* 0x0000f004083f85b2 */ /* 0x0082e20008000100 */
[----:B--2---:R-:W-:Y:S01]  /*08b0*/  IMAD.MOV R14, RZ, RZ, -R6 ;  /* 0x000000ffff0e7224 */ /* 0x004fe200078e0a06 */
[----:B------:R-:W-:Y:S02]  /*08c0*/  SEL R5, RZ, 0x1, !P0 ;  /* 0x00000001ff057807 */ /* 0x000fe40004000000 */
[----:B------:R-:W-:Y:S01]  /*08d0*/  @P2 LEA.HI R0, R10, R10, RZ, 0x1 ;  /* 0x0000000a0a002211 */ /* 0x000fe200078f08ff */
[----:B----4-:R-:W-:-:S03]  /*08e0*/  IMAD R7, R13, R14, R2 ;  /* 0x0000000e0d077224 */ /* 0x010fc600078e0202 */
[----:B------:R-:W-:Y:S02]  /*08f0*/  @P2 SHF.R.S32.HI R0, RZ, 0x1, R0 ;  /* 0x00000001ff002819 */ /* 0x000fe40000011400 */
[----:B0-----:R-:W-:Y:S02]  /*0900*/  ISETP.EQ.U32.AND P4, PT, R8, 0x1, PT ;  /* 0x000000010800780c */ /* 0x001fe40003f82070 */
[----:B------:R-:W-:Y:S01]  /*0910*/  @P2 ISETP.NE.AND P3, PT, R0, R7, PT ;  /* 0x000000070000220c */ /* 0x000fe20003f65270 */
[----:B------:R-:W-:-:S03]  /*0920*/  IMAD.MOV.U32 R0, RZ, RZ, 0x1 ;  /* 0x00000001ff007424 */ /* 0x000fc600078e00ff */
[----:B------:R-:W-:Y:S01]  /*0930*/  @P2 SEL R0, RZ, 0x1, P3 ;  /* 0x00000001ff002807 */ /* 0x000fe20001800000 */
[----:B------:R1:W0:Y:S01]  /*0940*/  @!UP1 SYNCS.EXCH.64 URZ, [UR8+0xf8], UR4 ;  /* 0x0000f804083f95b2 */ /* 0x0002220008000100 */
[----:B------:R-:W-:Y:S02]  /*0950*/  NOP ;  /* 0x0000000000007918 */ /* 0x000fe40000000000 */
[----:B------:R-:W-:-:S05]  /*0960*/  LOP3.LUT R0, R0, R5, RZ, 0xc0, !PT ;  /* 0x0000000500007212 */ /* 0x000fca00078ec0ff */
[----:B------:R1:W-:Y:S01]  /*0970*/  STL [R1+0x1e0], R0 ;  /* 0x0001e00001007387 */ /* 0x0003e20000100800 */
[----:B---3--:R-:W-:Y:S05]  /*0980*/  @!P4 BRA `(.L_x_4) ;  /* 0x000000000008c947 */ /* 0x008fea0003800000 */
[----:B0-----:R-:W-:Y:S01]  /*0990*/  UCGABAR_ARV ;  /* 0x00000000000079c7 */ /* 0x001fe20008000000 */
[----:B------:R-:W-:Y:S05]  /*09a0*/  BRA `(.L_x_5) ;  /* 0x0000000000047947 */ /* 0x000fea0003800000 */
.L_x_4:
[----:B0-----:R-:W-:Y:S01]  /*09b0*/  NOP ;  /* 0x0000000000007918 */ /* 0x001fe20000000000 */
.L_x_5:
[----:B------:R-:W0:Y:S01]  /*09c0*/  LDC R5, c[0x0][0x65c] ;  /* 0x00019700ff057b82 */ /* 0x000e220000000800 */
[----:B------:R-:W-:Y:S01]  /*09d0*/  IMAD.U32 R6, RZ, RZ, UR10 ;  /* 0x0000000aff067e24 */ /* 0x000fe2000f8e00ff */
[----:B-1----:R-:W-:Y:S01]  /*09e0*/  LOP3.LUT R0, R0, 0xfffffeff, RZ, 0xc0, !PT ;  /* 0xfffffeff00007812 */ /* 0x002fe200078ec0ff */
[----:B------:R-:W-:Y:S01]  /*09f0*/  IMAD.MOV.U32 R7, RZ, RZ, RZ ;  /* 0x000000ffff077224 */ /* 0x000fe200078e00ff */
[----:B0-----:R-:W-:-:S13]  /*0a00*/  ISETP.NE.AND P2, PT, R5, 0x1, PT ;  /* 0x000000010500780c */ /* 0x001fda0003f45270 */
[----:B------:R-:W0:Y:S01]  /*0a10*/  @P2 LDC R9, c[0x0][0x10] ;  /* 0x00000400ff092b82 */ /* 0x000e220000000800 */
[----:B------:R-:W-:Y:S01]  /*0a20*/  @P2 IMAD.MOV.U32 R3, RZ, RZ, RZ ;  /* 0x000000ffff032224 */ /* 0x000fe200078e00ff */
[----:B------:R-:W-:Y:S01]  /*0a30*/  @P2 LOP3.LUT R0, R0, 0x100, RZ, 0xfc, !PT ;  /* 0x0000010000002812 */ /* 0x000fe200078efcff */
[----:B------:R-:W-:-:S05]  /*0a40*/  @P2 IMAD.MOV.U32 R11, RZ, RZ, RZ ;  /* 0x000000ffff0b2224 */ /* 0x000fca00078e00ff */
[----:B------:R-:W1:Y:S01]  /*0a50*/  @!P2 LDC R5, c[0x0][0xc] ;  /* 0x00000300ff05ab82 */ /* 0x000e620000000800 */
[----:B0-----:R-:W-:-:S04]  /*0a60*/  @P2 IMAD.WIDE.U32 R8, R9, UR10, R2 ;  /* 0x0000000a09082c25 */ /* 0x001fc8000f8e0002 */
[----:B------:R-:W-:Y:S02]  /*0a70*/  @P2 IMAD.MOV.U32 R23, RZ, RZ, R8 ;  /* 0x000000ffff172224 */ /* 0x000fe400078e0008 */
[----:B------:R-:W-:Y:S02]  /*0a80*/  @P2 IMAD.IADD R20, R9, 0x1, R11 ;  /* 0x0000000109142824 */ /* 0x000fe400078e020b */
[----:B-1----:R-:W-:-:S04]  /*0a90*/  @!P2 IMAD.WIDE.U32 R6, R2, R5, R6 ;  /* 0x000000050206a225 */ /* 0x002fc800078e0006 */
[----:B------:R-:W-:Y:S02]  /*0aa0*/  @!P2 IMAD.MOV.U32 R23, RZ, RZ, R6 ;  /* 0x000000ffff17a224 */ /* 0x000fe400078e0006 */
[----:B------:R-:W-:-:S03]  /*0ab0*/  @!P2 IMAD.MOV.U32 R20, RZ, RZ, R7 ;  /* 0x000000ffff14a224 */ /* 0x000fc600078e0007 */
[----:B------:R0:W-:Y:S04]  /*0ac0*/  STL [R1+0x1f4], R23 ;  /* 0x0001f41701007387 */ /* 0x0001e80000100800 */
[----:B------:R0:W-:Y:S01]  /*0ad0*/  STL [R1+0x1f0], R20 ;  /* 0x0001f01401007387 */ /* 0x0001e20000100800 */
[----:B------:R-:W-:Y:S05]  /*0ae0*/  @!P4 BRA `(.L_x_6) ;  /* 0x00000000000cc947 */ /* 0x000fea0003800000 */
[----:B------:R-:W-:Y:S01]  /*0af0*/  UCGABAR_WAIT ;  /* 0x0000000000007dc7 */ /* 0x000fe20008000000 */
[----:B------:R-:W-:Y:S01]  /*0b00*/  CCTL.IVALL ;  /* 0x00000000ff00798f */ /* 0x000fe20002000000 */
[----:B------:R-:W-:Y:S05]  /*0b10*/  BRA `(.L_x_7) ;  /* 0x0000000000047947 */ /* 0x000fea0003800000 */
.L_x_6:
[----:B------:R-:W-:Y:S06]  /*0b20*/  BAR.SYNC.DEFER_BLOCKING 0x0 ;  /* 0x0000000000007b1d */ /* 0x000fec0000010000 */
.L_x_7:
[----:B------:R-:W-:Y:S05]  /*0b30*/  @!P1 BRA `(.L_x_8) ;  /* 0x000001a800ac9947 */ /* 0x000fea0003800000 */
[----:B------:R-:W-:-:S06]  /*0b40*/  UISETP.GT.U32.AND UP0, UPT, UR11, 0x1, UPT ;  /* 0x000000010b00788c */ /* 0x000fcc000bf04070 */
[----:B------:R-:W-:-:S13]  /*0b50*/  PLOP3.LUT P0, PT, PT, PT, UP0, 0x80, 0x0 ;  /* 0x000000000000781c */ /* 0x000fda0003f0f008 */
[----:B------:R-:W-:Y:S05]  /*0b60*/  @P0 EXIT ;  /* 0x000000000000094d */ /* 0x000fea0003800000 */
[----:B------:R-:W-:Y:S01]  /*0b70*/  IMAD.MOV.U32 R7, RZ, RZ, -0x1 ;  /* 0xffffffffff077424 */ /* 0x000fe200078e00ff */
[----:B------:R-:W-:Y:S01]  /*0b80*/  ULDC.64 UR4, c[0x0][0x650] ;  /* 0x0001940000047ab9 */ /* 0x000fe20000000a00 */
[----:B------:R-:W-:Y:S01]  /*0b90*/  IMAD.MOV.U32 R6, RZ, RZ, -0x1 ;  /* 0xffffffffff067424 */ /* 0x000fe200078e00ff */
[----:B------:R-:W-:Y:S01]  /*0ba0*/  ISETP.GE.U32.AND P0, PT, R23, UR4, PT ;  /* 0x0000000417007c0c */ /* 0x000fe2000bf06070 */
[----:B------:R-:W-:Y:S01]  /*0bb0*/  UMOV UR42, 0xffffffff ;  /* 0xffffffff002a7882 */ /* 0x000fe20000000000 */
[----:B------:R1:W-:Y:S01]  /*0bc0*/  STL [R1+0x1ec], R7 ;  /* 0x0001ec0701007387 */ /* 0x0003e20000100800 */
[----:B------:R-:W-:Y:S02]  /*0bd0*/  PRMT R5, RZ, 0x7610, R5 ;  /* 0x00007610ff057816 */ /* 0x000fe40000000005 */
[----:B------:R-:W-:Y:S01]  /*0be0*/  ISETP.GE.U32.AND.EX P0, PT, R20, UR5, PT, P0 ;  /* 0x0000000514007c0c */ /* 0x000fe2000bf06100 */
[----:B------:R1:W-:-:S12]  /*0bf0*/  STL [R1+0x1e8], R6 ;  /* 0x0001e80601007387 */ /* 0x0003d80000100800 */
[----:B-1----:R-:W-:Y:S05]  /*0c00*/  @P0 BRA `(.L_x_9) ;  /* 0x00000004003c0947 */ /* 0x002fea0003800000 */
[----:B------:R-:W1:Y:S01]  /*0c10*/  LDC.64 R16, c[0x0][0x628] ;  /* 0x00018a00ff107b82 */ /* 0x000e620000000a00 */
[----:B------:R-:W-:Y:S02]  /*0c20*/  IMAD.MOV.U32 R6, RZ, RZ, R23 ;  /* 0x000000ffff067224 */ /* 0x000fe400078e0017 */
[----:B------:R-:W-:-:S05]  /*0c30*/  IMAD.MOV.U32 R7, RZ, RZ, R20 ;  /* 0x000000ffff077224 */ /* 0x000fca00078e0014 */
[----:B------:R-:W2:Y:S08]  /*0c40*/  LDC R12, c[0x0][0x630] ;  /* 0x00018c00ff0c7b82 */ /* 0x000eb00000000800 */
[----:B------:R-:W3:Y:S01]  /*0c50*/  LDC.64 R18, c[0x0][0x620] ;  /* 0x00018800ff127b82 */ /* 0x000ee20000000a00 */
[----:B-1----:R-:W-:-:S04]  /*0c60*/  ISETP.NE.U32.AND P0, PT, R16, RZ, PT ;  /* 0x000000ff1000720c */ /* 0x002fc80003f05070 */
[----:B------:R-:W-:-:S13]  /*0c70*/  ISETP.NE.AND.EX P0, PT, R17, RZ, PT, P0 ;  /* 0x000000ff1100720c */ /* 0x000fda0003f05300 */
[----:B--23--:R-:W-:Y:S05]  /*0c80*/  @!P0 BRA `(.L_x_10) ;  /* 0x0000000000288947 */ /* 0x00cfea0003800000 */
[----:B------:R-:W1:Y:S02]  /*0c90*/  LDC R5, c[0x0][0x634] ;  /* 0x00018d00ff057b82 */ /* 0x000e640000000800 */
[----:B-1----:R-:W-:-:S05]  /*0ca0*/  IADD3 R5, P0, R23, R5, RZ ;  /* 0x0000000517057210 */ /* 0x002fca0007f1e0ff */
[----:B------:R-:W-:-:S04]  /*0cb0*/  IMAD.X R15, RZ, RZ, R20, P0 ;  /* 0x000000ffff0f7224 */ /* 0x000fc800000e0614 */
[----:B------:R-:W-:-:S04]  /*0cc0*/  IMAD.WIDE.U32 R6, R15, R16, RZ ;  /* 0x000000100f067225 */ /* 0x000fc800078e00ff */
[----:B------:R-:W-:-:S04]  /*0cd0*/  IMAD.WIDE.U32 R8, P0, R5, R17, R6 ;  /* 0x0000001105087225 */ /* 0x000fc80007800006 */
[----:B------:R-:W-:-:S04]  /*0ce0*/  IMAD.WIDE.U32 R6, R5, R16, RZ ;  /* 0x0000001005067225 */ /* 0x000fc800078e00ff */
[----:B------:R-:W-:Y:S01]  /*0cf0*/  IMAD.X R11, RZ, RZ, RZ, P0 ;  /* 0x000000ffff0b7224 */ /* 0x000fe200000e06ff */
[----:B------:R-:W-:Y:S01]  /*0d00*/  IADD3 RZ, P0, R7, R8, RZ ;  /* 0x0000000807ff7210 */ /* 0x000fe20007f1e0ff */
[----:B------:R-:W-:-:S04]  /*0d10*/  IMAD.MOV.U32 R10, RZ, RZ, R9 ;  /* 0x000000ffff0a7224 */ /* 0x000fc800078e0009 */
[----:B------:R-:W-:-:S08]  /*0d20*/  IMAD.WIDE.U32.X R6, R15, R17, R10, P0 ;  /* 0x000000110f067225 */ /* 0x000fd000000e040a */
.L_x_10:
[----:B------:R-:W-:Y:S01]  /*0d30*/  IMAD.MOV.U32 R11, RZ, RZ, R20 ;  /* 0x000000ffff0b7224 */ /* 0x000fe200078e0014 */
[-CC-:B------:R-:W-:Y:S01]  /*0d40*/  SHF.R.U64 R22, R6, R12.reuse, R7.reuse ;  /* 0x0000000c06167219 */ /* 0x180fe20000001207 */
[----:B0-----:R-:W0:Y:S01]  /*0d50*/  LDC.64 R20, c[0x0][0x640] ;  /* 0x00019000ff147b82 */ /* 0x001e220000000a00 */
[----:B------:R-:W-:Y:S01]  /*0d60*/  SHF.R.U32.HI R3, RZ, R12, R7 ;  /* 0x0000000cff037219 */ /* 0x000fe20000011607 */
[----:B------:R-:W-:Y:S01]  /*0d70*/  IMAD.MOV.U32 R6, RZ, RZ, R23 ;  /* 0x000000ffff067224 */ /* 0x000fe200078e0017 */
[----:B------:R-:W-:Y:S01]  /*0d80*/  IADD3 R5, P0, RZ, -R22, RZ ;  /* 0x80000016ff057210 */ /* 0x000fe20007f1e0ff */
[----:B------:R-:W-:Y:S02]  /*0d90*/  IMAD.MOV.U32 R7, RZ, RZ, R11 ;  /* 0x000000ffff077224 */ /* 0x000fe400078e000b */
[----:B------:R-:W-:Y:S02]  /*0da0*/  IMAD R23, R13, R14, R2 ;  /* 0x0000000e0d177224 */ /* 0x000fe400078e0202 */
[----:B------:R-:W1:Y:S01]  /*0db0*/  LDC R10, c[0x0][0x618] ;  /* 0x00018600ff0a7b82 */ /* 0x000e620000000800 */
[----:B------:R-:W-:-:S02]  /*0dc0*/  IMAD.X R3, RZ, RZ, ~R3, P0 ;  /* 0x000000ffff037224 */ /* 0x000fc400000e0e03 */
[----:B------:R-:W-:-:S04]  /*0dd0*/  IMAD.WIDE.U32 R6, R5, R18, R6 ;  /* 0x0000001205067225 */ /* 0x000fc800078e0006 */
[----:B------:R-:W-:Y:S01]  /*0de0*/  IMAD R8, R3, R18, RZ ;  /* 0x0000001203087224 */ /* 0x000fe200078e02ff */
[----:B------:R-:W2:Y:S01]  /*0df0*/  LDC R9, c[0x0][0x608] ;  /* 0x00018200ff097b82 */ /* 0x000ea20000000800 */
[----:B------:R-:W-:Y:S02]  /*0e00*/  IMAD.MOV.U32 R13, RZ, RZ, 0x1 ;  /* 0x00000001ff0d7424 */ /* 0x000fe400078e00ff */
[----:B------:R-:W-:Y:S02]  /*0e10*/  IMAD R3, R5, R19, R8 ;  /* 0x0000001305037224 */ /* 0x000fe400078e0208 */
[----:B------:R-:W-:Y:S02]  /*0e20*/  IMAD.MOV.U32 R5, RZ, RZ, -0x1 ;  /* 0xffffffffff057424 */ /* 0x000fe400078e00ff */
[----:B------:R-:W-:Y:S01]  /*0e30*/  IMAD.IADD R3, R7, 0x1, R3 ;  /* 0x0000000107037824 */ /* 0x000fe200078e0203 */
[----:B------:R-:W3:Y:S01]  /*0e40*/  LDC R12, c[0x0][0x658] ;  /* 0x00019600ff0c7b82 */ /* 0x000ee20000000800 */
[----:B0-----:R-:W-:-:S04]  /*0e50*/  ISETP.NE.U32.AND P0, PT, R20, RZ, PT ;  /* 0x000000ff1400720c */ /* 0x001fc80003f05070 */
[----:B------:R-:W-:-:S03]  /*0e60*/  ISETP.NE.AND.EX P0, PT, R21, RZ, PT, P0 ;  /* 0x000000ff1500720c */ /* 0x000fc60003f05300 */
[----:B------:R-:W0:Y:S01]  /*0e70*/  LDC R17, c[0x0][0x600] ;  /* 0x00018000ff117b82 */ /* 0x000e220000000800 */
[-CC-:B-1----:R-:W-:Y:S02]  /*0e80*/  SHF.R.U64 R15, R6, R10.reuse, R3.reuse ;  /* 0x0000000a060f7219 */ /* 0x182fe40000001203 */
[----:B------:R-:W-:-:S05]  /*0e90*/  SHF.R.U32.HI R6, RZ, R10, R3 ;  /* 0x0000000aff067219 */ /* 0x000fca0000011603 */
[----:B------:R-:W1:Y:S01]  /*0ea0*/  LDC R16, c[0x0][0x648] ;  /* 0x00019200ff107b82 */ /* 0x000e620000000800 */
[-CC-:B--2---:R-:W-:Y:S02]  /*0eb0*/  SHF.R.U64 R10, R15, R9.reuse, R6.reuse ;  /* 0x000000090f0a7219 */ /* 0x184fe40000001206 */
[----:B------:R-:W-:-:S05]  /*0ec0*/  SHF.R.U32.HI R3, RZ, R9, R6 ;  /* 0x00000009ff037219 */ /* 0x000fca0000011606 */
[----:B------:R-:W2:Y:S01]  /*0ed0*/  LDC R18, c[0x0][0x638] ;  /* 0x00018e00ff127b82 */ /* 0x000ea20000000800 */
[-C--:B---3--:R-:W-:Y:S02]  /*0ee0*/  SHF.L.U32 R2, R5, R12.reuse, RZ ;  /* 0x0000000c05027219 */ /* 0x088fe400000006ff */
[--C-:B------:R-:W-:Y:S02]  /*0ef0*/  SHF.R.U64 R14, R10, R12, R3.reuse ;  /* 0x0000000c0a0e7219 */ /* 0x100fe40000001203 */
[----:B------:R-:W-:Y:S02]  /*0f00*/  LOP3.LUT R5, RZ, R2, RZ, 0x33, !PT ;  /* 0x00000002ff057212 */ /* 0x000fe400078e33ff */
[----:B------:R-:W-:Y:S01]  /*0f10*/  SHF.R.U32.HI R3, RZ, R12, R3 ;  /* 0x0000000cff037219 */ /* 0x000fe20000011603 */
[----:B------:R-:W3:Y:S01]  /*0f20*/  LDC R19, c[0x0][0x610] ;  /* 0x00018400ff137b82 */ /* 0x000ee20000000800 */
[----:B------:R-:W-:Y:S01]  /*0f30*/  IMAD.MOV.U32 R2, RZ, RZ, R14 ;  /* 0x000000ffff027224 */ /* 0x000fe200078e000e */
[----:B------:R-:W-:Y:S06]  /*0f40*/  @!P0 BRA `(.L_x_11) ;  /* 0x0000000000288947 */ /* 0x000fec0003800000 */
[----:B------:R-:W4:Y:S02]  /*0f50*/  LDC R9, c[0x0][0x64c] ;  /* 0x00019300ff097b82 */ /* 0x000f240000000800 */
[----:B----4-:R-:W-:-:S05]  /*0f60*/  IADD3 R9, P0, R14, R9, RZ ;  /* 0x000000090e097210 */ /* 0x010fca0007f1e0ff */
        /* <DEDUP_REMOVED lines=8> */
.L_x_11:
[----:B-1----:R-:W-:Y:S01]  /*0ff0*/  SHF.R.U64 R3, R2, R16, R3 ;  /* 0x0000001002037219 */ /* 0x002fe20000001203 */
[----:B0-----:R-:W-:Y:S01]  /*1000*/  VIADD R6, R17, 0xffffffff ;  /* 0xffffffff11067836 */ /* 0x001fe20000000000 */
[----:B------:R-:W-:Y:S02]  /*1010*/  SHF.L.U32 R2, R13, R12, RZ ;  /* 0x0000000c0d027219 */ /* 0x000fe400000006ff */
[----:B------:R-:W-:Y:S01]  /*1020*/  LOP3.LUT R5, R10, R5, RZ, 0xc0, !PT ;  /* 0x000000050a057212 */ /* 0x000fe200078ec0ff */
[----:B------:R-:W-:Y:S01]  /*1030*/  IMAD.MOV R7, RZ, RZ, -R3 ;  /* 0x000000ffff077224 */ /* 0x000fe200078e0a03 */
[----:B------:R-:W-:Y:S02]  /*1040*/  SEL R4, R4, R23, !P2 ;  /* 0x0000001704047207 */ /* 0x000fe40005000000 */
[----:B------:R-:W-:Y:S01]  /*1050*/  LOP3.LUT R6, R15, R6, RZ, 0xc0, !PT ;  /* 0x000000060f067212 */ /* 0x000fe200078ec0ff */
[----:B------:R-:W-:Y:S01]  /*1060*/  IMAD R5, R2, R3, R5 ;  /* 0x0000000302057224 */ /* 0x000fe200078e0205 */
[----:B------:R-:W-:Y:S01]  /*1070*/  R2UR UR42, R22 ;  /* 0x00000000162a72ca */ /* 0x000fe200000e0000 */
[----:B--2---:R-:W-:-:S02]  /*1080*/  IMAD R2, R7, R18, R14 ;  /* 0x0000001207027224 */ /* 0x004fc400078e020e */
[----:B---3--:R-:W-:Y:S02]  /*1090*/  IMAD R4, R5, R19, R4 ;  /* 0x0000001305047224 */ /* 0x008fe400078e0204 */
[----:B------:R-:W-:Y:S02]  /*10a0*/  IMAD R3, R2, R17, R6 ;  /* 0x0000001102037224 */ /* 0x000fe400078e0206 */
[----:B------:R-:W-:-:S03]  /*10b0*/  IMAD.MOV.U32 R5, RZ, RZ, 0x1 ;  /* 0x00000001ff057424 */ /* 0x000fc600078e00ff */
[----:B------:R-:W-:Y:S02]  /*10c0*/  SEL R6, R3, R4, !P2 ;  /* 0x0000000403067207 */ /* 0x000fe40005000000 */
[----:B------:R-:W-:-:S03]  /*10d0*/  SEL R2, R4, R3, !P2 ;  /* 0x0000000304027207 */ /* 0x000fc60005000000 */
[----:B------:R1:W-:Y:S04]  /*10e0*/  STL [R1+0x1e8], R6 ;  /* 0x0001e80601007387 */ /* 0x0003e80000100800 */
[----:B------:R1:W-:Y:S02]  /*10f0*/  STL [R1+0x1ec], R2 ;  /* 0x0001ec0201007387 */ /* 0x0003e40000100800 */
.L_x_9:
[----:B------:R-:W-:-:S08]  /*1100*/  NOP ;  /* 0x0000000000007918 */ /* 0x000fd00000000000 */
[----:B------:R-:W2:Y:S02]  /*1110*/  USETMAXREG.TRY_ALLOC.CTAPOOL UP0, 0xe8 ;  /* 0x000000e8000079c8 */ /* 0x000ea40008000600 */
[----:B--2---:R-:W-:-:S13]  /*1120*/  PLOP3.LUT P0, PT, PT, PT, UP0, 0x80, 0x0 ;  /* 0x000000000000781c */ /* 0x004fda0003f0f008 */
[----:B------:R-:W-:Y:S05]  /*1130*/  @!P0 BRA `(.L_x_9) ;  /* 0xfffffffc00f08947 */ /* 0x000fea000383ffff */
[----:B------:R-:W-:Y:S01]  /*1140*/  ULDC.64 UR4, c[0x0][0x598] ;  /* 0x0001660000047ab9 */ /* 0x000fe20000000a00 */
[----:B------:R-:W-:Y:S01]  /*1150*/  ULDC.64 UR46, c[0x0][0x208] ;  /* 0x00008200002e7ab9 */ /* 0x000fe20000000a00 */
[----:B------:R-:W-:-:S04]  /*1160*/  ISETP.NE.U32.AND P0, PT, RZ, UR4, PT ;  /* 0x00000004ff007c0c */ /* 0x000fc8000bf05070 */
[----:B------:R-:W-:-:S13]  /*1170*/  ISETP.NE.AND.EX P0, PT, RZ, UR5, PT, P0 ;  /* 0x00000005ff007c0c */ /* 0x000fda000bf05300 */
[----:B------:R-:W-:Y:S05]  /*1180*/  @!P0 BRA `(.L_x_12) ;  /* 0x0000000000208947 */ /* 0x000fea0003800000 */
[----:B-1----:R-:W1:Y:S02]  /*1190*/  LDC.64 R2, c[0x0][0x598] ;  /* 0x00016600ff027b82 */ /* 0x002e640000000a00 */
[----:B-1----:R-:W2:Y:S02]  /*11a0*/  LDG.E.64 R2, desc[UR46][R2.64] ;  /* 0x0000002e02027981 */ /* 0x002ea4000c1e1b00 */
[----:B--2---:R-:W-:-:S04]  /*11b0*/  ISETP.NE.U32.AND P0, PT, R2, RZ, PT ;  /* 0x000000ff0200720c */ /* 0x004fc80003f05070 */
[----:B------:R-:W-:-:S13]  /*11c0*/  ISETP.NE.AND.EX P0, PT, R3, RZ, PT, P0 ;  /* 0x000000ff0300720c */ /* 0x000fda0003f05300 */
[----:B------:R-:W-:Y:S05]  /*11d0*/  @!P0 BRA `(.L_x_12) ;  /* 0x00000000000c8947 */ /* 0x000fea0003800000 */
[----:B------:R-:W2:Y:S02]  /*11e0*/  LD.E R2, desc[UR46][R2.64] ;  /* 0x0000002e02027980 */ /* 0x000ea4000c101900 */
[----:B--2---:R-:W-:Y:S01]  /*11f0*/  R2UR UR41, R2 ;  /* 0x00000000022972ca */ /* 0x004fe200000e0000 */
[----:B------:R-:W-:-:S14]  /*1200*/  BRA `(.L_x_13) ;  /* 0x0000000000247947 */ /* 0x000fdc0003800000 */
.L_x_12:
[----:B------:R-:W-:Y:S02]  /*1210*/  ULDC.64 UR4, c[0x0][0x588] ;  /* 0x0001620000047ab9 */ /* 0x000fe40000000a00 */
[----:B------:R-:W-:-:S04]  /*1220*/  ISETP.NE.U32.AND P0, PT, RZ, UR4, PT ;  /* 0x00000004ff007c0c */ /* 0x000fc8000bf05070 */
[----:B------:R-:W-:-:S13]  /*1230*/  ISETP.NE.AND.EX P0, PT, RZ, UR5, PT, P0 ;  /* 0x00000005ff007c0c */ /* 0x000fda000bf05300 */
[----:B------:R-:W-:Y:S05]  /*1240*/  @!P0 BRA `(.L_x_14) ;  /* 0x0000000000108947 */ /* 0x000fea0003800000 */
[----:B-1----:R-:W1:Y:S02]  /*1250*/  LDC.64 R2, c[0x0][0x588] ;  /* 0x00016200ff027b82 */ /* 0x002e640000000a00 */
[----:B-1----:R-:W2:Y:S02]  /*1260*/  LDG.E R2, desc[UR46][R2.64] ;  /* 0x0000002e02027981 */ /* 0x002ea4000c1e1900 */
[----:B--2---:R-:W-:Y:S01]  /*1270*/  R2UR UR41, R2 ;  /* 0x00000000022972ca */ /* 0x004fe200000e0000 */
[----:B------:R-:W-:-:S14]  /*1280*/  BRA `(.L_x_13) ;  /* 0x0000000000047947 */ /* 0x000fdc0003800000 */
.L_x_14:
[----:B------:R-:W-:-:S05]  /*1290*/  ULDC UR41, c[0x0][0x580] ;  /* 0x0001600000297ab9 */ /* 0x000fca0000000800 */
.L_x_13:
[----:B------:R-:W-:Y:S02]  /*12a0*/  ULDC.64 UR4, c[0x0][0x5a0] ;  /* 0x0001680000047ab9 */ /* 0x000fe40000000a00 */
        /* <DEDUP_REMOVED lines=11> */
.L_x_15:
        /* <DEDUP_REMOVED lines=8> */
.L_x_17:
[----:B------:R-:W-:-:S05]  /*13e0*/  ULDC UR40, c[0x0][0x584] ;  /* 0x0001610000287ab9 */ /* 0x000fca0000000800 */
.L_x_16:
[----:B------:R-:W-:-:S13]  /*13f0*/  LOP3.LUT P0, RZ, R5, 0xff, RZ, 0xc0, !PT ;  /* 0x000000ff05ff7812 */ /* 0x000fda000780c0ff */
[----:B------:R-:W-:Y:S05]  /*1400*/  @!P0 EXIT ;  /* 0x000000000000894d */ /* 0x000fea0003800000 */
[----:B------:R-:W2:Y:S01]  /*1410*/  LDC.64 R8, c[0x0][0x5c8] ;  /* 0x00017200ff087b82 */ /* 0x000ea20000000a00 */
[----:B------:R-:W-:Y:S01]  /*1420*/  ULDC UR4, c[0x0][0x28c] ;  /* 0x0000a30000047ab9 */ /* 0x000fe20000000800 */
[----:B------:R-:W-:Y:S02]  /*1430*/  ULOP3.LUT UR8, UR7, 0x1, URZ, 0xfc, !UPT ;  /* 0x0000000107087892 */ /* 0x000fe4000f8efc3f */
[----:B------:R-:W-:-:S04]  /*1440*/  UIADD3 UR4, UR4, 0x1f, URZ ;  /* 0x0000001f04047890 */ /* 0x000fc8000fffe03f */
[----:B------:R-:W-:-:S04]  /*1450*/  USHF.R.S32.HI UR5, URZ, 0x1f, UR4 ;  /* 0x0000001f3f057899 */ /* 0x000fc80008011404 */
[----:B------:R-:W-:-:S03]  /*1460*/  ULEA.HI UR5, UR5, UR4, URZ, 0x5 ;  /* 0x0000000405057291 */ /* 0x000fc6000f8f283f */
[----:B------:R-:W-:Y:S01]  /*1470*/  UMOV UR4, URZ ;  /* 0x0000003f00047c82 */ /* 0x000fe20008000000 */
[----:B------:R-:W-:-:S03]  /*1480*/  USHF.R.S32.HI UR11, URZ, 0x5, UR5 ;  /* 0x000000053f0b7899 */ /* 0x000fc60008011405 */
[----:B------:R-:W-:Y:S01]  /*1490*/  UMOV UR5, URZ ;  /* 0x0000003f00057c82 */ /* 0x000fe20008000000 */
[C-C-:B--2---:R-:W-:Y:S01]  /*14a0*/  SHF.L.U64.HI R7, R8.reuse, 0x7, R9.reuse ;  /* 0x0000000708077819 */ /* 0x144fe20000010209 */
[C---:B------:R-:W-:Y:S01]  /*14b0*/  IMAD.SHL.U32 R5, R8.reuse, 0x80, RZ ;  /* 0x0000008008057824 */ /* 0x040fe200078e00ff */
[C-C-:B-1----:R-:W-:Y:S01]  /*14c0*/  SHF.L.U64.HI R6, R8.reuse, 0x3, R9.reuse ;  /* 0x0000000308067819 */ /* 0x142fe20000010209 */
[C---:B------:R-:W-:Y:S01]  /*14d0*/  IMAD.SHL.U32 R2, R8.reuse, 0x8, RZ ;  /* 0x0000000808027824 */ /* 0x040fe200078e00ff */
[C---:B------:R-:W-:Y:S01]  /*14e0*/  SHF.L.U64.HI R4, R8.reuse, 0x8, R9 ;  /* 0x0000000808047819 */ /* 0x040fe20000010209 */
[----:B------:R-:W-:-:S07]  /*14f0*/  IMAD.SHL.U32 R3, R8, 0x100, RZ ;  /* 0x0000010008037824 */ /* 0x000fce00078e00ff */
.L_x_46:
[----:B------:R-:W-:Y:S01]  /*1500*/  STL [R1+0x1dc], RZ ;  /* 0x0001dcff01007387 */ /* 0x000fe20000100800 */
[----:B-1----:R-:W1:Y:S01]  /*1510*/  S2UR UR16, SR_CgaCtaId ;  /* 0x00000000001079c3 */ /* 0x002e620000008800 */
[----:B------:R-:W-:Y:S01]  /*1520*/  UMOV UR15, 0x400 ;  /* 0x00000400000f7882 */ /* 0x000fe20000000000 */
[----:B------:R-:W-:Y:S01]  /*1530*/  UMOV UR6, URZ ;  /* 0x0000003f00067c82 */ /* 0x000fe20008000000 */
[----:B------:R-:W-:Y:S01]  /*1540*/  STL [R1+0x1d8], RZ ;  /* 0x0001d8ff01007387 */ /* 0x000fe20000100800 */
[----:B------:R-:W-:Y:S01]  /*1550*/  UMOV UR12, URZ ;  /* 0x0000003f000c7c82 */ /* 0x000fe20008000000 */
[----:B------:R-:W-:Y:S01]  /*1560*/  UMOV UR13, URZ ;  /* 0x0000003f000d7c82 */ /* 0x000fe20008000000 */
[----:B------:R-:W-:Y:S01]  /*1570*/  UMOV UR45, UR5 ;  /* 0x00000005002d7c82 */ /* 0x000fe20008000000 */
[----:B------:R-:W-:Y:S01]  /*1580*/  STL [R1+0x1d4], RZ ;  /* 0x0001d4ff01007387 */ /* 0x000fe20000100800 */
[----:B--2---:R-:W2:Y:S01]  /*1590*/  LDC R9, c[0x0][0x28c] ;  /* 0x0000a300ff097b82 */ /* 0x004ea20000000800 */
[----:B------:R-:W-:-:S02]  /*15a0*/  CS2R R10, SRZ ;  /* 0x00000000000a7805 */ /* 0x000fc4000001ff00 */
[----:B------:R-:W-:Y:S01]  /*15b0*/  CS2R R12, SRZ ;  /* 0x00000000000c7805 */ /* 0x000fe2000001ff00 */
[----:B------:R-:W-:Y:S01]  /*15c0*/  STL [R1+0x1d0], RZ ;  /* 0x0001d0ff01007387 */ /* 0x000fe20000100800 */
[----:B------:R-:W-:Y:S02]  /*15d0*/  CS2R R14, SRZ ;  /* 0x00000000000e7805 */ /* 0x000fe4000001ff00 */
[----:B------:R-:W-:Y:S02]  /*15e0*/  CS2R R16, SRZ ;  /* 0x0000000000107805 */ /* 0x000fe4000001ff00 */
[----:B------:R-:W-:Y:S01]  /*15f0*/  CS2R R18, SRZ ;  /* 0x0000000000127805 */ /* 0x000fe2000001ff00 */
[----:B------:R-:W-:Y:S01]  /*1600*/  STL [R1+0x1cc], RZ ;  /* 0x0001ccff01007387 */ /* 0x000fe20000100800 */
[----:B0-----:R-:W-:Y:S02]  /*1610*/  CS2R R20, SRZ ;  /* 0x0000000000147805 */ /* 0x001fe4000001ff00 */
[----:B------:R-:W-:-:S02]  /*1620*/  CS2R R22, SRZ ;  /* 0x0000000000167805 */ /* 0x000fc4000001ff00 */
[----:B------:R-:W-:Y:S01]  /*1630*/  CS2R R192, SRZ ;  /* 0x0000000000c07805 */ /* 0x000fe2000001ff00 */
[----:B------:R-:W-:Y:S01]  /*1640*/  STL [R1+0x1c8], RZ ;  /* 0x0001c8ff01007387 */ /* 0x000fe20000100800 */
[----:B------:R-:W-:Y:S02]  /*1650*/  CS2R R194, SRZ ;  /* 0x0000000000c27805 */ /* 0x000fe4000001ff00 */
[----:B------:R-:W-:Y:S02]  /*1660*/  CS2R R196, SRZ ;  /* 0x0000000000c47805 */ /* 0x000fe4000001ff00 */
[----:B------:R-:W-:Y:S01]  /*1670*/  CS2R R198, SRZ ;  /* 0x0000000000c67805 */ /* 0x000fe2000001ff00 */
[----:B------:R-:W-:Y:S01]  /*1680*/  STL [R1+0x1c4], RZ ;  /* 0x0001c4ff01007387 */ /* 0x000fe20000100800 */
[----:B------:R-:W-:Y:S02]  /*1690*/  CS2R R200, SRZ ;  /* 0x0000000000c87805 */ /* 0x000fe4000001ff00 */
[----:B------:R-:W-:-:S02]  /*16a0*/  CS2R R202, SRZ ;  /* 0x0000000000ca7805 */ /* 0x000fc4000001ff00 */
[----:B------:R-:W-:Y:S01]  /*16b0*/  CS2R R204, SRZ ;  /* 0x0000000000cc7805 */ /* 0x000fe2000001ff00 */
[----:B------:R-:W-:Y:S01]  /*16c0*/  STL [R1+0x1c0], RZ ;  /* 0x0001c0ff01007387 */ /* 0x000fe20000100800 */
[----:B------:R-:W-:Y:S02]  /*16d0*/  CS2R R206, SRZ ;  /* 0x0000000000ce7805 */ /* 0x000fe4000001ff00 */
[----:B------:R-:W-:Y:S02]  /*16e0*/  CS2R R208, SRZ ;  /* 0x0000000000d07805 */ /* 0x000fe4000001ff00 */
[----:B------:R-:W-:Y:S01]  /*16f0*/  CS2R R210, SRZ ;  /* 0x0000000000d27805 */ /* 0x000fe2000001ff00 */
[----:B------:R-:W-:Y:S01]  /*1700*/  STL [R1+0x1bc], RZ ;  /* 0x0001bcff01007387 */ /* 0x000fe20000100800 */
[----:B--2---:R-:W-:Y:S02]  /*1710*/  ISETP.GE.AND P0, PT, R9, 0x1, PT ;  /* 0x000000010900780c */ /* 0x004fe40003f06270 */
[----:B------:R-:W-:-:S02]  /*1720*/  CS2R R212, SRZ ;  /* 0x0000000000d47805 */ /* 0x000fc4000001ff00 */
[----:B------:R-:W-:Y:S01]  /*1730*/  CS2R R214, SRZ ;  /* 0x0000000000d67805 */ /* 0x000fe2000001ff00 */
[----:B------:R-:W-:Y:S01]  /*1740*/  STL [R1+0x1b8], RZ ;  /* 0x0001b8ff01007387 */ /* 0x000fe20000100800 */
[----:B------:R-:W-:Y:S02]  /*1750*/  CS2R R216, SRZ ;  /* 0x0000000000d87805 */ /* 0x000fe4000001ff00 */
[----:B------:R-:W-:Y:S02]  /*1760*/  CS2R R218, SRZ ;  /* 0x0000000000da7805 */ /* 0x000fe4000001ff00 */
[----:B------:R-:W-:Y:S01]  /*1770*/  CS2R R220, SRZ ;  /* 0x0000000000dc7805 */ /* 0x000fe2000001ff00 */
[----:B------:R-:W-:Y:S01]  /*1780*/  STL [R1+0x1b4], RZ ;  /* 0x0001b4ff01007387 */ /* 0x000fe20000100800 */
[----:B------:R-:W-:Y:S01]  /*1790*/  CS2R R222, SRZ ;  /* 0x0000000000de7805 */ /* 0x000fe2000001ff00 */
[----:B------:R-:W-:Y:S01]  /*17a0*/  IMAD.U32 R224, RZ, RZ, UR4 ;  /* 0x00000004ffe07e24 */ /* 0x000fe2000f8e00ff */
[----:B------:R-:W-:Y:S01]  /*17b0*/  CS2R R184, SRZ ;  /* 0x0000000000b87805 */ /* 0x000fe2000001ff00 */
[----:B------:R-:W-:Y:S01]  /*17c0*/  STL [R1+0x1b0], RZ ;  /* 0x0001b0ff01007387 */ /* 0x000fe20000100800 */
[----:B------:R-:W-:-:S02]  /*17d0*/  CS2R R186, SRZ ;  /* 0x0000000000ba7805 */ /* 0x000fc4000001ff00 */
[----:B------:R-:W-:Y:S02]  /*17e0*/  CS2R R188, SRZ ;  /* 0x0000000000bc7805 */ /* 0x000fe4000001ff00 */
[----:B------:R-:W-:Y:S01]  /*17f0*/  CS2R R190, SRZ ;  /* 0x0000000000be7805 */ /* 0x000fe2000001ff00 */
[----:B------:R-:W-:Y:S01]  /*1800*/  STL [R1+0x1ac], RZ ;  /* 0x0001acff01007387 */ /* 0x000fe20000100800 */
[----:B------:R-:W-:Y:S02]  /*1810*/  CS2R R176, SRZ ;  /* 0x0000000000b07805 */ /* 0x000fe4000001ff00 */
[----:B------:R-:W-:Y:S02]  /*1820*/  CS2R R178, SRZ ;  /* 0x0000000000b27805 */ /* 0x000fe4000001ff00 */
        /* <DEDUP_REMOVED lines=81> */
[----:B------:R-:W0:Y:S01]  /*1d40*/  S2R R8, SR_TID.X ;  /* 0x0000000000087919 */ /* 0x000e220000002100 */
        /* <DEDUP_REMOVED lines=21> */
[----:B------:R-:W-:Y:S01]  /*1ea0*/  CS2R R30, SRZ ;  /* 0x00000000001e7805 */ /* 0x000fe2000001ff00 */
[----:B------:R-:W-:Y:S04]  /*1eb0*/  STL [R1+0x144], RZ ;  /* 0x000144ff01007387 */ /* 0x000fe80000100800 */
[----:B------:R-:W-:Y:S04]  /*1ec0*/  STL [R1+0x140], RZ ;  /* 0x000140ff01007387 */ /* 0x000fe80000100800 */
[----:B------:R-:W-:Y:S01]  /*1ed0*/  STL [R1+0x13c], RZ ;  /* 0x00013cff01007387 */ /* 0x000fe20000100800 */
[----:B0-----:R-:W-:-:S03]  /*1ee0*/  LOP3.LUT R8, R8, 0x80, RZ, 0xc0, !PT ;  /* 0x0000008008087812 */ /* 0x001fc600078ec0ff */
[----:B------:R-:W-:Y:S01]  /*1ef0*/  STL [R1+0x138], RZ ;  /* 0x000138ff01007387 */ /* 0x000fe20000100800 */
[----:B------:R-:W-:-:S03]  /*1f00*/  SHF.R.U32.HI R8, RZ, 0x7, R8 ;  /* 0x00000007ff087819 */ /* 0x000fc60000011608 */
[----:B------:R-:W-:Y:S04]  /*1f10*/  STL [R1+0x134], RZ ;  /* 0x000134ff01007387 */ /* 0x000fe80000100800 */
        /* <DEDUP_REMOVED lines=32> */
[----:B------:R-:W0:Y:S04]  /*2120*/  SHFL.IDX PT, R8, R8, RZ, 0x1f ;  /* 0x00001fff08087589 */ /* 0x000e2800000e0000 */
[----:B------:R2:W-:Y:S04]  /*2130*/  STL [R1+0xb0], RZ ;  /* 0x0000b0ff01007387 */ /* 0x0005e80000100800 */
[----:B------:R2:W-:Y:S04]  /*2140*/  STL [R1+0xac], RZ ;  /* 0x0000acff01007387 */ /* 0x0005e80000100800 */
[----:B------:R2:W-:Y:S04]  /*2150*/  STL [R1+0xa8], RZ ;  /* 0x0000a8ff01007387 */ /* 0x0005e80000100800 */
[----:B------:R2:W-:Y:S04]  /*2160*/  STL [R1+0xa4], RZ ;  /* 0x0000a4ff01007387 */ /* 0x0005e80000100800 */
[----:B------:R2:W-:Y:S04]  /*2170*/  STL [R1+0xa0], RZ ;  /* 0x0000a0ff01007387 */ /* 0x0005e80000100800 */
[----:B------:R2:W-:Y:S01]  /*2180*/  STL [R1+0x9c], RZ ;  /* 0x00009cff01007387 */ /* 0x0005e20000100800 */
[----:B0-----:R-:W-:-:S02]  /*2190*/  R2UR UR10, R8 ;  /* 0x00000000080a72ca */ /* 0x001fc400000e0000 */
[----:B------:R-:W-:Y:S01]  /*21a0*/  CS2R R8, SRZ ;  /* 0x0000000000087805 */ /* 0x000fe2000001ff00 */
[----:B------:R2:W-:Y:S04]  /*21b0*/  STL [R1+0x98], RZ ;  /* 0x000098ff01007387 */ /* 0x0005e80000100800 */
[----:B------:R2:W-:Y:S04]  /*21c0*/  STL [R1+0x94], RZ ;  /* 0x000094ff01007387 */ /* 0x0005e80000100800 */
[----:B------:R2:W-:Y:S02]  /*21d0*/  STL [R1+0x90], RZ ;  /* 0x000090ff01007387 */ /* 0x0005e40000100800 */
[----:B------:R-:W-:-:S02]  /*21e0*/  ULEA.HI UR9, UR10, UR10, URZ, 0x1 ;  /* 0x0000000a0a097291 */ /* 0x000fc4000f8f083f */
[----:B------:R2:W-:Y:S02]  /*21f0*/  STL [R1+0x8c], RZ ;  /* 0x00008cff01007387 */ /* 0x0005e40000100800 */
[----:B------:R-:W-:Y:S02]  /*2200*/  ULOP3.LUT UR14, UR9, 0x1ffffe, URZ, 0xc0, !UPT ;  /* 0x001ffffe090e7892 */ /* 0x000fe4000f8ec03f */
[----:B------:R2:W-:Y:S01]  /*2210*/  STL [R1+0x88], RZ ;  /* 0x000088ff01007387 */ /* 0x0005e20000100800 */
[----:B-1----:R-:W-:Y:S02]  /*2220*/  ULEA UR9, UR16, UR15, 0x18 ;  /* 0x0000000f10097291 */ /* 0x002fe4000f8ec03f */
[----:B------:R-:W-:Y:S01]  /*2230*/  UIADD3 UR14, UR10, -UR14, URZ ;  /* 0x8000000e0a0e7290 */ /* 0x000fe2000fffe03f */
[----:B------:R2:W-:Y:S03]  /*2240*/  STL [R1+0x84], RZ ;  /* 0x000084ff01007387 */ /* 0x0005e60000100800 */
[----:B------:R-:W-:Y:S01]  /*2250*/  ULEA UR14, UR14, UR9, 0xb ;  /* 0x000000090e0e7291 */ /* 0x000fe2000f8e583f */
[----:B------:R2:W-:Y:S03]  /*2260*/  STL [R1+0x80], RZ ;  /* 0x000080ff01007387 */ /* 0x0005e60000100800 */
[----:B------:R-:W-:Y:S01]  /*2270*/  UIADD3 UR14, UR14, 0x200, URZ ;  /* 0x000002000e0e7890 */ /* 0x000fe2000fffe03f */
[----:B------:R2:W-:Y:S03]  /*2280*/  STL [R1+0x7c], RZ ;  /* 0x00007cff01007387 */ /* 0x0005e60000100800 */
[----:B------:R-:W-:Y:S01]  /*2290*/  USHF.R.U32.HI UR10, URZ, 0x4, UR14 ;  /* 0x000000043f0a7899 */ /* 0x000fe2000801160e */
[----:B------:R2:W-:Y:S03]  /*22a0*/  STL [R1+0x78], RZ ;  /* 0x000078ff01007387 */ /* 0x0005e60000100800 */
[----:B------:R-:W-:Y:S01]  /*22b0*/  ULOP3.LUT UR10, UR10, 0x3fff, URZ, 0xc0, !UPT ;  /* 0x00003fff0a0a7892 */ /* 0x000fe2000f8ec03f */
[----:B------:R2:W-:Y:S04]  /*22c0*/  STL [R1+0x74], RZ ;  /* 0x000074ff01007387 */ /* 0x0005e80000100800 */
        /* <DEDUP_REMOVED lines=28> */
[----:B------:R2:W-:Y:S01]  /*2490*/  STL [R1], RZ ;  /* 0x000000ff01007387 */ /* 0x0005e20000100800 */
[----:B----4-:R-:W-:Y:S05]  /*24a0*/  @!P0 BRA `(.L_x_18) ;  /* 0x0000002000848947 */ /* 0x010fea0003800000 */
[----:B------:R-:W-:-:S06]  /*24b0*/  UISETP.NE.AND UP0, UPT, UR8, 0x3, UPT ;  /* 0x000000030800788c */ /* 0x000fcc000bf05270 */
[----:B------:R-:W-:-:S13]  /*24c0*/  PLOP3.LUT P1, PT, PT, PT, UP0, 0x80, 0x0 ;  /* 0x000000000000781c */ /* 0x000fda0003f2f008 */
[----:B------:R-:W-:Y:S05]  /*24d0*/  @!P1 BRA `(.L_x_19) ;  /* 0x0000000000049947 */ /* 0x000fea0003800000 */
[----:B------:R-:W-:Y:S01]  /*24e0*/  BPT.TRAP 0x1 ;  /* 0x000000040000795c */ /* 0x000fe20000300000 */
.L_x_19:
[----:B------:R-:W-:Y:S01]  /*24f0*/  ULEA UR12, UR5, UR9, 0x3 ;  /* 0x00000009050c7291 */ /* 0x000fe2000f8e183f */
[----:B------:R-:W-:-:S05]  /*2500*/  IMAD.U32 R8, RZ, RZ, UR4 ;  /* 0x00000004ff087e24 */ /* 0x000fca000f8e00ff */
[----:B------:R-:W-:-:S04]  /*2510*/  SHF.L.U32 R8, R8, 0x1f, RZ ;  /* 0x0000001f08087819 */ /* 0x000fc800000006ff */
[----:B------:R0:W1:Y:S01]  /*2520*/  SYNCS.PHASECHK.TRANS64.TRYWAIT P0, [UR12], R8 ;  /* 0x00000008ff0075a7 */ /* 0x000062000800014c */
[----:B------:R-:W-:Y:S05]  /*2530*/  @!P1 BRA `(.L_x_20) ;  /* 0x0000000000049947 */ /* 0x000fea0003800000 */
[----:B------:R-:W-:Y:S01]  /*2540*/  BPT.TRAP 0x1 ;  /* 0x000000040000795c */ /* 0x000fe20000300000 */
.L_x_20:
[----:B------:R3:W-:Y:S01]  /*2550*/  STL [R1+0x1dc], RZ ;  /* 0x0001dcff01007387 */ /* 0x0007e20000100800 */
[----:B------:R-:W-:Y:S01]  /*2560*/  UMOV UR6, 0x1 ;  /* 0x0000000100067882 */ /* 0x000fe20000000000 */
[----:B-1----:R-:W-:Y:S05]  /*2570*/  @P0 BRA `(.L_x_21) ;  /* 0x0000000000080947 */ /* 0x002fea0003800000 */
[----:B------:R-:W1:Y:S02]  /*2580*/  SYNCS.PHASECHK.TRANS64.TRYWAIT P0, [UR12], R8 ;  /* 0x00000008ff0075a7 */ /* 0x000e64000800014c */
[----:B-1----:R-:W-:Y:S05]  /*2590*/  @!P0 BRA `(.L_x_22) ;  /* 0x000001ac00208947 */ /* 0x002fea0003800000 */
.L_x_21:
[----:B------:R4:W-:Y:S01]  /*25a0*/  STL [R1+0x1d8], RZ ;  /* 0x0001d8ff01007387 */ /* 0x0009e20000100800 */
[----:B------:R-:W-:Y:S01]  /*25b0*/  UIADD3 UR12, UR9, 0x2a200, URZ ;  /* 0x0002a200090c7890 */ /* 0x000fe2000fffe03f */
[----:B------:R-:W-:Y:S01]  /*25c0*/  WARPGROUP.ARRIVE ;  /* 0x00000000000079c5 */ /* 0x000fe20000000000 */
[----:B------:R-:W-:Y:S01]  /*25d0*/  ULOP3.LUT UR28, UR10, 0x10000, URZ, 0xfc, !UPT ;  /* 0x000100000a1c7892 */ /* 0x000fe2000f8efc3f */
[----:B------:R4:W-:Y:S01]  /*25e0*/  STL [R1+0x1d4], RZ ;  /* 0x0001d4ff01007387 */ /* 0x0009e20000100800 */
[----:B------:R-:W-:Y:S01]  /*25f0*/  USHF.R.U32.HI UR12, URZ, 0x4, UR12 ;  /* 0x000000043f0c7899 */ /* 0x000fe2000801160c */
[----:B01----:R-:W-:Y:S01]  /*2600*/  CS2R R8, SRZ ;  /* 0x0000000000087805 */ /* 0x003fe2000001ff00 */
[----:B------:R-:W-:Y:S01]  /*2610*/  UIMAD UR28, UR5, 0x300, UR28 ;  /* 0x00000300051c78a4 */ /* 0x000fe2000f8e021c */
[----:B------:R4:W-:Y:S01]  /*2620*/  STL [R1+0x1d0], RZ ;  /* 0x0001d0ff01007387 */ /* 0x0009e20000100800 */
[----:B------:R-:W-:Y:S01]  /*2630*/  ULOP3.LUT UR12, UR12, 0x3fff, URZ, 0xc0, !UPT ;  /* 0x00003fff0c0c7892 */ /* 0x000fe2000f8ec03f */
[----:B------:R-:W-:Y:S01]  /*2640*/  CS2R R10, SRZ ;  /* 0x00000000000a7805 */ /* 0x000fe2000001ff00 */
[----:B------:R-:W-:Y:S01]  /*2650*/  UMOV UR29, 0xc0000010 ;  /* 0xc0000010001d7882 */ /* 0x000fe20000000000 */
[----:B------:R4:W-:Y:S01]  /*2660*/  STL [R1+0x1cc], RZ ;  /* 0x0001ccff01007387 */ /* 0x0009e20000100800 */
[----:B------:R-:W-:Y:S01]  /*2670*/  ULOP3.LUT UR12, UR12, 0x10000, URZ, 0xfc, !UPT ;  /* 0x000100000c0c7892 */ /* 0x000fe2000f8efc3f */
[----:B------:R-:W-:Y:S01]  /*2680*/  CS2R R12, SRZ ;  /* 0x00000000000c7805 */ /* 0x000fe2000001ff00 */
[----:B------:R-:W-:Y:S01]  /*2690*/  UMOV UR31, 0xc0000010 ;  /* 0xc0000010001f7882 */ /* 0x000fe20000000000 */
[----:B------:R4:W-:Y:S01]  /*26a0*/  STL [R1+0x1c8], RZ ;  /* 0x0001c8ff01007387 */ /* 0x0009e20000100800 */
[----:B------:R-:W-:Y:S01]  /*26b0*/  UIMAD UR30, UR5, 0xe0, UR12 ;  /* 0x000000e0051e78a4 */ /* 0x000fe2000f8e020c */
[----:B------:R-:W-:Y:S01]  /*26c0*/  CS2R R14, SRZ ;  /* 0x00000000000e7805 */ /* 0x000fe2000001ff00 */
[----:B------:R-:W-:Y:S01]  /*26d0*/  UMOV UR32, UR28 ;  /* 0x0000001c00207c82 */ /* 0x000fe20008000000 */
[----:B------:R4:W-:Y:S01]  /*26e0*/  STL [R1+0x1c4], RZ ;  /* 0x0001c4ff01007387 */ /* 0x0009e20000100800 */
[----:B------:R-:W-:Y:S01]  /*26f0*/  UIADD3 UR34, UR30, 0x20, URZ ;  /* 0x000000201e227890 */ /* 0x000fe2000fffe03f */
[----:B------:R-:W-:Y:S01]  /*2700*/  CS2R R16, SRZ ;  /* 0x0000000000107805 */ /* 0x000fe2000001ff00 */
[----:B------:R-:W-:Y:S01]  /*2710*/  UIADD3 UR38, UR30, 0x40, URZ ;  /* 0x000000401e267890 */ /* 0x000fe2000fffe03f */
[----:B------:R4:W-:Y:S01]  /*2720*/  STL [R1+0x1c0], RZ ;  /* 0x0001c0ff01007387 */ /* 0x0009e20000100800 */
[----:B------:R-:W-:-:S02]  /*2730*/  UIADD3 UR14, UR30, 0x60, URZ ;  /* 0x000000601e0e7890 */ /* 0x000fc4000fffe03f */
[----:B------:R-:W-:Y:S01]  /*2740*/  QGMMA.64x16x32.F32.E4M3.E4M3 R184, gdesc[UR28], RZ, !UPT ;  /* 0x002000001cb879f3 */ /* 0x000fe2000c7008ff */
[----:B------:R-:W-:Y:S01]  /*2750*/  UMOV UR33, UR29 ;  /* 0x0000001d00217c82 */ /* 0x000fe20008000000 */
[----:B------:R4:W-:Y:S01]  /*2760*/  STL [R1+0x1bc], RZ ;  /* 0x0001bcff01007387 */ /* 0x0009e20000100800 */
[----:B------:R-:W-:Y:S01]  /*2770*/  UMOV UR35, 0xc0000010 ;  /* 0xc000001000237882 */ /* 0x000fe20000000000 */
[----:B------:R-:W-:Y:S01]  /*2780*/  UIADD3 UR26, UR30, 0x80, URZ ;  /* 0x000000801e1a7890 */ /* 0x000fe2000fffe03f */
[----:B------:R-:W-:Y:S01]  /*2790*/  QGMMA.64x16x32.F32.E4M3.E4M3 R160, gdesc[UR32], RZ, !UPT ;  /* 0x0020000020a079f3 */ /* 0x000fe2000c7008ff */
[----:B------:R4:W-:Y:S01]  /*27a0*/  STL [R1+0x1b8], RZ ;  /* 0x0001b8ff01007387 */ /* 0x0009e20000100800 */
[----:B------:R-:W-:Y:S01]  /*27b0*/  UMOV UR36, UR28 ;  /* 0x0000001c00247c82 */ /* 0x000fe20008000000 */
[----:B------:R-:W-:Y:S01]  /*27c0*/  UMOV UR37, UR29 ;  /* 0x0000001d00257c82 */ /* 0x000fe20008000000 */
[----:B------:R-:W-:Y:S01]  /*27d0*/  UMOV UR39, 0xc0000010 ;  /* 0xc000001000277882 */ /* 0x000fe20000000000 */
[----:B------:R4:W-:Y:S01]  /*27e0*/  STL [R1+0x1b4], RZ ;  /* 0x0001b4ff01007387 */ /* 0x0009e20000100800 */
[----:B------:R-:W-:Y:S01]  /*27f0*/  UIADD3 UR22, UR30, 0xa0, URZ ;  /* 0x000000a01e167890 */ /* 0x000fe2000fffe03f */
[----:B------:R-:W-:Y:S01]  /*2800*/  QGMMA.64x16x32.F32.E4M3.E4M3 R136, gdesc[UR36], RZ, !UPT ;  /* 0x00200000248879f3 */ /* 0x000fe2000c7008ff */
[----:B------:R-:W-:Y:S01]  /*2810*/  UMOV UR12, UR28 ;  /* 0x0000001c000c7c82 */ /* 0x000fe20008000000 */
[----:B------:R4:W-:Y:S01]  /*2820*/  STL [R1+0x1b0], RZ ;  /* 0x0001b0ff01007387 */ /* 0x0009e20000100800 */
[----:B------:R-:W-:Y:S01]  /*2830*/  UMOV UR13, UR29 ;  /* 0x0000001d000d7c82 */ /* 0x000fe20008000000 */
[----:B------:R-:W-:Y:S01]  /*2840*/  UMOV UR15, 0xc0000010 ;  /* 0xc0000010000f7882 */ /* 0x000fe20000000000 */
[----:B------:R-:W-:Y:S01]  /*2850*/  UIADD3 UR18, UR30, 0xc0, URZ ;  /* 0x000000c01e127890 */ /* 0x000fe2000fffe03f */
[----:B------:R4:W-:Y:S01]  /*2860*/  STL [R1+0x1ac], RZ ;  /* 0x0001acff01007387 */ /* 0x0009e20000100800 */
[----:B------:R-:W-:Y:S01]  /*2870*/  QGMMA.64x16x32.F32.E4M3.E4M3 R112, gdesc[UR12], RZ, !UPT ;  /* 0x002000000c7079f3 */ /* 0x000fe2000c7008ff */
[----:B------:R-:W-:Y:S01]  /*2880*/  UIADD3 UR12, UR28, 0x100, URZ ;  /* 0x000001001c0c7890 */ /* 0x000fe2000fffe03f */
[----:B------:R-:W-:Y:S01]  /*2890*/  CS2R R18, SRZ ;  /* 0x0000000000127805 */ /* 0x000fe2000001ff00 */
[----:B------:R4:W-:Y:S01]  /*28a0*/  STL [R1+0x1a8], RZ ;  /* 0x0001a8ff01007387 */ /* 0x0009e20000100800 */
[----:B------:R-:W-:Y:S01]  /*28b0*/  UMOV UR24, UR28 ;  /* 0x0000001c00187c82 */ /* 0x000fe20008000000 */
[----:B------:R-:W-:Y:S01]  /*28c0*/  UMOV UR25, UR29 ;  /* 0x0000001d00197c82 */ /* 0x000fe20008000000 */
[----:B------:R-:W-:Y:S01]  /*28d0*/  UMOV UR27, 0xc0000010 ;  /* 0xc0000010001b7882 */ /* 0x000fe20000000000 */
[----:B------:R4:W-:Y:S01]  /*28e0*/  STL [R1+0x1a4], RZ ;  /* 0x0001a4ff01007387 */ /* 0x0009e20000100800 */
[----:B------:R-:W-:Y:S01]  /*28f0*/  UMOV UR20, UR28 ;  /* 0x0000001c00147c82 */ /* 0x000fe20008000000 */
[----:B------:R-:W-:Y:S01]  /*2900*/  UMOV UR21, UR29 ;  /* 0x0000001d00157c82 */ /* 0x000fe20008000000 */
[----:B------:R-:W-:Y:S01]  /*2910*/  UMOV UR23, 0xc0000010 ;  /* 0xc000001000177882 */ /* 0x000fe20000000000 */
[----:B------:R4:W-:Y:S01]  /*2920*/  STL [R1+0x1a0], RZ ;  /* 0x0001a0ff01007387 */ /* 0x0009e20000100800 */
[----:B------:R-:W-:Y:S01]  /*2930*/  QGMMA.64x16x32.F32.E4M3.E4M3 R88, gdesc[UR24], RZ, !UPT ;  /* 0x00200000185879f3 */ /* 0x000fe2000c7008ff */
[----:B------:R-:W-:Y:S01]  /*2940*/  UMOV UR16, UR28 ;  /* 0x0000001c00107c82 */ /* 0x000fe20008000000 */
[----:B------:R-:W-:Y:S01]  /*2950*/  UMOV UR17, UR29 ;  /* 0x0000001d00117c82 */ /* 0x000fe20008000000 */
[----:B------:R4:W-:Y:S01]  /*2960*/  STL [R1+0x19c], RZ ;  /* 0x00019cff01007387 */ /* 0x0009e20000100800 */
[----:B------:R-:W-:Y:S01]  /*2970*/  UMOV UR19, 0xc0000010 ;  /* 0xc000001000137882 */ /* 0x000fe20000000000 */
[----:B------:R-:W-:Y:S01]  /*2980*/  QGMMA.64x16x32.F32.E4M3.E4M3 R64, gdesc[UR20], RZ, !UPT ;  /* 0x00200000144079f3 */ /* 0x000fe2000c7008ff */
[----:B------:R-:W-:Y:S01]  /*2990*/  CS2R R20, SRZ ;  /* 0x0000000000147805 */ /* 0x000fe2000001ff00 */
[----:B------:R4:W-:Y:S01]  /*29a0*/  STL [R1+0x198], RZ ;  /* 0x000198ff01007387 */ /* 0x0009e20000100800 */
[----:B------:R-:W-:Y:S01]  /*29b0*/  CS2R R22, SRZ ;  /* 0x0000000000167805 */ /* 0x000fe2000001ff00 */
[----:B------:R-:W-:Y:S01]  /*29c0*/  QGMMA.64x16x32.F32.E4M3.E4M3 R40, gdesc[UR16], RZ, !UPT ;  /* 0x00200000102879f3 */ /* 0x000fe2000c7008ff */
[----:B------:R-:W-:Y:S01]  /*29d0*/  UMOV UR16, UR12 ;  /* 0x0000000c00107c82 */ /* 0x000fe20008000000 */
[----:B------:R4:W-:Y:S01]  /*29e0*/  STL [R1+0x194], RZ ;  /* 0x000194ff01007387 */ /* 0x0009e20000100800 */
[----:B------:R-:W-:Y:S01]  /*29f0*/  UMOV UR17, 0xc0000010 ;  /* 0xc000001000117882 */ /* 0x000fe20000000000 */
[----:B------:R-:W-:Y:S01]  /*2a00*/  UMOV UR20, UR16 ;  /* 0x0000001000147c82 */ /* 0x000fe20008000000 */
[----:B------:R-:W-:Y:S01]  /*2a10*/  UMOV UR21, UR17 ;  /* 0x0000001100157c82 */ /* 0x000fe20008000000 */
[----:B------:R4:W-:Y:S01]  /*2a20*/  STL [R1+0x190], RZ ;  /* 0x000190ff01007387 */ /* 0x0009e20000100800 */
[----:B------:R-:W-:Y:S01]  /*2a30*/  QGMMA.64x16x32.F32.E4M3.E4M3 R32, gdesc[UR16], RZ, !UPT ;  /* 0x00200000102079f3 */ /* 0x000fe2000c7008ff */
        /* <DEDUP_REMOVED lines=12> */
[----:B------:R-:W-:Y:S01]  /*2b00*/  UIADD3 UR12, UR28, 0x200, URZ ;  /* 0x000002001c0c7890 */ /* 0x000fe2000fffe03f */
[----:B------:R-:W-:Y:S01]  /*2b10*/  CS2R R192, SRZ ;  /* 0x0000000000c07805 */ /* 0x000fe2000001ff00 */
[----:B------:R4:W-:Y:S01]  /*2b20*/  STL [R1+0x180], RZ ;  /* 0x000180ff01007387 */ /* 0x0009e20000100800 */
[----:B------:R-:W-:Y:S01]  /*2b30*/  UMOV UR32, UR16 ;  /* 0x0000001000207c82 */ /* 0x000fe20008000000 */
[----:B------:R-:W-:Y:S01]  /*2b40*/  UMOV UR33, UR17 ;  /* 0x0000001100217c82 */ /* 0x000fe20008000000 */
[----:B------:R-:W-:Y:S01]  /*2b50*/  QGMMA.64x16x32.F32.E4M3.E4M3 R128, gdesc[UR36], RZ, !UPT ;  /* 0x00200000248079f3 */ /* 0x000fe2000c7008ff */
[----:B------:R4:W-:Y:S01]  /*2b60*/  STL [R1+0x17c], RZ ;  /* 0x00017cff01007387 */ /* 0x0009e20000100800 */
[----:B------:R-:W-:Y:S01]  /*2b70*/  UMOV UR28, UR16 ;  /* 0x00000010001c7c82 */ /* 0x000fe20008000000 */
[----:B------:R-:W-:Y:S01]  /*2b80*/  UMOV UR29, UR17 ;  /* 0x00000011001d7c82 */ /* 0x000fe20008000000 */
[----:B------:R-:W-:Y:S01]  /*2b90*/  QGMMA.64x16x32.F32.E4M3.E4M3 R152, gdesc[UR32], RZ, !UPT ;  /* 0x00200000209879f3 */ /* 0x000fe2000c7008ff */
[----:B------:R4:W-:Y:S01]  /*2ba0*/  STL [R1+0x178], RZ ;  /* 0x000178ff01007387 */ /* 0x0009e20000100800 */
[----:B------:R-:W-:Y:S01]  /*2bb0*/  ULDC UR13, c[0x0][0x50c] ;  /* 0x00014300000d7ab9 */ /* 0x000fe20000000800 */
[----:B------:R-:W-:Y:S01]  /*2bc0*/  CS2R R194, SRZ ;  /* 0x0000000000c27805 */ /* 0x000fe2000001ff00 */
[----:B------:R-:W-:Y:S01]  /*2bd0*/  QGMMA.64x16x32.F32.E4M3.E4M3 R176, gdesc[UR28], RZ, !UPT ;  /* 0x002000001cb079f3 */ /* 0x000fe2000c7008ff */
[----:B------:R4:W-:Y:S01]  /*2be0*/  STL [R1+0x174], RZ ;  /* 0x000174ff01007387 */ /* 0x0009e20000100800 */
[----:B------:R-:W-:Y:S01]  /*2bf0*/  UMOV UR28, UR12 ;  /* 0x0000000c001c7c82 */ /* 0x000fe20008000000 */
[----:B------:R-:W-:Y:S01]  /*2c00*/  UMOV UR29, 0xc0000010 ;  /* 0xc0000010001d7882 */ /* 0x000fe20000000000 */
[----:B------:R-:W-:Y:S01]  /*2c10*/  UMOV UR32, UR28 ;  /* 0x0000001c00207c82 */ /* 0x000fe20008000000 */
[----:B------:R4:W-:Y:S01]  /*2c20*/  STL [R1+0x170], RZ ;  /* 0x000170ff01007387 */ /* 0x0009e20000100800 */
[----:B------:R-:W-:Y:S01]  /*2c30*/  UMOV UR33, UR29 ;  /* 0x0000001d00217c82 */ /* 0x000fe20008000000 */
[----:B------:R-:W-:Y:S01]  /*2c40*/  QGMMA.64x16x32.F32.E4M3.E4M3 R168, gdesc[UR28], RZ, !UPT ;  /* 0x002000001ca879f3 */ /* 0x000fe2000c7008ff */
[----:B------:R-:W-:Y:S01]  /*2c50*/  UMOV UR36, UR28 ;  /* 0x0000001c00247c82 */ /* 0x000fe20008000000 */
[----:B------:R4:W-:Y:S01]  /*2c60*/  STL [R1+0x16c], RZ ;  /* 0x00016cff01007387 */ /* 0x0009e20000100800 */
[----:B------:R-:W-:Y:S01]  /*2c70*/  UMOV UR37, UR29 ;  /* 0x0000001d00257c82 */ /* 0x000fe20008000000 */
[----:B------:R-:W-:Y:S01]  /*2c80*/  UISETP.NE.AND UP0, UPT, UR13, 0x1, UPT ;  /* 0x000000010d00788c */ /* 0x000fe2000bf05270 */
[----:B------:R-:W-:Y:S01]  /*2c90*/  QGMMA.64x16x32.F32.E4M3.E4M3 R144, gdesc[UR32], RZ, !UPT ;  /* 0x00200000209079f3 */ /* 0x000fe2000c7008ff */
        /* <DEDUP_REMOVED lines=9> */
[----:B------:R-:W-:Y:S01]  /*2d30*/  USEL UR12, URZ, 0x1, UP0 ;  /* 0x000000013f0c7887 */ /* 0x000fe20008000000 */
[----:B------:R-:W-:Y:S01]  /*2d40*/  CS2R R196, SRZ ;  /* 0x0000000000c47805 */ /* 0x000fe2000001ff00 */
[----:B------:R-:W-:Y:S01]  /*2d50*/  UMOV UR20, UR28 ;  /* 0x0000001c00147c82 */ /* 0x000fe20008000000 */
[----:B------:R4:W-:Y:S01]  /*2d60*/  STL [R1+0x15c], RZ ;  /* 0x00015cff01007387 */ /* 0x0009e20000100800 */
[----:B------:R-:W-:Y:S01]  /*2d70*/  UMOV UR21, UR29 ;  /* 0x0000001d00157c82 */ /* 0x000fe20008000000 */
[----:B------:R-:W-:Y:S01]  /*2d80*/  QGMMA.64x16x32.F32.E4M3.E4M3 R72, gdesc[UR24], RZ, !UPT ;  /* 0x00200000184879f3 */ /* 0x000fe2000c7008ff */
[----:B------:R-:W-:Y:S01]  /*2d90*/  ISETP.NE.AND P0, PT, RZ, UR12, PT ;  /* 0x0000000cff007c0c */ /* 0x000fe2000bf05270 */
[----:B------:R4:W-:Y:S01]  /*2da0*/  STL [R1+0x158], RZ ;  /* 0x000158ff01007387 */ /* 0x0009e20000100800 */
[----:B------:R-:W-:Y:S01]  /*2db0*/  UMOV UR16, UR28 ;  /* 0x0000001c00107c82 */ /* 0x000fe20008000000 */
[----:B------:R-:W-:Y:S01]  /*2dc0*/  UMOV UR17, UR29 ;  /* 0x0000001d00117c82 */ /* 0x000fe20008000000 */
[----:B------:R-:W-:Y:S01]  /*2dd0*/  QGMMA.64x16x32.F32.E4M3.E4M3 R48, gdesc[UR20], RZ, !UPT ;  /* 0x00200000143079f3 */ /* 0x000fe2000c7008ff */
[----:B------:R4:W-:Y:S01]  /*2de0*/  STL [R1+0x154], RZ ;  /* 0x000154ff01007387 */ /* 0x0009e20000100800 */
[----:B------:R-:W-:-:S02]  /*2df0*/  CS2R R198, SRZ ;  /* 0x0000000000c67805 */ /* 0x000fc4000001ff00 */
[----:B------:R-:W-:Y:S01]  /*2e00*/  CS2R R200, SRZ ;  /* 0x0000000000c87805 */ /* 0x000fe2000001ff00 */
[----:B------:R-:W-:Y:S01]  /*2e10*/  QGMMA.64x16x32.F32.E4M3.E4M3 R24, gdesc[UR16], RZ, !UPT, gsb0 ;  /* 0x00200000101879f3 */ /* 0x000fe2000c0008ff */
[----:B------:R4:W-:Y:S01]  /*2e20*/  STL [R1+0x150], RZ ;  /* 0x000150ff01007387 */ /* 0x0009e20000100800 */
[----:B------:R-:W-:Y:S02]  /*2e30*/  CS2R R202, SRZ ;  /* 0x0000000000ca7805 */ /* 0x000fe4000001ff00 */
[----:B------:R-:W-:Y:S02]  /*2e40*/  CS2R R204, SRZ ;  /* 0x0000000000cc7805 */ /* 0x000fe4000001ff00 */
[----:B------:R-:W-:Y:S01]  /*2e50*/  CS2R R206, SRZ ;  /* 0x0000000000ce7805 */ /* 0x000fe2000001ff00 */
[----:B------:R4:W-:Y:S01]  /*2e60*/  STL [R1+0x14c], RZ ;  /* 0x00014cff01007387 */ /* 0x0009e20000100800 */
[----:B------:R-:W-:Y:S02]  /*2e70*/  CS2R R208, SRZ ;  /* 0x0000000000d07805 */ /* 0x000fe4000001ff00 */
[----:B------:R-:W-:-:S02]  /*2e80*/  CS2R R210, SRZ ;  /* 0x0000000000d27805 */ /* 0x000fc4000001ff00 */
[----:B------:R-:W-:Y:S01]  /*2e90*/  CS2R R212, SRZ ;  /* 0x0000000000d47805 */ /* 0x000fe2000001ff00 */
[----:B------:R4:W-:Y:S01]  /*2ea0*/  STL [R1+0x148], RZ ;  /* 0x000148ff01007387 */ /* 0x0009e20000100800 */
[----:B------:R-:W-:Y:S02]  /*2eb0*/  CS2R R214, SRZ ;  /* 0x0000000000d67805 */ /* 0x000fe4000001ff00 */
[----:B------:R-:W-:Y:S02]  /*2ec0*/  CS2R R216, SRZ ;  /* 0x0000000000d87805 */ /* 0x000fe4000001ff00 */
[----:B------:R-:W-:Y:S01]  /*2ed0*/  CS2R R218, SRZ ;  /* 0x0000000000da7805 */ /* 0x000fe2000001ff00 */
[----:B------:R4:W-:Y:S01]  /*2ee0*/  STL [R1+0x144], RZ ;  /* 0x000144ff01007387 */ /* 0x0009e20000100800 */
[----:B------:R-:W-:Y:S02]  /*2ef0*/  CS2R R220, SRZ ;  /* 0x0000000000dc7805 */ /* 0x000fe4000001ff00 */
[----:B------:R-:W-:Y:S01]  /*2f00*/  CS2R R222, SRZ ;  /* 0x0000000000de7805 */ /* 0x000fe2000001ff00 */
        /* <DEDUP_REMOVED lines=81> */
[----:B------:R-:W-:Y:S05]  /*3420*/  @!P0 BRA `(.L_x_23) ;  /* 0x0000001000888947 */ /* 0x000fea0003800000 */
[----:B------:R-:W-:Y:S02]  /*3430*/  WARPGROUP.DEPBAR.LE gsb0, 0x0 ;  /* 0x00008000000079c5 */ /* 0x000fe40000010000 */
[----:B------:R-:W-:-:S01]  /*3440*/  FADD R226, RZ, R136 ;  /* 0x00000088ffe27221 */ /* 0x000fc20000000000 */
[----:B------:R-:W-:Y:S01]  /*3450*/  FADD R225, RZ, R137 ;  /* 0x00000089ffe17221 */ /* 0x000fe20000000000 */
[----:B------:R-:W-:-:S01]  /*3460*/  FADD R224, RZ, R138 ;  /* 0x0000008affe07221 */ /* 0x000fc20000000000 */
[----:B------:R-:W-:Y:S01]  /*3470*/  FADD R223, RZ, R184 ;  /* 0x000000b8ffdf7221 */ /* 0x000fe20000000000 */
[----:B------:R-:W-:-:S01]  /*3480*/  FADD R222, RZ, R185 ;  /* 0x000000b9ffde7221 */ /* 0x000fc20000000000 */
[----:B------:R0:W-:Y:S01]  /*3490*/  STL [R1], R226 ;  /* 0x000000e201007387 */ /* 0x0001e20000100800 */
[----:B------:R-:W-:-:S01]  /*34a0*/  FADD R221, RZ, R186 ;  /* 0x000000baffdd7221 */ /* 0x000fc20000000000 */
[----:B------:R-:W-:Y:S01]  /*34b0*/  FADD R220, RZ, R187 ;  /* 0x000000bbffdc7221 */ /* 0x000fe20000000000 */
[----:B------:R-:W-:-:S01]  /*34c0*/  FADD R219, RZ, R188 ;  /* 0x000000bcffdb7221 */ /* 0x000fc20000000000 */
[----:B------:R1:W-:Y:S01]  /*34d0*/  STL [R1+0x4], R225 ;  /* 0x000004e101007387 */ /* 0x0003e20000100800 */
[----:B------:R-:W-:-:S01]  /*34e0*/  FADD R218, RZ, R189 ;  /* 0x000000bdffda7221 */ /* 0x000fc20000000000 */
[----:B------:R-:W-:Y:S01]  /*34f0*/  FADD R217, RZ, R190 ;  /* 0x000000beffd97221 */ /* 0x000fe20000000000 */
[----:B------:R-:W-:-:S01]  /*3500*/  FADD R216, RZ, R191 ;  /* 0x000000bfffd87221 */ /* 0x000fc20000000000 */
[----:B------:R5:W-:Y:S01]  /*3510*/  STL [R1+0x8], R224 ;  /* 0x000008e001007387 */ /* 0x000be20000100800 */
[----:B------:R-:W-:-:S01]  /*3520*/  FADD R215, RZ, R176 ;  /* 0x000000b0ffd77221 */ /* 0x000fc20000000000 */
[----:B0-----:R-:W-:Y:S01]  /*3530*/  FADD R226, RZ, R139 ;  /* 0x0000008bffe27221 */ /* 0x001fe20000000000 */
[----:B------:R-:W-:-:S01]  /*3540*/  FADD R214, RZ, R177 ;  /* 0x000000b1ffd67221 */ /* 0x000fc20000000000 */
[----:B------:R-:W-:Y:S01]  /*3550*/  FADD R213, RZ, R178 ;  /* 0x000000b2ffd57221 */ /* 0x000fe20000000000 */
[----:B------:R-:W-:-:S01]  /*3560*/  FADD R212, RZ, R179 ;  /* 0x000000b3ffd47221 */ /* 0x000fc20000000000 */
[----:B-1----:R-:W-:Y:S01]  /*3570*/  FADD R225, RZ, R140 ;  /* 0x0000008cffe17221 */ /* 0x002fe20000000000 */
[----:B------:R0:W-:Y:S01]  /*3580*/  STL [R1+0xc], R226 ;  /* 0x00000ce201007387 */ /* 0x0001e20000100800 */
[----:B------:R-:W-:-:S01]  /*3590*/  FADD R211, RZ, R180 ;  /* 0x000000b4ffd37221 */ /* 0x000fc20000000000 */
[----:B------:R-:W-:Y:S01]  /*35a0*/  FADD R210, RZ, R181 ;  /* 0x000000b5ffd27221 */ /* 0x000fe20000000000 */
[----:B-----5:R-:W-:-:S01]  /*35b0*/  FADD R224, RZ, R141 ;  /* 0x0000008dffe07221 */ /* 0x020fc20000000000 */
        /* <DEDUP_REMOVED lines=57> */
[----:B------:R-:W-:Y:S01]  /*3950*/  UMOV UR6, URZ ;  /* 0x0000003f00067c82 */ /* 0x000fe20008000000 */
[----:B-----5:R-:W-:-:S02]  /*3960*/  FADD R224, RZ, R121 ;  /* 0x00000079ffe07221 */ /* 0x020fc40000000000 */
[----:B------:R1:W-:Y:S04]  /*3970*/  STL [R1+0x40], R225 ;  /* 0x000040e101007387 */ /* 0x0003e80000100800 */
[----:B------:R5:W-:Y:S01]  /*3980*/  STL [R1+0x44], R224 ;  /* 0x000044e001007387 */ /* 0x000be20000100800 */
[----:B0-----:R-:W-:-:S01]  /*3990*/  FADD R226, RZ, R122 ;  /* 0x0000007affe27221 */ /* 0x001fc20000000000 */
[----:B-1----:R-:W-:-:S04]  /*39a0*/  FADD R225, RZ, R123 ;  /* 0x0000007bffe17221 */ /* 0x002fc80000000000 */
[----:B------:R0:W-:Y:S01]  /*39b0*/  STL [R1+0x48], R226 ;  /* 0x000048e201007387 */ /* 0x0001e20000100800 */
[----:B-----5:R-:W-:-:S03]  /*39c0*/  FADD R224, RZ, R124 ;  /* 0x0000007cffe07221 */ /* 0x020fc60000000000 */
[----:B------:R1:W-:Y:S04]  /*39d0*/  STL [R1+0x4c], R225 ;  /* 0x00004ce101007387 */ /* 0x0003e80000100800 */
[----:B------:R5:W-:Y:S01]  /*39e0*/  STL [R1+0x50], R224 ;  /* 0x000050e001007387 */ /* 0x000be20000100800 */
[----:B0-----:R-:W-:-:S01]  /*39f0*/  FADD R226, RZ, R125 ;  /* 0x0000007dffe27221 */ /* 0x001fc20000000000 */
[----:B-1----:R-:W-:-:S04]  /*3a00*/  FADD R225, RZ, R126 ;  /* 0x0000007effe17221 */ /* 0x002fc80000000000 */
[----:B------:R0:W-:Y:S01]  /*3a10*/  STL [R1+0x54], R226 ;  /* 0x000054e201007387 */ /* 0x0001e20000100800 */
[----:B-----5:R-:W-:-:S05]  /*3a20*/  FADD R224, RZ, R127 ;  /* 0x0000007fffe07221 */ /* 0x020fca0000000000 */
[----:B------:R1:W-:Y:S01]  /*3a30*/  STL [R1+0x5c], R224 ;  /* 0x00005ce001007387 */ /* 0x0003e20000100800 */
[----:B0-----:R-:W-:-:S03]  /*3a40*/  FADD R226, RZ, R112 ;  /* 0x00000070ffe27221 */ /* 0x001fc60000000000 */
[----:B------:R0:W-:Y:S04]  /*3a50*/  STL [R1+0x58], R225 ;  /* 0x000058e101007387 */ /* 0x0001e80000100800 */
[----:B------:R5:W-:Y:S01]  /*3a60*/  STL [R1+0x60], R226 ;  /* 0x000060e201007387 */ /* 0x000be20000100800 */
[----:B-1----:R-:W-:-:S01]  /*3a70*/  FADD R224, RZ, R114 ;  /* 0x00000072ffe07221 */ /* 0x002fc20000000000 */
[----:B0-----:R-:W-:Y:S01]  /*3a80*/  FADD R225, RZ, R113 ;  /* 0x00000071ffe17221 */ /* 0x001fe20000000000 */
[----:B-----5:R-:W-:-:S04]  /*3a90*/  FADD R226, RZ, R115 ;  /* 0x00000073ffe27221 */ /* 0x020fc80000000000 */
[----:B------:R0:W-:Y:S04]  /*3aa0*/  STL [R1+0x64], R225 ;  /* 0x000064e101007387 */ /* 0x0001e80000100800 */
        /* <DEDUP_REMOVED lines=184> */
[----:B------:R2:W-:Y:S04]  /*4630*/  STL [R1+0x1d8], R225 ;  /* 0x0001d8e101007387 */ /* 0x0005e80000100800 */
[----:B------:R2:W-:Y:S02]  /*4640*/  STL [R1+0x1dc], R224 ;  /* 0x0001dce001007387 */ /* 0x0005e40000100800 */
.L_x_23:
[----:B------:R-:W-:-:S04]  /*4650*/  UIADD3 UR45, UR5, 0x1, URZ ;  /* 0x00000001052d7890 */ /* 0x000fc8000fffe03f */
[----:B------:R-:W-:-:S04]  /*4660*/  UISETP.NE.AND UP0, UPT, UR45, 0xe, UPT ;  /* 0x0000000e2d00788c */ /* 0x000fc8000bf05270 */
[----:B------:R-:W-:Y:S02]  /*4670*/  USEL UR13, URZ, 0x1, UP0 ;  /* 0x000000013f0d7887 */ /* 0x000fe40008000000 */
[----:B------:R-:W-:Y:S02]  /*4680*/  USEL UR45, UR45, URZ, UP0 ;  /* 0x0000003f2d2d7287 */ /* 0x000fe40008000000 */
[----:B------:R-:W-:-:S06]  /*4690*/  ULOP3.LUT UR13, UR4, UR13, URZ, 0x3c, !UPT ;  /* 0x0000000d040d7292 */ /* 0x000fcc000f8e3c3f */
[----:B--2---:R-:W-:Y:S01]  /*46a0*/  IMAD.U32 R224, RZ, RZ, UR13 ;  /* 0x0000000dffe07e24 */ /* 0x004fe2000f8e00ff */
[----:B------:R-:W-:-:S06]  /*46b0*/  UMOV UR13, 0x1 ;  /* 0x00000001000d7882 */ /* 0x000fcc0000000000 */
.L_x_18:
[----:B------:R-:W-:-:S04]  /*46c0*/  UISETP.LT.AND UP0, UPT, UR11, 0x1, UPT ;  /* 0x000000010b00788c */ /* 0x000fc8000bf01270 */
[----:B------:R-:W-:-:S04]  /*46d0*/  USEL UR14, UR11, 0x1, UP0 ;  /* 0x000000010b0e7887 */ /* 0x000fc80008000000 */
[----:B------:R-:W-:-:S04]  /*46e0*/  UIADD3 UR14, UR11, -UR14, URZ ;  /* 0x8000000e0b0e7290 */ /* 0x000fc8000fffe03f */
[----:B------:R-:W-:-:S06]  /*46f0*/  UISETP.GE.AND UP0, UPT, UR14, 0x1, UPT ;  /* 0x000000010e00788c */ /* 0x000fcc000bf06270 */
[----:B------:R-:W-:-:S13]  /*4700*/  PLOP3.LUT P0, PT, PT, PT, UP0, 0x80, 0x0 ;  /* 0x000000000000781c */ /* 0x000fda0003f0f008 */
[----:B------:R-:W-:Y:S05]  /*4710*/  @!P0 BRA `(.L_x_24) ;  /* 0x00000024001c8947 */ /* 0x000fea0003800000 */
[----:B------:R-:W-:Y:S01]  /*4720*/  IMAD.U32 R225, RZ, RZ, UR14 ;  /* 0x0000000effe17e24 */ /* 0x000fe2000f8e00ff */
[----:B------:R-:W-:Y:S01]  /*4730*/  UMOV UR44, UR5 ;  /* 0x00000005002c7c82 */ /* 0x000fe20008000000 */
[----:B------:R-:W-:-:S05]  /*4740*/  ULDC UR43, c[0x0][0x50c] ;  /* 0x00014300002b7ab9 */ /* 0x000fca0000000800 */
.L_x_32:
[----:B------:R-:W-:-:S06]  /*4750*/  UISETP.NE.AND UP0, UPT, UR8, 0x3, UPT ;  /* 0x000000030800788c */ /* 0x000fcc000bf05270 */
[----:B------:R-:W-:-:S13]  /*4760*/  PLOP3.LUT P1, PT, PT, PT, UP0, 0x80, 0x0 ;  /* 0x000000000000781c */ /* 0x000fda0003f2f008 */
[----:B-----5:R-:W-:Y:S05]  /*4770*/  @!P1 BRA `(.L_x_25) ;  /* 0x0000000000049947 */ /* 0x020fea0003800000 */
[----:B------:R-:W-:Y:S01]  /*4780*/  BPT.TRAP 0x1 ;  /* 0x000000040000795c */ /* 0x000fe20000300000 */
.L_x_25:
[----:B------:R-:W0:Y:S01]  /*4790*/  S2UR UR14, SR_CgaCtaId ;  /* 0x00000000000e79c3 */ /* 0x000e220000008800 */
[----:B------:R-:W-:Y:S01]  /*47a0*/  UMOV UR9, 0x400 ;  /* 0x0000040000097882 */ /* 0x000fe20000000000 */
[----:B------:R-:W-:Y:S01]  /*47b0*/  SHF.L.U32 R226, R224, 0x1f, RZ ;  /* 0x0000001fe0e27819 */ /* 0x000fe200000006ff */
[----:B0-----:R-:W-:-:S04]  /*47c0*/  ULEA UR9, UR14, UR9, 0x18 ;  /* 0x000000090e097291 */ /* 0x001fc8000f8ec03f */
[----:B------:R-:W-:-:S09]  /*47d0*/  ULEA UR14, UR45, UR9, 0x3 ;  /* 0x000000092d0e7291 */ /* 0x000fd2000f8e183f */
[----:B------:R0:W1:Y:S01]  /*47e0*/  SYNCS.PHASECHK.TRANS64.TRYWAIT P0, [UR14], R226 ;  /* 0x000000e2ff0075a7 */ /* 0x000062000800014e */
[----:B------:R-:W-:Y:S05]  /*47f0*/  @!P1 BRA `(.L_x_26) ;  /* 0x0000000000049947 */ /* 0x000fea0003800000 */
[----:B------:R-:W-:Y:S01]  /*4800*/  BPT.TRAP 0x1 ;  /* 0x000000040000795c */ /* 0x000fe20000300000 */
.L_x_26:
[----:B-1----:R-:W-:Y:S05]  /*4810*/  @P0 BRA `(.L_x_27) ;  /* 0x0000000000080947 */ /* 0x002fea0003800000 */
[----:B------:R-:W1:Y:S02]  /*4820*/  SYNCS.PHASECHK.TRANS64.TRYWAIT P0, [UR14], R226 ;  /* 0x000000e2ff0075a7 */ /* 0x000e64000800014e */
[----:B-1----:R-:W-:Y:S05]  /*4830*/  @!P0 BRA `(.L_x_28) ;  /* 0x0000018800908947 */ /* 0x002fea0003800000 */
.L_x_27:
[----:B------:R-:W-:Y:S01]  /*4840*/  UIADD3 UR14, UR9, 0x2a200, URZ ;  /* 0x0002a200090e7890 */ /* 0x000fe2000fffe03f */
[----:B------:R-:W-:Y:S01]  /*4850*/  WARPGROUP.ARRIVE ;  /* 0x00000000000079c5 */ /* 0x000fe20000000000 */
[----:B------:R-:W-:Y:S02]  /*4860*/  UISETP.NE.AND UP0, UPT, UR12, URZ, UPT ;  /* 0x0000003f0c00728c */ /* 0x000fe4000bf05270 */
[----:B------:R-:W-:Y:S02]  /*4870*/  USHF.R.U32.HI UR14, URZ, 0x4, UR14 ;  /* 0x000000043f0e7899 */ /* 0x000fe4000801160e */
[----:B------:R-:W-:Y:S02]  /*4880*/  USEL UR13, UR13, URZ, !UP0 ;  /* 0x0000003f0d0d7287 */ /* 0x000fe4000c000000 */
[----:B------:R-:W-:Y:S02]  /*4890*/  ULOP3.LUT UR14, UR14, 0x3fff, URZ, 0xc0, !UPT ;  /* 0x00003fff0e0e7892 */ /* 0x000fe4000f8ec03f */
[----:B------:R-:W-:-:S02]  /*48a0*/  ULOP3.LUT UR32, UR10, 0x10000, URZ, 0xfc, !UPT ;  /* 0x000100000a207892 */ /* 0x000fc4000f8efc3f */
[----:B------:R-:W-:Y:S02]  /*48b0*/  ULOP3.LUT UR14, UR14, 0x10000, URZ, 0xfc, !UPT ;  /* 0x000100000e0e7892 */ /* 0x000fe4000f8efc3f */
[----:B------:R-:W-:Y:S02]  /*48c0*/  UISETP.NE.U32.AND UP0, UPT, UR13, URZ, UPT ;  /* 0x0000003f0d00728c */ /* 0x000fe4000bf05070 */
[----:B------:R-:W-:Y:S02]  /*48d0*/  UIMAD UR34, UR45, 0xe0, UR14 ;  /* 0x000000e02d2278a4 */ /* 0x000fe4000f8e020e */
[----:B------:R-:W-:Y:S02]  /*48e0*/  UIMAD UR32, UR45, 0x300, UR32 ;  /* 0x000003002d2078a4 */ /* 0x000fe4000f8e0220 */
[----:B------:R-:W-:Y:S02]  /*48f0*/  UIADD3 UR30, UR34, 0x20, URZ ;  /* 0x00000020221e7890 */ /* 0x000fe4000fffe03f */
[----:B------:R-:W-:-:S02]  /*4900*/  UIADD3 UR26, UR34, 0x40, URZ ;  /* 0x00000040221a7890 */ /* 0x000fc4000fffe03f */
[----:B------:R-:W-:Y:S02]  /*4910*/  UIADD3 UR22, UR34, 0x60, URZ ;  /* 0x0000006022167890 */ /* 0x000fe4000fffe03f */
[----:B------:R-:W-:Y:S01]  /*4920*/  UIADD3 UR18, UR34, 0x80, URZ ;  /* 0x0000008022127890 */ /* 0x000fe2000fffe03f */
[----:B------:R-:W-:Y:S01]  /*4930*/  UMOV UR33, 0xc0000010 ;  /* 0xc000001000217882 */ /* 0x000fe20000000000 */
[----:B------:R-:W-:Y:S01]  /*4940*/  UMOV UR35, 0xc0000010 ;  /* 0xc000001000237882 */ /* 0x000fe20000000000 */
[----:B------:R-:W-:Y:S01]  /*4950*/  UMOV UR28, UR32 ;  /* 0x00000020001c7c82 */ /* 0x000fe20008000000 */
[----:B------:R-:W-:Y:S01]  /*4960*/  UMOV UR29, UR33 ;  /* 0x00000021001d7c82 */ /* 0x000fe20008000000 */
[----:B------:R-:W-:Y:S01]  /*4970*/  UMOV UR31, 0xc0000010 ;  /* 0xc0000010001f7882 */ /* 0x000fe20000000000 */
[----:B------:R-:W-:Y:S01]  /*4980*/  UMOV UR24, UR32 ;  /* 0x0000002000187c82 */ /* 0x000fe20008000000 */
[----:B------:R-:W-:Y:S01]  /*4990*/  UMOV UR25, UR33 ;  /* 0x0000002100197c82 */ /* 0x000fe20008000000 */
[----:B------:R-:W-:Y:S01]  /*49a0*/  QGMMA.64x16x32.F32.E4M3.E4M3 R184, gdesc[UR32], R184, UP0 ;  /* 0x0020000020b879f3 */ /* 0x000fe2000bf008b8 */
[----:B------:R-:W-:Y:S01]  /*49b0*/  UMOV UR27, 0xc0000010 ;  /* 0xc0000010001b7882 */ /* 0x000fe20000000000 */
[----:B------:R-:W-:Y:S01]  /*49c0*/  UMOV UR20, UR32 ;  /* 0x0000002000147c82 */ /* 0x000fe20008000000 */
[----:B------:R-:W-:Y:S01]  /*49d0*/  UMOV UR21, UR33 ;  /* 0x0000002100157c82 */ /* 0x000fe20008000000 */
[----:B------:R-:W-:Y:S01]  /*49e0*/  QGMMA.64x16x32.F32.E4M3.E4M3 R160, gdesc[UR28], R160, UP0 ;  /* 0x002000001ca079f3 */ /* 0x000fe2000bf008a0 */
[----:B------:R-:W-:Y:S01]  /*49f0*/  UIADD3 UR14, UR34, 0xa0, URZ ;  /* 0x000000a0220e7890 */ /* 0x000fe2000fffe03f */
[----:B------:R-:W-:Y:S01]  /*4a00*/  UMOV UR23, 0xc0000010 ;  /* 0xc000001000177882 */ /* 0x000fe20000000000 */
[----:B------:R-:W-:Y:S01]  /*4a10*/  UMOV UR16, UR32 ;  /* 0x0000002000107c82 */ /* 0x000fe20008000000 */
[----:B------:R-:W-:Y:S01]  /*4a20*/  UMOV UR17, UR33 ;  /* 0x0000002100117c82 */ /* 0x000fe20008000000 */
[----:B------:R-:W-:Y:S01]  /*4a30*/  QGMMA.64x16x32.F32.E4M3.E4M3 R136, gdesc[UR24], R136, UP0 ;  /* 0x00200000188879f3 */ /* 0x000fe2000bf00888 */
[----:B------:R-:W-:Y:S01]  /*4a40*/  UIADD3 UR38, UR34, 0xc0, URZ ;  /* 0x000000c022267890 */ /* 0x000fe2000fffe03f */
[----:B------:R-:W-:-:S02]  /*4a50*/  UMOV UR19, 0xc0000010 ;  /* 0xc000001000137882 */ /* 0x000fc40000000000 */
[----:B------:R-:W-:Y:S01]  /*4a60*/  QGMMA.64x16x32.F32.E4M3.E4M3 R112, gdesc[UR20], R112, UP0 ;  /* 0x00200000147079f3 */ /* 0x000fe2000bf00870 */
[----:B------:R-:W-:Y:S01]  /*4a70*/  UMOV UR12, UR32 ;  /* 0x00000020000c7c82 */ /* 0x000fe20008000000 */
[----:B------:R-:W-:Y:S01]  /*4a80*/  UMOV UR13, UR33 ;  /* 0x00000021000d7c82 */ /* 0x000fe20008000000 */
[----:B------:R-:W-:Y:S01]  /*4a90*/  UMOV UR15, 0xc0000010 ;  /* 0xc0000010000f7882 */ /* 0x000fe20000000000 */
[----:B------:R-:W-:Y:S01]  /*4aa0*/  QGMMA.64x16x32.F32.E4M3.E4M3 R88, gdesc[UR16], R88, UP0 ;  /* 0x00200000105879f3 */ /* 0x000fe2000bf00858 */
[----:B------:R-:W-:Y:S02]  /*4ab0*/  UIADD3 UR16, UR32, 0x100, URZ ;  /* 0x0000010020107890 */ /* 0x000fe4000fffe03f */
[----:B------:R-:W-:Y:S01]  /*4ac0*/  UMOV UR36, UR32 ;  /* 0x0000002000247c82 */ /* 0x000fe20008000000 */
[----:B------:R-:W-:Y:S01]  /*4ad0*/  UMOV UR37, UR33 ;  /* 0x0000002100257c82 */ /* 0x000fe20008000000 */
[----:B------:R-:W-:Y:S01]  /*4ae0*/  UMOV UR39, 0xc0000010 ;  /* 0xc000001000277882 */ /* 0x000fe20000000000 */
[----:B------:R-:W-:Y:S01]  /*4af0*/  QGMMA.64x16x32.F32.E4M3.E4M3 R64, gdesc[UR12], R64, UP0 ;  /* 0x002000000c4079f3 */ /* 0x000fe2000bf00840 */
[----:B------:R-:W-:-:S03]  /*4b00*/  UIADD3 UR6, UR6, 0x1, URZ ;  /* 0x0000000106067890 */ /* 0x000fc6000fffe03f */
[----:B------:R-:W-:Y:S01]  /*4b10*/  QGMMA.64x16x32.F32.E4M3.E4M3 R40, gdesc[UR36], R40, UP0 ;  /* 0x00200000242879f3 */ /* 0x000fe2000bf00828 */
[----:B------:R-:W-:Y:S01]  /*4b20*/  UMOV UR36, UR16 ;  /* 0x0000001000247c82 */ /* 0x000fe20008000000 */
[----:B------:R-:W-:Y:S01]  /*4b30*/  UMOV UR37, 0xc0000010 ;  /* 0xc000001000257882 */ /* 0x000fe20000000000 */
[----:B------:R-:W-:Y:S01]  /*4b40*/  UMOV UR12, UR36 ;  /* 0x00000024000c7c82 */ /* 0x000fe20008000000 */
[----:B------:R-:W-:Y:S01]  /*4b50*/  UMOV UR13, UR37 ;  /* 0x00000025000d7c82 */ /* 0x000fe20008000000 */
[----:B------:R-:W-:Y:S01]  /*4b60*/  QGMMA.64x16x32.F32.E4M3.E4M3 R32, gdesc[UR36], R32, UP0 ;  /* 0x00200000242079f3 */ /* 0x000fe2000bf00820 */
[----:B------:R-:W-:Y:S01]  /*4b70*/  UMOV UR16, UR36 ;  /* 0x0000002400107c82 */ /* 0x000fe20008000000 */
[----:B------:R-:W-:Y:S01]  /*4b80*/  UMOV UR17, UR37 ;  /* 0x0000002500117c82 */ /* 0x000fe20008000000 */
[----:B------:R-:W-:Y:S01]  /*4b90*/  UMOV UR20, UR36 ;  /* 0x0000002400147c82 */ /* 0x000fe20008000000 */
[----:B------:R-:W-:Y:S01]  /*4ba0*/  QGMMA.64x16x32.F32.E4M3.E4M3 R56, gdesc[UR12], R56, UP0 ;  /* 0x002000000c3879f3 */ /* 0x000fe2000bf00838 */
[----:B------:R-:W-:Y:S01]  /*4bb0*/  UIADD3 UR12, UR32, 0x200, URZ ;  /* 0x00000200200c7890 */ /* 0x000fe2000fffe03f */
[----:B------:R-:W-:-:S02]  /*4bc0*/  UMOV UR21, UR37 ;  /* 0x0000002500157c82 */ /* 0x000fc40008000000 */
[----:B------:R-:W-:Y:S01]  /*4bd0*/  QGMMA.64x16x32.F32.E4M3.E4M3 R80, gdesc[UR16], R80, UP0 ;  /* 0x00200000105079f3 */ /* 0x000fe2000bf00850 */
[----:B------:R-:W-:Y:S01]  /*4be0*/  UMOV UR24, UR36 ;  /* 0x0000002400187c82 */ /* 0x000fe20008000000 */
[----:B------:R-:W-:Y:S01]  /*4bf0*/  UMOV UR25, UR37 ;  /* 0x0000002500197c82 */ /* 0x000fe20008000000 */
[----:B------:R-:W-:Y:S01]  /*4c00*/  UMOV UR28, UR36 ;  /* 0x00000024001c7c82 */ /* 0x000fe20008000000 */
[----:B------:R-:W-:Y:S01]  /*4c10*/  QGMMA.64x16x32.F32.E4M3.E4M3 R104, gdesc[UR20], R104, UP0 ;  /* 0x00200000146879f3 */ /* 0x000fe2000bf00868 */
[----:B------:R-:W-:Y:S01]  /*4c20*/  UMOV UR29, UR37 ;  /* 0x00000025001d7c82 */ /* 0x000fe20008000000 */
[----:B------:R-:W-:Y:S01]  /*4c30*/  UMOV UR32, UR36 ;  /* 0x0000002400207c82 */ /* 0x000fe20008000000 */
[----:B------:R-:W-:Y:S01]  /*4c40*/  UMOV UR33, UR37 ;  /* 0x0000002500217c82 */ /* 0x000fe20008000000 */
[----:B------:R-:W-:Y:S04]  /*4c50*/  QGMMA.64x16x32.F32.E4M3.E4M3 R128, gdesc[UR24], R128, UP0 ;  /* 0x00200000188079f3 */ /* 0x000fe8000bf00880 */
[----:B------:R-:W-:Y:S04]  /*4c60*/  QGMMA.64x16x32.F32.E4M3.E4M3 R152, gdesc[UR28], R152, UP0 ;  /* 0x002000001c9879f3 */ /* 0x000fe8000bf00898 */
        /* <DEDUP_REMOVED lines=18> */
[----:B------:R-:W-:-:S03]  /*4d90*/  UMOV UR35, UR39 ;  /* 0x0000002700237c82 */ /* 0x000fc60008000000 */
[----:B------:R-:W-:Y:S04]  /*4da0*/  QGMMA.64x16x32.F32.E4M3.E4M3 R72, gdesc[UR16], R72, UP0 ;  /* 0x00200000104879f3 */ /* 0x000fe8000bf00848 */
[----:B------:R-:W-:Y:S04]  /*4db0*/  QGMMA.64x16x32.F32.E4M3.E4M3 R48, gdesc[UR12], R48, UP0 ;  /* 0x002000000c3079f3 */ /* 0x000fe8000bf00830 */
[----:B------:R-:W-:Y:S01]  /*4dc0*/  QGMMA.64x16x32.F32.E4M3.E4M3 R24, gdesc[UR32], R24, UP0, gsb0 ;  /* 0x00200000201879f3 */ /* 0x000fe2000b800818 */
[----:B------:R-:W-:-:S04]  /*4dd0*/  UISETP.NE.AND UP0, UPT, UR6, UR43, UPT ;  /* 0x0000002b0600728c */ /* 0x000fc8000bf05270 */
[----:B------:R-:W-:-:S06]  /*4de0*/  USEL UR12, URZ, 0x1, UP0 ;  /* 0x000000013f0c7887 */ /* 0x000fcc0008000000 */
[----:B------:R-:W-:Y:S01]  /*4df0*/  ISETP.NE.AND P0, PT, RZ, UR12, PT ;  /* 0x0000000cff007c0c */ /* 0x000fe2000bf05270 */
[----:B------:R-:W-:-:S12]  /*4e00*/  WARPGROUP.DEPBAR.LE gsb0, 0x1 ;  /* 0x00008000000079c5 */ /* 0x000fd80000010100 */
[----:B------:R-:W-:Y:S05]  /*4e10*/  @!P0 BRA `(.L_x_29) ;  /* 0x0000001800e88947 */ /* 0x000fea0003800000 */
[----:B0-----:R-:W2:Y:S01]  /*4e20*/  LDL.LU R226, [R1] ;  /* 0x0000000001e27983 */ /* 0x001ea20000300800 */
[----:B------:R-:W-:Y:S02]  /*4e30*/  WARPGROUP.DEPBAR.LE gsb0, 0x0 ;  /* 0x00008000000079c5 */ /* 0x000fe40000010000 */
[----:B------:R-:W-:-:S01]  /*4e40*/  FADD R223, R184, R223 ;  /* 0x000000dfb8df7221 */ /* 0x000fc20000000000 */
[----:B------:R0:W-:Y:S01]  /*4e50*/  STL [R1+0x21c], R227 ;  /* 0x00021ce301007387 */ /* 0x0001e20000100800 */
[----:B------:R-:W-:-:S01]  /*4e60*/  FADD R222, R185, R222 ;  /* 0x000000deb9de7221 */ /* 0x000fc20000000000 */
[----:B------:R-:W-:Y:S01]  /*4e70*/  FADD R221, R186, R221 ;  /* 0x000000ddbadd7221 */ /* 0x000fe20000000000 */
[----:B------:R-:W-:-:S01]  /*4e80*/  FADD R220, R187, R220 ;  /* 0x000000dcbbdc7221 */ /* 0x000fc20000000000 */
[----:B------:R-:W-:Y:S01]  /*4e90*/  STL [R1+0x218], R225 ;  /* 0x000218e101007387 */ /* 0x000fe20000100800 */
        /* <DEDUP_REMOVED lines=31> */
[----:B-----5:R-:W-:Y:S01]  /*5090*/  STL [R1+0x1f8], R0 ;  /* 0x0001f80001007387 */ /* 0x020fe20000100800 */
        /* <DEDUP_REMOVED lines=25> */
[----:B------:R-:W-:-:S02]  /*5230*/  FADD R8, R151, R8 ;  /* 0x0000000897087221 */ /* 0x000fc40000000000 */
[----:B0-----:R-:W3:Y:S01]  /*5240*/  LDL.LU R227, [R1+0x4] ;  /* 0x0000040001e37983 */ /* 0x001ee20000300800 */
[----:B--2---:R-:W-:-:S05]  /*5250*/  FADD R226, R136, R226 ;  /* 0x000000e288e27221 */ /* 0x004fca0000000000 */
[----:B------:R0:W-:Y:S04]  /*5260*/  STL [R1], R226 ;  /* 0x000000e201007387 */ /* 0x0001e80000100800 */
[----:B0-----:R-:W2:Y:S04]  /*5270*/  LDL.LU R226, [R1+0x8] ;  /* 0x0000080001e27983 */ /* 0x001ea80000300800 */
[----:B------:R-:W4:Y:S04]  /*5280*/  LDL.LU R225, [R1+0xc] ;  /* 0x00000c0001e17983 */ /* 0x000f280000300800 */
        /* <DEDUP_REMOVED lines=13> */
[----:B------:R-:W4:Y:S01]  /*5360*/  LDL.LU R0, [R1+0x44] ;  /* 0x0000440001007983 */ /* 0x000f220000300800 */
[----:B---3--:R-:W-:-:S05]  /*5370*/  FADD R227, R137, R227 ;  /* 0x000000e389e37221 */ /* 0x008fca0000000000 */
[----:B------:R0:W-:Y:S01]  /*5380*/  STL [R1+0x4], R227 ;  /* 0x000004e301007387 */ /* 0x0001e20000100800 */
[----:B--2---:R-:W-:-:S01]  /*5390*/  FADD R226, R138, R226 ;  /* 0x000000e28ae27221 */ /* 0x004fc20000000000 */
[----:B----4-:R-:W-:-:S04]  /*53a0*/  FADD R225, R139, R225 ;  /* 0x000000e18be17221 */ /* 0x010fc80000000000 */
[----:B------:R1:W-:Y:S01]  /*53b0*/  STL [R1+0x8], R226 ;  /* 0x000008e201007387 */ /* 0x0003e20000100800 */
[----:B------:R-:W-:-:S03]  /*53c0*/  FADD R224, R140, R224 ;  /* 0x000000e08ce07221 */ /* 0x000fc60000000000 */
        /* <DEDUP_REMOVED lines=24> */
[----:B0-----:R-:W4:Y:S01]  /*5550*/  LDL.LU R227, [R1+0x48] ;  /* 0x0000480001e37983 */ /* 0x001f220000300800 */
[----:B------:R-:W-:-:S03]  /*5560*/  FADD R0, R121, R0 ;  /* 0x0000000079007221 */ /* 0x000fc60000000000 */
[----:B------:R0:W-:Y:S04]  /*5570*/  STL [R1+0x3c], R3 ;  /* 0x00003c0301007387 */ /* 0x0001e80000100800 */
[----:B-1----:R-:W4:Y:S04]  /*5580*/  LDL.LU R226, [R1+0x4c] ;  /* 0x00004c0001e27983 */ /* 0x002f280000300800 */
[----:B------:R1:W-:Y:S04]  /*5590*/  STL [R1+0x40], R2 ;  /* 0x0000400201007387 */ /* 0x0003e80000100800 */
[----:B--2---:R-:W2:Y:S04]  /*55a0*/  LDL.LU R225, [R1+0x50] ;  /* 0x0000500001e17983 */ /* 0x004ea80000300800 */
[----:B------:R1:W-:Y:S04]  /*55b0*/  STL [R1+0x44], R0 ;  /* 0x0000440001007387 */ /* 0x0003e80000100800 */
[----:B---3--:R-:W3:Y:S04]  /*55c0*/  LDL.LU R224, [R1+0x54] ;  /* 0x0000540001e07983 */ /* 0x008ee80000300800 */
[----:B----4-:R-:W4:Y:S04]  /*55d0*/  LDL.LU R223, [R1+0x58] ;  /* 0x0000580001df7983 */ /* 0x010f280000300800 */
        /* <DEDUP_REMOVED lines=9> */
[----:B0-----:R-:W4:Y:S04]  /*5670*/  LDL.LU R3, [R1+0x80] ;  /* 0x0000800001037983 */ /* 0x001f280000300800 */
[----:B-1----:R-:W4:Y:S04]  /*5680*/  LDL.LU R2, [R1+0x84] ;  /* 0x0000840001027983 */ /* 0x002f280000300800 */
[----:B------:R-:W4:Y:S01]  /*5690*/  LDL.LU R0, [R1+0x88] ;  /* 0x0000880001007983 */ /* 0x000f220000300800 */
[----:B------:R-:W-:-:S01]  /*56a0*/  FADD R227, R122, R227 ;  /* 0x000000e37ae37221 */ /* 0x000fc20000000000 */
[----:B------:R-:W-:-:S04]  /*56b0*/  FADD R226, R123, R226 ;  /* 0x000000e27be27221 */ /* 0x000fc80000000000 */
[----:B------:R0:W-:Y:S01]  /*56c0*/  STL [R1+0x48], R227 ;  /* 0x000048e301007387 */ /* 0x0001e20000100800 */
[----:B--2---:R-:W-:-:S03]  /*56d0*/  FADD R225, R124, R225 ;  /* 0x000000e17ce17221 */ /* 0x004fc60000000000 */
[----:B------:R1:W-:Y:S01]  /*56e0*/  STL [R1+0x4c], R226 ;  /* 0x00004ce201007387 */ /* 0x0003e20000100800 */
[----:B---3--:R-:W-:-:S03]  /*56f0*/  FADD R224, R125, R224 ;  /* 0x000000e07de07221 */ /* 0x008fc60000000000 */
[----:B------:R2:W-:Y:S01]  /*5700*/  STL [R1+0x50], R225 ;  /* 0x000050e101007387 */ /* 0x0005e20000100800 */
[----:B----4-:R-:W-:-:S03]  /*5710*/  FADD R223, R126, R223 ;  /* 0x000000df7edf7221 */ /* 0x010fc60000000000 */
        /* <DEDUP_REMOVED lines=198> */
[----:B------:R-:W-:Y:S01]  /*6380*/  STL [R1+0x158], R227 ;  /* 0x000158e301007387 */ /* 0x000fe20000100800 */
[----:B--2---:R-:W-:-:S03]  /*6390*/  FADD R225, R48, R225 ;  /* 0x000000e130e17221 */ /* 0x004fc60000000000 */
[----:B------:R-:W-:Y:S01]  /*63a0*/  STL [R1+0x15c], R226 ;  /* 0x00015ce201007387 */ /* 0x000fe20000100800 */
[----:B---3--:R-:W-:-:S03]  /*63b0*/  FADD R224, R49, R224 ;  /* 0x000000e031e07221 */ /* 0x008fc60000000000 */
[----:B------:R-:W-:Y:S01]  /*63c0*/  STL [R1+0x160], R225 ;  /* 0x000160e101007387 */ /* 0x000fe20000100800 */
[----:B----4-:R-:W-:-:S03]  /*63d0*/  FADD R223, R50, R223 ;  /* 0x000000df32df7221 */ /* 0x010fc60000000000 */
[----:B------:R-:W-:Y:S01]  /*63e0*/  STL [R1+0x164], R224 ;  /* 0x000164e001007387 */ /* 0x000fe20000100800 */
[----:B------:R-:W-:-:S03]  /*63f0*/  FADD R222, R51, R222 ;  /* 0x000000de33de7221 */ /* 0x000fc60000000000 */
        /* <DEDUP_REMOVED lines=23> */
[----:B------:R-:W4:Y:S04]  /*6570*/  LDL.LU R219, [R1+0x1a0] ;  /* 0x0001a00001db7983 */ /* 0x000f280000300800 */
[----:B------:R0:W-:Y:S04]  /*6580*/  STL [R1+0x194], R2 ;  /* 0x0001940201007387 */ /* 0x0001e80000100800 */
[----:B------:R-:W4:Y:S04]  /*6590*/  LDL.LU R220, [R1+0x1a4] ;  /* 0x0001a40001dc7983 */ /* 0x000f280000300800 */
[----:B------:R0:W-:Y:S04]  /*65a0*/  STL [R1+0x198], R0 ;  /* 0x0001980001007387 */ /* 0x0001e80000100800 */
[----:B------:R-:W4:Y:S04]  /*65b0*/  LDL.LU R221, [R1+0x1a8] ;  /* 0x0001a80001dd7983 */ /* 0x000f280000300800 */
[----:B------:R-:W4:Y:S04]  /*65c0*/  LDL.LU R222, [R1+0x1ac] ;  /* 0x0001ac0001de7983 */ /* 0x000f280000300800 */
[----:B------:R-:W4:Y:S04]  /*65d0*/  LDL.LU R223, [R1+0x1b0] ;  /* 0x0001b00001df7983 */ /* 0x000f280000300800 */
[----:B------:R-:W4:Y:S04]  /*65e0*/  LDL.LU R227, [R1+0x1b4] ;  /* 0x0001b40001e37983 */ /* 0x000f280000300800 */
[----:B------:R-:W4:Y:S04]  /*65f0*/  LDL.LU R225, [R1+0x1b8] ;  /* 0x0001b80001e17983 */ /* 0x000f280000300800 */
[----:B------:R-:W4:Y:S04]  /*6600*/  LDL.LU R224, [R1+0x1bc] ;  /* 0x0001bc0001e07983 */ /* 0x000f280000300800 */
[----:B-1----:R-:W4:Y:S04]  /*6610*/  LDL.LU R7, [R1+0x1c0] ;  /* 0x0001c00001077983 */ /* 0x002f280000300800 */
[----:B--2---:R-:W2:Y:S04]  /*6620*/  LDL.LU R6, [R1+0x1c4] ;  /* 0x0001c40001067983 */ /* 0x004ea80000300800 */
[----:B---3--:R-:W3:Y:S04]  /*6630*/  LDL.LU R5, [R1+0x1c8] ;  /* 0x0001c80001057983 */ /* 0x008ee80000300800 */
[----:B----4-:R-:W4:Y:S04]  /*6640*/  LDL.LU R4, [R1+0x1cc] ;  /* 0x0001cc0001047983 */ /* 0x010f280000300800 */
[----:B0-----:R-:W4:Y:S04]  /*6650*/  LDL.LU R3, [R1+0x1d0] ;  /* 0x0001d00001037983 */ /* 0x001f280000300800 */
[----:B------:R-:W4:Y:S04]  /*6660*/  LDL.LU R2, [R1+0x1d4] ;  /* 0x0001d40001027983 */ /* 0x000f280000300800 */
[----:B------:R-:W4:Y:S04]  /*6670*/  LDL.LU R0, [R1+0x1d8] ;  /* 0x0001d80001007983 */ /* 0x000f280000300800 */
[----:B------:R-:W4:Y:S01]  /*6680*/  LDL.LU R226, [R1+0x1dc] ;  /* 0x0001dc0001e27983 */ /* 0x000f220000300800 */
[----:B------:R-:W-:Y:S01]  /*6690*/  UMOV UR6, URZ ;  /* 0x0000003f00067c82 */ /* 0x000fe20008000000 */
[----:B------:R-:W-:-:S05]  /*66a0*/  FADD R218, R47, R218 ;  /* 0x000000da2fda7221 */ /* 0x000fca0000000000 */
[----:B------:R0:W-:Y:S01]  /*66b0*/  STL [R1+0x19c], R218 ;  /* 0x00019cda01007387 */ /* 0x0001e20000100800 */
[----:B------:R-:W-:-:S03]  /*66c0*/  FADD R219, R32, R219 ;  /* 0x000000db20db7221 */ /* 0x000fc60000000000 */
[----:B0-----:R1:W5:Y:S01]  /*66d0*/  LDL.LU R218, [R1+0x234] ;  /* 0x0002340001da7983 */ /* 0x0013620000300800 */
[----:B------:R-:W-:-:S03]  /*66e0*/  FADD R220, R33, R220 ;  /* 0x000000dc21dc7221 */ /* 0x000fc60000000000 */
[----:B------:R0:W-:Y:S01]  /*66f0*/  STL [R1+0x1a0], R219 ;  /* 0x0001a0db01007387 */ /* 0x0001e20000100800 */
[----:B------:R-:W-:-:S01]  /*6700*/  FADD R221, R34, R221 ;  /* 0x000000dd22dd7221 */ /* 0x000fc20000000000 */
[----:B------:R-:W-:Y:S02]  /*6710*/  FADD R222, R35, R222 ;  /* 0x000000de23de7221 */ /* 0x000fe40000000000 */
[----:B0-----:R1:W5:Y:S01]  /*6720*/  LDL.LU R219, [R1+0x230] ;  /* 0x0002300001db7983 */ /* 0x0013620000300800 */
[----:B------:R-:W-:-:S03]  /*6730*/  FADD R223, R36, R223 ;  /* 0x000000df24df7221 */ /* 0x000fc60000000000 */
[----:B------:R0:W-:Y:S01]  /*6740*/  STL [R1+0x1a4], R220 ;  /* 0x0001a4dc01007387 */ /* 0x0001e20000100800 */
[----:B------:R-:W-:-:S03]  /*6750*/  FADD R227, R37, R227 ;  /* 0x000000e325e37221 */ /* 0x000fc60000000000 */
[----:B0-----:R1:W5:Y:S01]  /*6760*/  LDL.LU R220, [R1+0x22c] ;  /* 0x00022c0001dc7983 */ /* 0x0013620000300800 */
[----:B------:R-:W-:-:S03]  /*6770*/  FADD R225, R38, R225 ;  /* 0x000000e126e17221 */ /* 0x000fc60000000000 */
[----:B------:R0:W-:Y:S01]  /*6780*/  STL [R1+0x1a8], R221 ;  /* 0x0001a8dd01007387 */ /* 0x0001e20000100800 */
[----:B------:R-:W-:-:S01]  /*6790*/  FADD R224, R39, R224 ;  /* 0x000000e027e07221 */ /* 0x000fc20000000000 */
[----:B------:R-:W-:Y:S02]  /*67a0*/  FADD R7, R24, R7 ;  /* 0x0000000718077221 */ /* 0x000fe40000000000 */
[----:B0-----:R1:W5:Y:S04]  /*67b0*/  LDL.LU R221, [R1+0x228] ;  /* 0x0002280001dd7983 */ /* 0x0013680000300800 */
[----:B------:R0:W-:Y:S01]  /*67c0*/  STL [R1+0x1ac], R222 ;  /* 0x0001acde01007387 */ /* 0x0001e20000100800 */
[----:B--2---:R-:W-:-:S01]  /*67d0*/  FADD R6, R25, R6 ;  /* 0x0000000619067221 */ /* 0x004fc20000000000 */
[----:B---3--:R-:W-:-:S02]  /*67e0*/  FADD R5, R26, R5 ;  /* 0x000000051a057221 */ /* 0x008fc40000000000 */
[----:B0-----:R1:W5:Y:S04]  /*67f0*/  LDL.LU R222, [R1+0x224] ;  /* 0x0002240001de7983 */ /* 0x0013680000300800 */
[----:B------:R0:W-:Y:S01]  /*6800*/  STL [R1+0x1b0], R223 ;  /* 0x0001b0df01007387 */ /* 0x0001e20000100800 */
[----:B----4-:R-:W-:-:S03]  /*6810*/  FADD R4, R27, R4 ;  /* 0x000000041b047221 */ /* 0x010fc60000000000 */
[----:B0-----:R1:W5:Y:S04]  /*6820*/  LDL.LU R223, [R1+0x220] ;  /* 0x0002200001df7983 */ /* 0x0013680000300800 */
[----:B------:R0:W-:Y:S01]  /*6830*/  STL [R1+0x1b4], R227 ;  /* 0x0001b4e301007387 */ /* 0x0001e20000100800 */
[----:B------:R-:W-:-:S03]  /*6840*/  FADD R3, R28, R3 ;  /* 0x000000031c037221 */ /* 0x000fc60000000000 */
        /* <DEDUP_REMOVED lines=10> */
[----:B------:R0:W-:Y:S04]  /*68f0*/  STL [R1+0x1c4], R6 ;  /* 0x0001c40601007387 */ /* 0x0001e80000100800 */
        /* <DEDUP_REMOVED lines=11> */
[----:B------:R1:W-:Y:S02]  /*69b0*/  STL [R1+0x1dc], R226 ;  /* 0x0001dce201007387 */ /* 0x0003e40000100800 */
.L_x_29:
[----:B------:R-:W-:Y:S05]  /*69c0*/  @!P1 BRA `(.L_x_30) ;  /* 0x0000000000049947 */ /* 0x000fea0003800000 */
[----:B------:R-:W-:Y:S01]  /*69d0*/  BPT.TRAP 0x1 ;  /* 0x000000040000795c */ /* 0x000fe20000300000 */
.L_x_30:
[----:B01----:R-:W2:Y:S04]  /*69e0*/  LDL R226, [R1+0x1e0] ;  /* 0x0001e00001e27983 */ /* 0x003ea80000100800 */
[----:B-----5:R0:W-:Y:S04]  /*69f0*/  STL [R1+0x1f8], R0 ;  /* 0x0001f80001007387 */ /* 0x0201e80000100800 */
[----:B0-----:R-:W3:Y:S01]  /*6a00*/  LDL R0, [R1+0x1e4] ;  /* 0x0001e40001007983 */ /* 0x001ee20000100800 */
[----:B--2---:R-:W-:-:S13]  /*6a10*/  ISETP.NE.AND P0, PT, R226, RZ, PT ;  /* 0x000000ffe200720c */ /* 0x004fda0003f05270 */
[----:B------:R-:W-:-:S05]  /*6a20*/  VOTEU.ANY UP0, P0 ;  /* 0x00000000003f7886 */ /* 0x000fca0000000100 */
[----:B------:R-:W-:-:S04]  /*6a30*/  @UP0 ULEA UR13, UR44, UR9, 0x3 ;  /* 0x000000092c0d0291 */ /* 0x000fc8000f8e183f */
[----:B------:R-:W-:-:S06]  /*6a40*/  @UP0 UIADD3 UR13, UR13, 0x70, URZ ;  /* 0x000000700d0d0890 */ /* 0x000fcc000fffe03f */
[----:B------:R-:W-:-:S05]  /*6a50*/  IMAD.U32 R226, RZ, RZ, UR13 ;  /* 0x0000000dffe27e24 */ /* 0x000fca000f8e00ff */
[----:B---3--:R-:W-:Y:S02]  /*6a60*/  @P0 PRMT R226, R0, 0x654, R226 ;  /* 0x0000065400e20816 */ /* 0x008fe400000000e2 */
[----:B------:R0:W5:Y:S01]  /*6a70*/  LDL.LU R0, [R1+0x1f8] ;  /* 0x0001f80001007983 */ /* 0x0001620000300800 */
[----:B------:R-:W-:Y:S01]  /*6a80*/  UISETP.GT.U32.AND UP0, UPT, UR7, 0x1, UPT ;  /* 0x000000010700788c */ /* 0x000fe2000bf04070 */
[----:B------:R0:W-:Y:S05]  /*6a90*/  @P0 SYNCS.ARRIVE.TRANS64.RED.A1T0 RZ, [R226+URZ], RZ ;  /* 0x000000ffe2ff09a7 */ /* 0x0001ea000810043f */
[----:B------:R-:W-:-:S13]  /*6aa0*/  PLOP3.LUT P0, PT, PT, PT, UP0, 0x80, 0x0 ;  /* 0x000000000000781c */ /* 0x000fda0003f0f008 */
[----:B0-----:R-:W-:Y:S05]  /*6ab0*/  @P0 BRA `(.L_x_31) ;  /* 0x0000000000040947 */ /* 0x001fea0003800000 */
[----:B------:R-:W-:Y:S01]  /*6ac0*/  BPT.TRAP 0x1 ;  /* 0x000000040000795c */ /* 0x000fe20000300000 */
.L_x_31:
[----:B------:R-:W-:Y:S01]  /*6ad0*/  UIADD3 UR45, UR45, 0x1, URZ ;  /* 0x000000012d2d7890 */ /* 0x000fe2000fffe03f */
[C---:B------:R-:W-:Y:S01]  /*6ae0*/  ISETP.GT.AND P0, PT, R225.reuse, 0x1, PT ;  /* 0x00000001e100780c */ /* 0x040fe20003f04270 */
[----:B------:R-:W-:Y:S01]  /*6af0*/  UIADD3 UR44, UR44, 0x1, URZ ;  /* 0x000000012c2c7890 */ /* 0x000fe2000fffe03f */
[----:B------:R-:W-:Y:S01]  /*6b00*/  VIADD R225, R225, 0xffffffff ;  /* 0xffffffffe1e17836 */ /* 0x000fe20000000000 */
[----:B------:R-:W-:Y:S02]  /*6b10*/  UISETP.NE.AND UP0, UPT, UR45, 0xe, UPT ;  /* 0x0000000e2d00788c */ /* 0x000fe4000bf05270 */
[----:B------:R-:W-:Y:S02]  /*6b20*/  UISETP.NE.AND UP1, UPT, UR44, 0xe, UPT ;  /* 0x0000000e2c00788c */ /* 0x000fe4000bf25270 */
[----:B------:R-:W-:Y:S02]  /*6b30*/  USEL UR13, URZ, 0x1, UP0 ;  /* 0x000000013f0d7887 */ /* 0x000fe40008000000 */
[----:B------:R-:W-:-:S02]  /*6b40*/  USEL UR45, UR45, URZ, UP0 ;  /* 0x0000003f2d2d7287 */ /* 0x000fc40008000000 */
[----:B------:R-:W-:Y:S02]  /*6b50*/  USEL UR44, UR44, URZ, UP1 ;  /* 0x0000003f2c2c7287 */ /* 0x000fe40008800000 */
[----:B------:R-:W-:Y:S01]  /*6b60*/  LOP3.LUT R224, R224, UR13, RZ, 0x3c, !PT ;  /* 0x0000000de0e07c12 */ /* 0x000fe2000f8e3cff */
[----:B------:R-:W-:Y:S01]  /*6b70*/  UMOV UR13, 0x1 ;  /* 0x00000001000d7882 */ /* 0x000fe20000000000 */
[----:B------:R-:W-:Y:S08]  /*6b80*/  @P0 BRA `(.L_x_32) ;  /* 0xffffffd800f00947 */ /* 0x000ff0000383ffff */
.L_x_24:
[----:B------:R-:W-:-:S04]  /*6b90*/  UISETP.NE.AND UP0, UPT, UR6, URZ, UPT ;  /* 0x0000003f0600728c */ /* 0x000fc8000bf05270 */
[----:B------:R-:W-:-:S06]  /*6ba0*/  USEL UR6, URZ, 0x1, !UP0 ;  /* 0x000000013f067887 */ /* 0x000fcc000c000000 */
[----:B------:R-:W-:-:S13]  /*6bb0*/  ISETP.NE.AND P0, PT, RZ, UR6, PT ;  /* 0x00000006ff007c0c */ /* 0x000fda000bf05270 */
[----:B------:R-:W-:Y:S05]  /*6bc0*/  @!P0 BRA `(.L_x_33) ;  /* 0x0000001c00508947 */ /* 0x000fea0003800000 */
[----:B------:R-:W2:Y:S04]  /*6bd0*/  LDL.LU R226, [R1+0x1c4] ;  /* 0x0001c40001e27983 */ /* 0x000ea80000300800 */
[----:B------:R-:W3:Y:S04]  /*6be0*/  LDL.LU R225, [R1+0x1c0] ;  /* 0x0001c00001e17983 */ /* 0x000ee80000300800 */
[----:B------:R-:W4:Y:S04]  /*6bf0*/  LDL.LU R224, [R1+0x1bc] ;  /* 0x0001bc0001e07983 */ /* 0x000f280000300800 */
[----:B------:R-:W-:Y:S04]  /*6c00*/  STL [R1+0x214], R227 ;  /* 0x000214e301007387 */ /* 0x000fe80000100800 */
[----:B------:R0:W-:Y:S01]  /*6c10*/  STL [R1+0x210], R7 ;  /* 0x0002100701007387 */ /* 0x0001e20000100800 */
[----:B------:R-:W-:-:S03]  /*6c20*/  WARPGROUP.DEPBAR.LE gsb0, 0x0 ;  /* 0x00008000000079c5 */ /* 0x000fc60000010000 */
[----:B0-----:R-:W2:Y:S04]  /*6c30*/  LDL.LU R7, [R1+0x1b8] ;  /* 0x0001b80001077983 */ /* 0x001ea80000300800 */
[----:B------:R-:W2:Y:S04]  /*6c40*/  LDL.LU R227, [R1+0x1b4] ;  /* 0x0001b40001e37983 */ /* 0x000ea80000300800 */
[----:B------:R0:W-:Y:S01]  /*6c50*/  STL [R1+0x20c], R6 ;  /* 0x00020c0601007387 */ /* 0x0001e20000100800 */
[----:B------:R-:W-:Y:S01]  /*6c60*/  FADD R223, R184, R223 ;  /* 0x000000dfb8df7221 */ /* 0x000fe20000000000 */
[----:B------:R-:W-:-:S02]  /*6c70*/  FADD R222, R185, R222 ;  /* 0x000000deb9de7221 */ /* 0x000fc40000000000 */
[----:B0-----:R-:W3:Y:S04]  /*6c80*/  LDL.LU R6, [R1+0x28] ;  /* 0x0000280001067983 */ /* 0x001ee80000300800 */
[----:B------:R0:W-:Y:S01]  /*6c90*/  STL [R1+0x208], R5 ;  /* 0x0002080501007387 */ /* 0x0001e20000100800 */
[----:B------:R-:W-:-:S03]  /*6ca0*/  FADD R221, R186, R221 ;  /* 0x000000ddbadd7221 */ /* 0x000fc60000000000 */
[----:B0-----:R-:W4:Y:S04]  /*6cb0*/  LDL.LU R5, [R1+0x24] ;  /* 0x0000240001057983 */ /* 0x001f280000300800 */
[----:B------:R0:W-:Y:S01]  /*6cc0*/  STL [R1+0x204], R4 ;  /* 0x0002040401007387 */ /* 0x0001e20000100800 */
[----:B------:R-:W-:-:S03]  /*6cd0*/  FADD R220, R187, R220 ;  /* 0x000000dcbbdc7221 */ /* 0x000fc60000000000 */
[----:B0-----:R-:W2:Y:S04]  /*6ce0*/  LDL.LU R4, [R1+0x20] ;  /* 0x0000200001047983 */ /* 0x001ea80000300800 */
[----:B------:R0:W-:Y:S01]  /*6cf0*/  STL [R1+0x200], R3 ;  /* 0x0002000301007387 */ /* 0x0001e20000100800 */
[----:B------:R-:W-:-:S03]  /*6d00*/  FADD R219, R188, R219 ;  /* 0x000000dbbcdb7221 */ /* 0x000fc60000000000 */
[----:B0-----:R-:W2:Y:S04]  /*6d10*/  LDL.LU R3, [R1+0x1c] ;  /* 0x00001c0001037983 */ /* 0x001ea80000300800 */
[----:B------:R0:W-:Y:S04]  /*6d20*/  STL [R1+0x1fc], R2 ;  /* 0x0001fc0201007387 */ /* 0x0001e80000100800 */
[----:B0-----:R-:W2:Y:S04]  /*6d30*/  LDL.LU R2, [R1+0x18] ;  /* 0x0000180001027983 */ /* 0x001ea80000300800 */
[----:B-----5:R0:W-:Y:S04]  /*6d40*/  STL [R1+0x1f8], R0 ;  /* 0x0001f80001007387 */ /* 0x0201e80000100800 */
[----:B0-----:R-:W2:Y:S04]  /*6d50*/  LDL.LU R0, [R1+0x14] ;  /* 0x0000140001007983 */ /* 0x001ea80000300800 */
[----:B------:R0:W-:Y:S04]  /*6d60*/  STL [R1+0x218], R223 ;  /* 0x000218df01007387 */ /* 0x0001e80000100800 */
        /* <DEDUP_REMOVED lines=8> */
[----:B0-----:R-:W2:Y:S01]  /*6df0*/  LDL.LU R219, [R1] ;  /* 0x0000000001db7983 */ /* 0x001ea20000300800 */
[----:B------:R-:W-:Y:S01]  /*6e00*/  FADD R218, R189, R218 ;  /* 0x000000dabdda7221 */ /* 0x000fe20000000000 */
[----:B------:R-:W-:Y:S01]  /*6e10*/  FADD R217, R190, R217 ;  /* 0x000000d9bed97221 */ /* 0x000fe20000000000 */
[----:B------:R-:W-:Y:S01]  /*6e20*/  FADD R216, R191, R216 ;  /* 0x000000d8bfd87221 */ /* 0x000fe20000000000 */
[----:B------:R-:W-:Y:S01]  /*6e30*/  FADD R215, R176, R215 ;  /* 0x000000d7b0d77221 */ /* 0x000fe20000000000 */
[----:B------:R-:W-:Y:S01]  /*6e40*/  FADD R214, R177, R214 ;  /* 0x000000d6b1d67221 */ /* 0x000fe20000000000 */
[----:B------:R-:W-:Y:S01]  /*6e50*/  STL [R1+0x22c], R218 ;  /* 0x00022cda01007387 */ /* 0x000fe20000100800 */
        /* <DEDUP_REMOVED lines=49> */
[----:B------:R-:W-:-:S02]  /*7170*/  FADD R8, R151, R8 ;  /* 0x0000000897087221 */ /* 0x000fc40000000000 */
[----:B------:R-:W-:Y:S04]  /*7180*/  STL [R1+0x260], R205 ;  /* 0x000260cd01007387 */ /* 0x000fe80000100800 */
[----:B------:R0:W-:Y:S01]  /*7190*/  STL [R1+0x264], R204 ;  /* 0x000264cc01007387 */ /* 0x0001e20000100800 */
[----:B---3--:R-:W-:Y:S01]  /*71a0*/  FADD R6, R130, R6 ;  /* 0x0000000682067221 */ /* 0x008fe20000000000 */
[----:B----4-:R-:W-:Y:S01]  /*71b0*/  FADD R5, R129, R5 ;  /* 0x0000000581057221 */ /* 0x010fe20000000000 */
[----:B--2---:R-:W-:Y:S01]  /*71c0*/  FADD R4, R128, R4 ;  /* 0x0000000480047221 */ /* 0x004fe20000000000 */
[----:B------:R-:W-:Y:S01]  /*71d0*/  FADD R3, R143, R3 ;  /* 0x000000038f037221 */ /* 0x000fe20000000000 */
[----:B------:R-:W-:Y:S01]  /*71e0*/  FADD R2, R142, R2 ;  /* 0x000000028e027221 */ /* 0x000fe20000000000 */
[----:B------:R-:W-:Y:S01]  /*71f0*/  FADD R0, R141, R0 ;  /* 0x000000008d007221 */ /* 0x000fe20000000000 */
[----:B------:R-:W-:Y:S01]  /*7200*/  FADD R223, R140, R223 ;  /* 0x000000df8cdf7221 */ /* 0x000fe20000000000 */
[----:B------:R-:W-:Y:S01]  /*7210*/  FADD R222, R139, R222 ;  /* 0x000000de8bde7221 */ /* 0x000fe20000000000 */
[----:B------:R-:W-:Y:S01]  /*7220*/  FADD R221, R138, R221 ;  /* 0x000000dd8add7221 */ /* 0x000fe20000000000 */
[----:B------:R-:W-:Y:S01]  /*7230*/  FADD R220, R137, R220 ;  /* 0x000000dc89dc7221 */ /* 0x000fe20000000000 */
[----:B------:R-:W-:-:S05]  /*7240*/  FADD R219, R136, R219 ;  /* 0x000000db88db7221 */ /* 0x000fca0000000000 */
[----:B------:R1:W-:Y:S04]  /*7250*/  STL [R1], R219 ;  /* 0x000000db01007387 */ /* 0x0003e80000100800 */
[----:B------:R2:W-:Y:S04]  /*7260*/  STL [R1+0x4], R220 ;  /* 0x000004dc01007387 */ /* 0x0005e80000100800 */
[----:B------:R3:W-:Y:S04]  /*7270*/  STL [R1+0x8], R221 ;  /* 0x000008dd01007387 */ /* 0x0007e80000100800 */
[----:B------:R4:W-:Y:S04]  /*7280*/  STL [R1+0xc], R222 ;  /* 0x00000cde01007387 */ /* 0x0009e80000100800 */
[----:B------:R4:W-:Y:S04]  /*7290*/  STL [R1+0x10], R223 ;  /* 0x000010df01007387 */ /* 0x0009e80000100800 */
[----:B------:R4:W-:Y:S04]  /*72a0*/  STL [R1+0x14], R0 ;  /* 0x0000140001007387 */ /* 0x0009e80000100800 */
[----:B------:R4:W-:Y:S04]  /*72b0*/  STL [R1+0x18], R2 ;  /* 0x0000180201007387 */ /* 0x0009e80000100800 */
[----:B------:R4:W-:Y:S04]  /*72c0*/  STL [R1+0x1c], R3 ;  /* 0x00001c0301007387 */ /* 0x0009e80000100800 */
[----:B0-----:R-:W4:Y:S04]  /*72d0*/  LDL.LU R204, [R1+0x2c] ;  /* 0x00002c0001cc7983 */ /* 0x001f280000300800 */
        /* <DEDUP_REMOVED lines=21> */
[----:B------:R-:W4:Y:S04]  /*7430*/  LDL.LU R223, [R1+0x78] ;  /* 0x0000780001df7983 */ /* 0x000f280000300800 */
[----:B------:R-:W4:Y:S04]  /*7440*/  LDL.LU R0, [R1+0x7c] ;  /* 0x00007c0001007983 */ /* 0x000f280000300800 */
[----:B------:R-:W4:Y:S04]  /*7450*/  LDL.LU R2, [R1+0x80] ;  /* 0x0000800001027983 */ /* 0x000f280000300800 */
[----:B------:R-:W4:Y:S04]  /*7460*/  LDL.LU R3, [R1+0x84] ;  /* 0x0000840001037983 */ /* 0x000f280000300800 */
[----:B0-----:R-:W4:Y:S04]  /*7470*/  LDL.LU R4, [R1+0x88] ;  /* 0x0000880001047983 */ /* 0x001f280000300800 */
[----:B------:R-:W4:Y:S04]  /*7480*/  LDL.LU R5, [R1+0x8c] ;  /* 0x00008c0001057983 */ /* 0x000f280000300800 */
[----:B------:R-:W4:Y:S01]  /*7490*/  LDL.LU R6, [R1+0x90] ;  /* 0x0000900001067983 */ /* 0x000f220000300800 */
[----:B------:R-:W-:-:S05]  /*74a0*/  FADD R204, R131, R204 ;  /* 0x000000cc83cc7221 */ /* 0x000fca0000000000 */
[----:B------:R0:W-:Y:S01]  /*74b0*/  STL [R1+0x2c], R204 ;  /* 0x00002ccc01007387 */ /* 0x0001e20000100800 */
[----:B------:R-:W-:-:S05]  /*74c0*/  FADD R205, R132, R205 ;  /* 0x000000cd84cd7221 */ /* 0x000fca0000000000 */
[----:B------:R1:W-:Y:S01]  /*74d0*/  STL [R1+0x30], R205 ;  /* 0x000030cd01007387 */ /* 0x0003e20000100800 */
[----:B------:R-:W-:-:S05]  /*74e0*/  FADD R206, R133, R206 ;  /* 0x000000ce85ce7221 */ /* 0x000fca0000000000 */
[----:B------:R1:W-:Y:S01]  /*74f0*/  STL [R1+0x34], R206 ;  /* 0x000034ce01007387 */ /* 0x0003e20000100800 */
[----:B------:R-:W-:Y:S01]  /*7500*/  FADD R207, R134, R207 ;  /* 0x000000cf86cf7221 */ /* 0x000fe20000000000 */
[----:B------:R-:W-:-:S04]  /*7510*/  FADD R208, R135, R208 ;  /* 0x000000d087d07221 */ /* 0x000fc80000000000 */
        /* <DEDUP_REMOVED lines=59> */
[----:B--2---:R-:W2:Y:S04]  /*78d0*/  LDL.LU R219, [R1+0xd0] ;  /* 0x0000d00001db7983 */ /* 0x004ea80000300800 */
[----:B---3--:R-:W3:Y:S04]  /*78e0*/  LDL.LU R220, [R1+0xd4] ;  /* 0x0000d40001dc7983 */ /* 0x008ee80000300800 */
[----:B----4-:R-:W4:Y:S04]  /*78f0*/  LDL.LU R221, [R1+0xd8] ;  /* 0x0000d80001dd7983 */ /* 0x010f280000300800 */
        /* <DEDUP_REMOVED lines=128> */
[----:B------:R-:W-:Y:S01]  /*8100*/  STL [R1+0x14c], R0 ;  /* 0x00014c0001007387 */ /* 0x000fe20000100800 */
[----:B------:R-:W-:-:S03]  /*8110*/  FADD R3, R61, R3 ;  /* 0x000000033d037221 */ /* 0x000fc60000000000 */
[----:B------:R-:W-:Y:S01]  /*8120*/  STL [R1+0x150], R2 ;  /* 0x0001500201007387 */ /* 0x000fe20000100800 */
[----:B------:R-:W-:-:S03]  /*8130*/  FADD R4, R62, R4 ;  /* 0x000000043e047221 */ /* 0x000fc60000000000 */
[----:B------:R-:W-:Y:S01]  /*8140*/  STL [R1+0x154], R3 ;  /* 0x0001540301007387 */ /* 0x000fe20000100800 */
[----:B------:R-:W-:-:S03]  /*8150*/  FADD R5, R63, R5 ;  /* 0x000000053f057221 */ /* 0x000fc60000000000 */
[----:B0-----:R-:W4:Y:S01]  /*8160*/  LDL.LU R204, [R1+0x164] ;  /* 0x0001640001cc7983 */ /* 0x001f220000300800 */
[----:B------:R-:W-:-:S03]  /*8170*/  FADD R6, R48, R6 ;  /* 0x0000000630067221 */ /* 0x000fc60000000000 */
[----:B------:R-:W-:Y:S04]  /*8180*/  STL [R1+0x158], R4 ;  /* 0x0001580401007387 */ /* 0x000fe80000100800 */
[----:B-1----:R-:W4:Y:S04]  /*8190*/  LDL.LU R205, [R1+0x168] ;  /* 0x0001680001cd7983 */ /* 0x002f280000300800 */
[----:B------:R-:W-:Y:S04]  /*81a0*/  STL [R1+0x15c], R5 ;  /* 0x00015c0501007387 */ /* 0x000fe80000100800 */
        /* <DEDUP_REMOVED lines=18> */
[----:B------:R-:W4:Y:S01]  /*82d0*/  LDL.LU R223, [R1+0x1b0] ;  /* 0x0001b00001df7983 */ /* 0x000f220000300800 */
[----:B0-----:R-:W-:-:S03]  /*82e0*/  IMAD.MOV.U32 R6, RZ, RZ, R224 ;  /* 0x000000ffff067224 */ /* 0x001fc600078e00e0 */
[----:B------:R-:W4:Y:S01]  /*82f0*/  LDL.LU R3, [R1+0x1c8] ;  /* 0x0001c80001037983 */ /* 0x000f220000300800 */
[----:B------:R-:W-:-:S03]  /*8300*/  IMAD.MOV.U32 R5, RZ, RZ, R225 ;  /* 0x000000ffff057224 */ /* 0x000fc600078e00e1 */
[----:B------:R-:W4:Y:S01]  /*8310*/  LDL.LU R2, [R1+0x1cc] ;  /* 0x0001cc0001027983 */ /* 0x000f220000300800 */
[----:B------:R-:W-:-:S03]  /*8320*/  IMAD.MOV.U32 R4, RZ, RZ, R226 ;  /* 0x000000ffff047224 */ /* 0x000fc600078e00e2 */
[----:B------:R-:W4:Y:S04]  /*8330*/  LDL.LU R0, [R1+0x1d0] ;  /* 0x0001d00001007983 */ /* 0x000f280000300800 */
[----:B------:R-:W4:Y:S04]  /*8340*/  LDL.LU R224, [R1+0x1d4] ;  /* 0x0001d40001e07983 */ /* 0x000f280000300800 */
[----:B------:R-:W4:Y:S04]  /*8350*/  LDL.LU R225, [R1+0x1d8] ;  /* 0x0001d80001e17983 */ /* 0x000f280000300800 */
[----:B------:R-:W4:Y:S01]  /*8360*/  LDL.LU R226, [R1+0x1dc] ;  /* 0x0001dc0001e27983 */ /* 0x000f220000300800 */
[----:B------:R-:W-:Y:S01]  /*8370*/  FADD R227, R37, R227 ;  /* 0x000000e325e37221 */ /* 0x000fe20000000000 */
[----:B------:R-:W-:Y:S01]  /*8380*/  FADD R7, R38, R7 ;  /* 0x0000000726077221 */ /* 0x000fe20000000000 */
[----:B------:R-:W-:Y:S01]  /*8390*/  FADD R6, R39, R6 ;  /* 0x0000000627067221 */ /* 0x000fe20000000000 */
[----:B------:R-:W-:Y:S01]  /*83a0*/  FADD R5, R24, R5 ;  /* 0x0000000518057221 */ /* 0x000fe20000000000 */
[----:B------:R-:W-:Y:S01]  /*83b0*/  FADD R4, R25, R4 ;  /* 0x0000000419047221 */ /* 0x000fe20000000000 */
[----:B------:R-:W-:-:S05]  /*83c0*/  FADD R204, R49, R204 ;  /* 0x000000cc31cc7221 */ /* 0x000fca0000000000 */
[----:B------:R0:W-:Y:S01]  /*83d0*/  STL [R1+0x164], R204 ;  /* 0x000164cc01007387 */ /* 0x0001e20000100800 */
[----:B------:R-:W-:-:S03]  /*83e0*/  FADD R205, R50, R205 ;  /* 0x000000cd32cd7221 */ /* 0x000fc60000000000 */
[----:B0-----:R0:W5:Y:S01]  /*83f0*/  LDL.LU R204, [R1+0x264] ;  /* 0x0002640001cc7983 */ /* 0x0011620000300800 */
[----:B------:R-:W-:-:S03]  /*8400*/  FADD R206, R51, R206 ;  /* 0x000000ce33ce7221 */ /* 0x000fc60000000000 */
[----:B------:R1:W-:Y:S01]  /*8410*/  STL [R1+0x168], R205 ;  /* 0x000168cd01007387 */ /* 0x0003e20000100800 */
[----:B------:R-:W-:Y:S01]  /*8420*/  FADD R207, R52, R207 ;  /* 0x000000cf34cf7221 */ /* 0x000fe20000000000 */
[----:B------:R-:W-:Y:S02]  /*8430*/  FADD R208, R53, R208 ;  /* 0x000000d035d07221 */ /* 0x000fe40000000000 */
[----:B-1----:R0:W5:Y:S01]  /*8440*/  LDL.LU R205, [R1+0x260] ;  /* 0x0002600001cd7983 */ /* 0x0021620000300800 */
[----:B------:R-:W-:-:S03]  /*8450*/  FADD R209, R54, R209 ;  /* 0x000000d136d17221 */ /* 0x000fc60000000000 */
[----:B------:R1:W-:Y:S01]  /*8460*/  STL [R1+0x16c], R206 ;  /* 0x00016cce01007387 */ /* 0x0003e20000100800 */
[----:B------:R-:W-:-:S03]  /*8470*/  FADD R210, R55, R210 ;  /* 0x000000d237d27221 */ /* 0x000fc60000000000 */
[----:B-1----:R0:W5:Y:S01]  /*8480*/  LDL.LU R206, [R1+0x25c] ;  /* 0x00025c0001ce7983 */ /* 0x0021620000300800 */
[----:B------:R-:W-:-:S03]  /*8490*/  FADD R211, R40, R211 ;  /* 0x000000d328d37221 */ /* 0x000fc60000000000 */
[----:B------:R1:W-:Y:S01]  /*84a0*/  STL [R1+0x170], R207 ;  /* 0x000170cf01007387 */ /* 0x0003e20000100800 */
[----:B------:R-:W-:Y:S01]  /*84b0*/  FADD R212, R41, R212 ;  /* 0x000000d429d47221 */ /* 0x000fe20000000000 */
[----:B------:R-:W-:Y:S02]  /*84c0*/  FADD R213, R42, R213 ;  /* 0x000000d52ad57221 */ /* 0x000fe40000000000 */
[----:B-1----:R0:W5:Y:S04]  /*84d0*/  LDL.LU R207, [R1+0x258] ;  /* 0x0002580001cf7983 */ /* 0x0021680000300800 */
[----:B------:R1:W-:Y:S01]  /*84e0*/  STL [R1+0x174], R208 ;  /* 0x000174d001007387 */ /* 0x0003e20000100800 */
[----:B------:R-:W-:Y:S01]  /*84f0*/  FADD R214, R43, R214 ;  /* 0x000000d62bd67221 */ /* 0x000fe20000000000 */
[----:B------:R-:W-:-:S02]  /*8500*/  FADD R215, R44, R215 ;  /* 0x000000d72cd77221 */ /* 0x000fc40000000000 */
[----:B-1----:R0:W5:Y:S04]  /*8510*/  LDL.LU R208, [R1+0x254] ;  /* 0x0002540001d07983 */ /* 0x0021680000300800 */
[----:B------:R1:W-:Y:S01]  /*8520*/  STL [R1+0x178], R209 ;  /* 0x000178d101007387 */ /* 0x0003e20000100800 */
[----:B------:R-:W-:-:S03]  /*8530*/  FADD R216, R45, R216 ;  /* 0x000000d82dd87221 */ /* 0x000fc60000000000 */
[----:B-1----:R0:W5:Y:S04]  /*8540*/  LDL.LU R209, [R1+0x250] ;  /* 0x0002500001d17983 */ /* 0x0021680000300800 */
[----:B------:R1:W-:Y:S01]  /*8550*/  STL [R1+0x17c], R210 ;  /* 0x00017cd201007387 */ /* 0x0003e20000100800 */
[----:B--2---:R-:W-:-:S03]  /*8560*/  FADD R217, R46, R217 ;  /* 0x000000d92ed97221 */ /* 0x004fc60000000000 */
[----:B-1----:R0:W5:Y:S04]  /*8570*/  LDL.LU R210, [R1+0x24c] ;  /* 0x00024c0001d27983 */ /* 0x0021680000300800 */
[----:B------:R1:W-:Y:S01]  /*8580*/  STL [R1+0x180], R211 ;  /* 0x000180d301007387 */ /* 0x0003e20000100800 */
[----:B---3--:R-:W-:-:S03]  /*8590*/  FADD R218, R47, R218 ;  /* 0x000000da2fda7221 */ /* 0x008fc60000000000 */
[----:B-1----:R0:W5:Y:S04]  /*85a0*/  LDL.LU R211, [R1+0x248] ;  /* 0x0002480001d37983 */ /* 0x0021680000300800 */
[----:B------:R1:W-:Y:S01]  /*85b0*/  STL [R1+0x184], R212 ;  /* 0x000184d401007387 */ /* 0x0003e20000100800 */
[----:B----4-:R-:W-:-:S03]  /*85c0*/  FADD R219, R32, R219 ;  /* 0x000000db20db7221 */ /* 0x010fc60000000000 */
[----:B-1----:R0:W5:Y:S04]  /*85d0*/  LDL.LU R212, [R1+0x244] ;  /* 0x0002440001d47983 */ /* 0x0021680000300800 */
[----:B------:R1:W-:Y:S01]  /*85e0*/  STL [R1+0x188], R213 ;  /* 0x000188d501007387 */ /* 0x0003e20000100800 */
[----:B------:R-:W-:-:S03]  /*85f0*/  FADD R220, R33, R220 ;  /* 0x000000dc21dc7221 */ /* 0x000fc60000000000 */
        /* <DEDUP_REMOVED lines=10> */
[----:B------:R1:W-:Y:S04]  /*86a0*/  STL [R1+0x198], R217 ;  /* 0x000198d901007387 */ /* 0x0003e80000100800 */
        /* <DEDUP_REMOVED lines=22> */
[----:B------:R-:W-:Y:S01]  /*8810*/  FADD R224, R29, R224 ;  /* 0x000000e01de07221 */ /* 0x000fe20000000000 */
[----:B------:R-:W-:Y:S02]  /*8820*/  FADD R225, R30, R225 ;  /* 0x000000e11ee17221 */ /* 0x000fe40000000000 */
        /* <DEDUP_REMOVED lines=12> */
[----:B------:R0:W-:Y:S04]  /*88f0*/  STL [R1+0x1d4], R224 ;  /* 0x0001d4e001007387 */ /* 0x0001e80000100800 */
[----:B------:R0:W-:Y:S02]  /*8900*/  STL [R1+0x1d8], R225 ;  /* 0x0001d8e101007387 */ /* 0x0001e40000100800 */
.L_x_33:
[----:B------:R-:W-:Y:S02]  /*8910*/  WARPGROUP.DEPBAR.LE gsb0, 0x0 ;  /* 0x00008000000079c5 */ /* 0x000fe40000010000 */
[----:B------:R-:W1:Y:S02]  /*8920*/  LDC R24, c[0x0][0x28c] ;  /* 0x0000a300ff187b82 */ /* 0x000e640000000800 */
[----:B-1----:R-:W-:-:S13]  /*8930*/  ISETP.GE.AND P0, PT, R24, 0x1, PT ;  /* 0x000000011800780c */ /* 0x002fda0003f06270 */
[----:B------:R-:W-:Y:S05]  /*8940*/  @!P0 BRA `(.L_x_34) ;  /* 0x0000000000688947 */ /* 0x000fea0003800000 */
[----:B------:R-:W-:-:S06]  /*8950*/  UISETP.NE.AND UP0, UPT, UR8, 0x3, UPT ;  /* 0x000000030800788c */ /* 0x000fcc000bf05270 */
[----:B------:R-:W-:-:S13]  /*8960*/  PLOP3.LUT P0, PT, PT, PT, UP0, 0x80, 0x0 ;  /* 0x000000000000781c */ /* 0x000fda0003f0f008 */
[----:B------:R-:W-:Y:S05]  /*8970*/  @!P0 BRA `(.L_x_35) ;  /* 0x0000000000048947 */ /* 0x000fea0003800000 */
[----:B------:R-:W-:Y:S01]  /*8980*/  BPT.TRAP 0x1 ;  /* 0x000000040000795c */ /* 0x000fe20000300000 */
.L_x_35:
[----:B0-----:R-:W2:Y:S01]  /*8990*/  LDL R224, [R1+0x1e0] ;  /* 0x0001e00001e07983 */ /* 0x001ea20000100800 */
[----:B------:R-:W-:Y:S01]  /*89a0*/  BSSY B0, `(.L_x_36) ;  /* 0x0000010000007945 */ /* 0x000fe20003800000 */
[----:B--2---:R-:W-:-:S13]  /*89b0*/  ISETP.NE.AND P0, PT, R224, RZ, PT ;  /* 0x000000ffe000720c */ /* 0x004fda0003f05270 */
[----:B------:R-:W-:Y:S05]  /*89c0*/  @!P0 BRA `(.L_x_37) ;  /* 0x0000000000348947 */ /* 0x000fea0003800000 */
[----:B------:R-:W2:Y:S01]  /*89d0*/  LDL R224, [R1+0x1e4] ;  /* 0x0001e40001e07983 */ /* 0x000ea20000100800 */
[----:B------:R-:W-:-:S04]  /*89e0*/  UISETP.LT.AND UP0, UPT, UR11, 0x1, UPT ;  /* 0x000000010b00788c */ /* 0x000fc8000bf01270 */
[----:B------:R-:W-:-:S04]  /*89f0*/  USEL UR6, UR11, 0x1, UP0 ;  /* 0x000000010b067887 */ /* 0x000fc80008000000 */
[----:B------:R-:W-:-:S04]  /*8a00*/  UIADD3 UR6, UR5, UR11, -UR6 ;  /* 0x0000000b05067290 */ /* 0x000fc8000fffe806 */
[----:B------:R-:W-:-:S04]  /*8a10*/  USHF.R.U32.HI UR12, URZ, 0x1, UR6 ;  /* 0x000000013f0c7899 */ /* 0x000fc80008011606 */
[----:B------:R-:W-:-:S04]  /*8a20*/  UIMAD.WIDE.U32 UR12, UR12, -0x6db6db6d, URZ ;  /* 0x924924930c0c78a5 */ /* 0x000fc8000f8e003f */
[----:B------:R-:W-:-:S04]  /*8a30*/  USHF.R.U32.HI UR12, URZ, 0x2, UR13 ;  /* 0x000000023f0c7899 */ /* 0x000fc8000801160d */
[----:B------:R-:W-:-:S04]  /*8a40*/  UIMAD UR6, UR12, -0xe, UR6 ;  /* 0xfffffff20c0678a4 */ /* 0x000fc8000f8e0206 */
[----:B------:R-:W-:-:S04]  /*8a50*/  ULEA UR6, UR6, UR9, 0x3 ;  /* 0x0000000906067291 */ /* 0x000fc8000f8e183f */
[----:B------:R-:W-:-:S06]  /*8a60*/  UIADD3 UR6, UR6, 0x70, URZ ;  /* 0x0000007006067890 */ /* 0x000fcc000fffe03f */
[----:B------:R-:W-:-:S05]  /*8a70*/  IMAD.U32 R24, RZ, RZ, UR6 ;  /* 0x00000006ff187e24 */ /* 0x000fca000f8e00ff */
[----:B--2---:R-:W-:-:S04]  /*8a80*/  PRMT R24, R224, 0x654, R24 ;  /* 0x00000654e0187816 */ /* 0x004fc80000000018 */
[----:B------:R0:W-:Y:S03]  /*8a90*/  SYNCS.ARRIVE.TRANS64.RED.A1T0 RZ, [R24+URZ], RZ ;  /* 0x000000ff18ff79a7 */ /* 0x0001e6000810043f */
.L_x_37:
[----:B------:R-:W-:Y:S05]  /*8aa0*/  BSYNC B0 ;  /* 0x0000000000007941 */ /* 0x000fea0003800000 */
.L_x_36:
[----:B------:R-:W-:-:S06]  /*8ab0*/  UISETP.GT.U32.AND UP0, UPT, UR7, 0x1, UPT ;  /* 0x000000010700788c */ /* 0x000fcc000bf04070 */
[----:B------:R-:W-:-:S13]  /*8ac0*/  PLOP3.LUT P0, PT, PT, PT, UP0, 0x80, 0x0 ;  /* 0x000000000000781c */ /* 0x000fda0003f0f008 */
[----:B------:R-:W-:Y:S05]  /*8ad0*/  @P0 BRA `(.L_x_34) ;  /* 0x0000000000040947 */ /* 0x000fea0003800000 */
[----:B------:R-:W-:Y:S01]  /*8ae0*/  BPT.TRAP 0x1 ;  /* 0x000000040000795c */ /* 0x000fe20000300000 */
.L_x_34:
[----:B0-----:R-:W2:Y:S01]  /*8af0*/  LDL.LU R226, [R1+0x1e8] ;  /* 0x0001e80001e27983 */ /* 0x001ea20000300800 */
[----:B------:R-:W0:Y:S01]  /*8b00*/  LDC R31, c[0x0][0x288] ;  /* 0x0000a200ff1f7b82 */ /* 0x000e220000000800 */
[----:B------:R-:W1:Y:S01]  /*8b10*/  S2R R225, SR_TID.X ;  /* 0x0000000000e17919 */ /* 0x000e620000002100 */
[----:B------:R-:W-:Y:S02]  /*8b20*/  UISETP.GE.U32.AND UP1, UPT, UR11, 0xe, UPT ;  /* 0x0000000e0b00788c */ /* 0x000fe4000bf26070 */
[----:B------:R-:W-:Y:S01]  /*8b30*/  UIADD3 UR6, UR11, UR5, URZ ;  /* 0x000000050b067290 */ /* 0x000fe2000fffe03f */
[----:B------:R-:W3:Y:S01]  /*8b40*/  LDL.LU R224, [R1+0x1ec] ;  /* 0x0001ec0001e07983 */ /* 0x000ee20000300800 */
[----:B------:R-:W-:Y:S01]  /*8b50*/  USHF.R.S32.HI UR9, URZ, 0x1f, UR42 ;  /* 0x0000001f3f097899 */ /* 0x000fe2000801142a */
[----:B------:R-:W-:Y:S01]  /*8b60*/  IMAD.MOV.U32 R148, RZ, RZ, -0x1 ;  /* 0xffffffffff947424 */ /* 0x000fe200078e00ff */
[----:B------:R-:W-:Y:S01]  /*8b70*/  ULDC.64 UR14, c[0x0][0x5d0] ;  /* 0x00017400000e7ab9 */ /* 0x000fe20000000a00 */
[----:B------:R-:W-:Y:S01]  /*8b80*/  UISETP.GT.U32.AND UP0, UPT, UR6, 0xd, UPT ;  /* 0x0000000d0600788c */ /* 0x000fe2000bf04070 */
[----:B------:R-:W-:Y:S01]  /*8b90*/  ULDC UR16, c[0x0][0x284] ;  /* 0x0000a10000107ab9 */ /* 0x000fe20000000800 */
[----:B------:R-:W-:-:S02]  /*8ba0*/  UIMAD UR5, UR9, UR14, URZ ;  /* 0x0000000e090572a4 */ /* 0x000fc4000f8e023f */
[----:B------:R-:W-:Y:S02]  /*8bb0*/  @UP1 USHF.R.U32.HI UR12, URZ, 0x1, UR6 ;  /* 0x000000013f0c1899 */ /* 0x000fe40008011606 */
[----:B------:R-:W-:Y:S02]  /*8bc0*/  UISETP.LT.U32.AND UP0, UPT, UR11, 0xe, UP0 ;  /* 0x0000000e0b00788c */ /* 0x000fe40008701070 */
[----:B------:R-:W-:Y:S02]  /*8bd0*/  UIMAD UR5, UR42, UR15, UR5 ;  /* 0x0000000f2a0572a4 */ /* 0x000fe4000f8e0205 */
[----:B------:R-:W-:Y:S02]  /*8be0*/  @UP1 UIMAD.WIDE.U32 UR12, UR12, -0x6db6db6d, URZ ;  /* 0x924924930c0c18a5 */ /* 0x000fe4000f8e003f */
[----:B------:R-:W-:Y:S01]  /*8bf0*/  USEL UR10, URZ, 0x1, !UP0 ;  /* 0x000000013f0a7887 */ /* 0x000fe2000c000000 */
[----:B------:R-:W-:Y:S01]  /*8c00*/  ULDC.64 UR18, c[0x0][0x5c8] ;  /* 0x0001720000127ab9 */ /* 0x000fe20000000a00 */
[----:B------:R-:W-:-:S02]  /*8c10*/  @UP1 USHF.R.U32.HI UR12, URZ, 0x2, UR13 ;  /* 0x000000023f0c1899 */ /* 0x000fc4000801160d */
[----:B------:R-:W-:-:S04]  /*8c20*/  ULOP3.LUT UR4, UR4, UR10, URZ, 0x3c, !UPT ;  /* 0x0000000a04047292 */ /* 0x000fc8000f8e3c3f */
[----:B------:R-:W-:Y:S01]  /*8c30*/  @UP1 ULOP3.LUT UR4, UR4, 0x1, UR12, 0x78, !UPT ;  /* 0x0000000104041892 */ /* 0x000fe2000f8e780c */
[--C-:B-1----:R-:W-:Y:S02]  /*8c40*/  SHF.R.U32.HI R24, RZ, 0x7, R225.reuse ;  /* 0x00000007ff187819 */ /* 0x102fe400000116e1 */
[----:B------:R-:W-:Y:S02]  /*8c50*/  SHF.R.U32.HI R25, RZ, 0x2, R225 ;  /* 0x00000002ff197819 */ /* 0x000fe400000116e1 */
[----:B------:R-:W-:Y:S02]  /*8c60*/  LOP3.LUT R26, R225, 0x60, RZ, 0xc0, !PT ;  /* 0x00000060e11a7812 */ /* 0x000fe400078ec0ff */
[----:B------:R-:W-:Y:S02]  /*8c70*/  LOP3.LUT R24, R24, 0x1, RZ, 0xc0, !PT ;  /* 0x0000000118187812 */ /* 0x000fe400078ec0ff */
[----:B------:R-:W-:Y:S02]  /*8c80*/  LOP3.LUT R25, R25, 0x7, RZ, 0xc0, !PT ;  /* 0x0000000719197812 */ /* 0x000fe400078ec0ff */
[----:B------:R-:W-:Y:S01]  /*8c90*/  SHF.R.U32.HI R26, RZ, 0x1, R26 ;  /* 0x00000001ff1a7819 */ /* 0x000fe2000001161a */
[----:B------:R-:W-:-:S03]  /*8ca0*/  IMAD.SHL.U32 R28, R24, 0x40, RZ ;  /* 0x00000040181c7824 */ /* 0x000fc600078e00ff */
[--C-:B------:R-:W-:Y:S02]  /*8cb0*/  IADD3 R27, RZ, -R26, -R25.reuse ;  /* 0x8000001aff1b7210 */ /* 0x100fe40007ffe819 */
[----:B------:R-:W-:Y:S01]  /*8cc0*/  LOP3.LUT R41, R28, 0x40, R25, 0xe2, !PT ;  /* 0x000000401c297812 */ /* 0x000fe200078ee219 */
[----:B------:R-:W-:Y:S01]  /*8cd0*/  IMAD.U32 R25, RZ, RZ, UR14 ;  /* 0x0000000eff197e24 */ /* 0x000fe2000f8e00ff */
[C---:B------:R-:W-:Y:S01]  /*8ce0*/  LOP3.LUT R28, R225.reuse, 0x3, RZ, 0xc0, !PT ;  /* 0x00000003e11c7812 */ /* 0x040fe200078ec0ff */
[----:B------:R-:W-:Y:S02]  /*8cf0*/  IMAD R40, R24, -0x40, R27 ;  /* 0xffffffc018287824 */ /* 0x000fe400078e021b */
[----:B------:R-:W-:Y:S02]  /*8d00*/  IMAD.SHL.U32 R27, R225, 0x2, RZ ;  /* 0x00000002e11b7824 */ /* 0x000fe400078e00ff */
[----:B0-----:R-:W-:Y:S02]  /*8d10*/  IMAD R39, R28, -0x2, R31 ;  /* 0xfffffffe1c277824 */ /* 0x001fe400078e021f */
[----:B--2---:R-:W-:-:S04]  /*8d20*/  IMAD R30, R226, 0x70, RZ ;  /* 0x00000070e21e7824 */ /* 0x004fc800078e02ff */
[----:B------:R-:W-:Y:S01]  /*8d30*/  IMAD.IADD R39, R39, 0x1, -R30 ;  /* 0x0000000127277824 */ /* 0x000fe200078e0a1e */
[----:B------:R-:W-:Y:S01]  /*8d40*/  ISETP.GE.AND P0, PT, R30, R31, PT ;  /* 0x0000001f1e00720c */ /* 0x000fe20003f06270 */
[----:B---3--:R-:W-:-:S04]  /*8d50*/  IMAD.WIDE R80, R224, 0x180, RZ ;  /* 0x00000180e0507825 */ /* 0x008fc800078e02ff */
[----:B------:R-:W-:Y:S01]  /*8d60*/  IMAD R29, R224, 0x180, RZ ;  /* 0x00000180e01d7824 */ /* 0x000fe200078e02ff */
[----:B------:R-:W-:Y:S01]  /*8d70*/  LOP3.LUT R41, R80, R41, R26, 0xfe, !PT ;  /* 0x0000002950297212 */ /* 0x000fe200078efe1a */
[----:B------:R-:W-:Y:S01]  /*8d80*/  IMAD R28, R81, UR18, RZ ;  /* 0x00000012511c7c24 */ /* 0x000fe2000f8e02ff */
[----:B------:R-:W-:Y:S02]  /*8d90*/  LOP3.LUT R26, R30, 0x6, R27, 0xf8, !PT ;  /* 0x000000061e1a7812 */ /* 0x000fe400078ef81b */
[C---:B------:R-:W-:Y:S02]  /*8da0*/  ISETP.GE.OR P0, PT, R29.reuse, UR16, P0 ;  /* 0x000000101d007c0c */ /* 0x040fe40008706670 */
[----:B------:R-:W-:Y:S02]  /*8db0*/  SHF.R.S32.HI R27, RZ, 0x1f, R26 ;  /* 0x0000001fff1b7819 */ /* 0x000fe4000001141a */
[----:B------:R-:W-:Y:S01]  /*8dc0*/  IADD3 R40, -R29, UR16, R40 ;  /* 0x000000101d287c10 */ /* 0x000fe2000fffe128 */
[----:B------:R-:W-:-:S02]  /*8dd0*/  IMAD R29, R41, UR19, R28 ;  /* 0x00000013291d7c24 */ /* 0x000fc4000f8e021c */
[----:B------:R-:W-:-:S04]  /*8de0*/  IMAD.WIDE.U32 R24, R25, UR42, R26 ;  /* 0x0000002a19187c25 */ /* 0x000fc8000f8e001a */
[----:B------:R-:W-:Y:S02]  /*8df0*/  VIADD R25, R25, UR5 ;  /* 0x0000000519197c36 */ /* 0x000fe40008000000 */
[----:B------:R-:W-:Y:S01]  /*8e00*/  IMAD.WIDE.U32 R24, R41, UR18, R24 ;  /* 0x0000001229187c25 */ /* 0x000fe2000f8e0018 */
[----:B------:R-:W-:Y:S06]  /*8e10*/  @P0 BRA `(.L_x_38) ;  /* 0x00000120000c0947 */ /* 0x000fec0003800000 */
[----:B------:R-:W-:Y:S01]  /*8e20*/  FSETP.NEU.AND P0, PT, RZ, UR40, PT ;  /* 0x00000028ff007c0b */ /* 0x000fe2000bf0d000 */
[----:B------:R-:W-:Y:S01]  /*8e30*/  BSSY B0, `(.L_x_38) ;  /* 0x0001201000007945 */ /* 0x000fe20003800000 */
[----:B------:R-:W-:-:S11]  /*8e40*/  IMAD.IADD R38, R25, 0x1, R29 ;  /* 0x0000000119267824 */ /* 0x000fd600078e021d */
[----:B------:R-:W-:Y:S05]  /*8e50*/  @!P0 BRA `(.L_x_39) ;  /* 0x000000ac00e48947 */ /* 0x000fea0003800000 */
[----:B------:R-:W-:Y:S01]  /*8e60*/  ISETP.GE.AND P2, PT, R40, 0x9, PT ;  /* 0x000000092800780c */ /* 0x000fe20003f46270 */
[----:B------:R-:W-:Y:S01]  /*8e70*/  ULDC.64 UR12, c[0x0][0x5b8] ;  /* 0x00016e00000c7ab9 */ /* 0x000fe20000000a00 */
[----:B-----5:R-:W-:Y:S01]  /*8e80*/  LOP3.LUT R227, R227, 0xdfffffff, RZ, 0xc0, !PT ;  /* 0xdfffffffe3e37812 */ /* 0x020fe200078ec0ff */
[----:B------:R-:W-:Y:S01]  /*8e90*/  ULDC.64 UR14, c[0x0][0x5a8] ;  /* 0x00016a00000e7ab9 */ /* 0x000fe20000000a00 */
[C---:B------:R-:W-:Y:S01]  /*8ea0*/  ISETP.LT.OR P0, PT, R39.reuse, 0x1, !P2 ;  /* 0x000000012700780c */ /* 0x040fe20005701670 */
[----:B------:R-:W2:Y:S01]  /*8eb0*/  LDL.LU R224, [R1] ;  /* 0x0000000001e07983 */ /* 0x000ea20000300800 */
[C---:B------:R-:W-:Y:S02]  /*8ec0*/  ISETP.LT.OR P5, PT, R39.reuse, 0x2, !P2 ;  /* 0x000000022700780c */ /* 0x040fe400057a1670 */
[----:B------:R-:W-:Y:S02]  /*8ed0*/  ISETP.LT.OR P3, PT, R39, 0x9, !P2 ;  /* 0x000000092700780c */ /* 0x000fe40005761670 */
[----:B------:R-:W-:Y:S01]  /*8ee0*/  LOP3.LUT R228, R228, 0xfffffffe, RZ, 0xc0, !PT ;  /* 0xfffffffee4e47812 */ /* 0x000fe200078ec0ff */
[----:B------:R-:W-:Y:S01]  /*8ef0*/  UIMAD UR5, UR9, UR12, URZ ;  /* 0x0000000c090572a4 */ /* 0x000fe2000f8e023f */
[----:B------:R-:W-:Y:S01]  /*8f00*/  LOP3.LUT R229, R229, 0xffffff7f, RZ, 0xc0, !PT ;  /* 0xffffff7fe5e57812 */ /* 0x000fe200078ec0ff */
[----:B------:R-:W3:Y:S02]  /*8f10*/  LDL.LU R225, [R1+0x4] ;  /* 0x0000040001e17983 */ /* 0x000ee40000300800 */
[----:B------:R-:W-:-:S02]  /*8f20*/  UIMAD UR5, UR42, UR13, UR5 ;  /* 0x0000000d2a0572a4 */ /* 0x000fc4000f8e0205 */
[----:B------:R-:W0:Y:S04]  /*8f30*/  @!P0 LDC.64 R32, c[0x0][0x5c0] ;  /* 0x00017000ff208b82 */ /* 0x000e280000000a00 */
[----:B------:R-:W-:-:S04]  /*8f40*/  @P3 LOP3.LUT R227, R227, 0x20000000, RZ, 0xfc, !PT ;  /* 0x20000000e3e33812 */ /* 0x000fc800078efcff */
[----:B------:R-:W1:Y:S01]  /*8f50*/  @!P5 LDC.64 R30, c[0x0][0x5c0] ;  /* 0x00017000ff1edb82 */ /* 0x000e620000000a00 */
[----:B------:R-:W-:-:S07]  /*8f60*/  LOP3.LUT R227, R227, 0xefffffff, RZ, 0xc0, !PT ;  /* 0xefffffffe3e37812 */ /* 0x000fce00078ec0ff */
[----:B------:R-:W4:Y:S01]  /*8f70*/  @!P3 LDC.64 R28, c[0x0][0x5c0] ;  /* 0x00017000ff1cbb82 */ /* 0x000f220000000a00 */
[----:B0-----:R-:W-:-:S04]  /*8f80*/  @!P0 IADD3 R34, P1, P4, R24, R32, R2 ;  /* 0x0000002018228210 */ /* 0x001fc80007c3e002 */
[----:B------:R-:W-:Y:S02]  /*8f90*/  @!P0 IADD3.X R35, R38, R33, R6, P1, P4 ;  /* 0x0000002126238210 */ /* 0x000fe40000fe8406 */
[----:B-1----:R-:W-:-:S04]  /*8fa0*/  @!P5 IADD3 R32, P1, P4, R24, R30, R2 ;  /* 0x0000001e1820d210 */ /* 0x002fc80007c3e002 */
[----:B------:R-:W-:Y:S02]  /*8fb0*/  @!P5 IADD3.X R33, R38, R31, R6, P1, P4 ;  /* 0x0000001f2621d210 */ /* 0x000fe40000fe8406 */
[----:B----4-:R-:W-:-:S04]  /*8fc0*/  @!P3 IADD3 R44, P1, P4, R24, R28, R2 ;  /* 0x0000001c182cb210 */ /* 0x010fc80007c3e002 */
[----:B------:R-:W-:Y:S02]  /*8fd0*/  @!P3 IADD3.X R45, R38, R29, R6, P1, P4 ;  /* 0x0000001d262db210 */ /* 0x000fe40000fe8406 */
[----:B------:R-:W-:Y:S02]  /*8fe0*/  ISETP.LT.OR P1, PT, R39, 0xa, !P2 ;  /* 0x0000000a2700780c */ /* 0x000fe40005721670 */
[----:B------:R-:W-:-:S11]  /*8ff0*/  ISETP.GE.AND P3, PT, R40, 0x81, PT ;  /* 0x000000812800780c */ /* 0x000fd60003f66270 */
[----:B------:R-:W0:Y:S01]  /*9000*/  @!P1 LDC.64 R28, c[0x0][0x5c0] ;  /* 0x00017000ff1c9b82 */ /* 0x000e220000000a00 */
[----:B------:R-:W-:-:S04]  /*9010*/  @P1 LOP3.LUT R227, R227, 0x10000000, RZ, 0xfc, !PT ;  /* 0x10000000e3e31812 */ /* 0x000fc800078efcff */
[----:B------:R-:W-:Y:S02]  /*9020*/  LOP3.LUT R227, R227, 0xbfffffff, RZ, 0xc0, !PT ;  /* 0xbfffffffe3e37812 */ /* 0x000fe400078ec0ff */
[----:B0-----:R-:W-:-:S04]  /*9030*/  @!P1 IADD3 R42, P4, P5, R24, R28, R2 ;  /* 0x0000001c182a9210 */ /* 0x001fc80007d9e002 */
[----:B------:R-:W-:Y:S02]  /*9040*/  @!P1 IADD3.X R43, R38, R29, R6, P4, P5 ;  /* 0x0000001d262b9210 */ /* 0x000fe400027ea406 */
[C---:B------:R-:W-:Y:S02]  /*9050*/  ISETP.LT.OR P4, PT, R39.reuse, 0x1, !P3 ;  /* 0x000000012700780c */ /* 0x040fe40005f81670 */
[----:B------:R-:W-:-:S11]  /*9060*/  ISETP.LT.OR P1, PT, R39, 0x2, !P3 ;  /* 0x000000022700780c */ /* 0x000fd60005f21670 */
[----:B------:R-:W0:Y:S01]  /*9070*/  @!P4 LDC.64 R28, c[0x0][0x5c0] ;  /* 0x00017000ff1ccb82 */ /* 0x000e220000000a00 */
[----:B------:R-:W-:Y:S02]  /*9080*/  @P4 LOP3.LUT R227, R227, 0x40000000, RZ, 0xfc, !PT ;  /* 0x40000000e3e34812 */ /* 0x000fe400078efcff */
[----:B------:R-:W-:-:S04]  /*9090*/  @P1 LOP3.LUT R228, R228, 0x1, RZ, 0xfc, !PT ;  /* 0x00000001e4e41812 */ /* 0x000fc800078efcff */
[----:B------:R-:W-:Y:S02]  /*90a0*/  LOP3.LUT R228, R228, 0xfffffff7, RZ, 0xc0, !PT ;  /* 0xfffffff7e4e47812 */ /* 0x000fe400078ec0ff */
[----:B0-----:R-:W-:-:S04]  /*90b0*/  @!P4 IADD3 R48, P5, P6, R24, R28, R5 ;  /* 0x0000001c1830c210 */ /* 0x001fc80007ebe005 */
[----:B------:R-:W-:Y:S02]  /*90c0*/  @!P4 IADD3.X R49, R38, R29, R7, P5, P6 ;  /* 0x0000001d2631c210 */ /* 0x000fe40002fec407 */
[----:B------:R-:W0:Y:S02]  /*90d0*/  @!P1 LDC.64 R28, c[0x0][0x5c0] ;  /* 0x00017000ff1c9b82 */ /* 0x000e240000000a00 */
[----:B0-----:R-:W-:-:S04]  /*90e0*/  @!P1 IADD3 R46, P5, P6, R24, R28, R5 ;  /* 0x0000001c182e9210 */ /* 0x001fc80007ebe005 */
[----:B------:R-:W-:Y:S02]  /*90f0*/  @!P1 IADD3.X R47, R38, R29, R7, P5, P6 ;  /* 0x0000001d262f9210 */ /* 0x000fe40002fec407 */
[----:B------:R-:W-:-:S13]  /*9100*/  ISETP.LT.OR P1, PT, R39, 0x9, !P3 ;  /* 0x000000092700780c */ /* 0x000fda0005f21670 */
[----:B------:R-:W0:Y:S01]  /*9110*/  @!P1 LDC.64 R28, c[0x0][0x5c0] ;  /* 0x00017000ff1c9b82 */ /* 0x000e220000000a00 */
[----:B------:R-:W-:-:S04]  /*9120*/  @P1 LOP3.LUT R228, R228, 0x8, RZ, 0xfc, !PT ;  /* 0x00000008e4e41812 */ /* 0x000fc800078efcff */
[----:B------:R-:W-:Y:S02]  /*9130*/  LOP3.LUT R228, R228, 0xfffffffb, RZ, 0xc0, !PT ;  /* 0xfffffffbe4e47812 */ /* 0x000fe400078ec0ff */
        /* <DEDUP_REMOVED lines=8> */
[----:B------:R-:W-:-:S04]  /*91c0*/  ISETP.GE.AND P1, PT, R40, 0x101, PT ;  /* 0x000001012800780c */ /* 0x000fc80003f26270 */
        /* <DEDUP_REMOVED lines=15> */
[----:B------:R-:W-:-:S04]  /*92c0*/  @P4 LOP3.LUT R228, R228, 0x80, RZ, 0xfc, !PT ;  /* 0x00000080e4e44812 */ /* 0x000fc800078efcff */
[----:B------:R-:W-:-:S04]  /*92d0*/  LOP3.LUT R228, R228, 0xffffffbf, RZ, 0xc0, !PT ;  /* 0xffffffbfe4e47812 */ /* 0x000fc800078ec0ff */
[----:B------:R-:W-:Y:S02]  /*92e0*/  @P1 LOP3.LUT R228, R228, 0x40, RZ, 0xfc, !PT ;  /* 0x00000040e4e41812 */ /* 0x000fe400078efcff */
[----:B0-----:R-:W-:-:S04]  /*92f0*/  @!P4 IADD3 R60, P5, P6, R24, R28, R3 ;  /* 0x0000001c183cc210 */ /* 0x001fc80007ebe003 */
[----:B------:R-:W-:Y:S02]  /*9300*/  @!P4 IADD3.X R61, R38, R29, R4, P5, P6 ;  /* 0x0000001d263dc210 */ /* 0x000fe40002fec404 */
[----:B------:R-:W0:Y:S02]  /*9310*/  @!P1 LDC.64 R28, c[0x0][0x5c0] ;  /* 0x00017000ff1c9b82 */ /* 0x000e240000000a00 */
[----:B0-----:R-:W-:-:S04]  /*9320*/  @!P1 IADD3 R58, P5, P6, R24, R28, R3 ;  /* 0x0000001c183a9210 */ /* 0x001fc80007ebe003 */
[----:B------:R-:W-:Y:S02]  /*9330*/  @!P1 IADD3.X R59, R38, R29, R4, P5, P6 ;  /* 0x0000001d263b9210 */ /* 0x000fe40002fec404 */
[----:B------:R-:W-:-:S13]  /*9340*/  ISETP.LT.OR P1, PT, R39, 0x11, !P2 ;  /* 0x000000112700780c */ /* 0x000fda0005721670 */
        /* <DEDUP_REMOVED lines=14> */
[----:B------:R-:W-:Y:S01]  /*9430*/  @!P1 IADD3.X R77, R38, R29, R6, P5, P6 ;  /* 0x0000001d264d9210 */ /* 0x000fe20002fec406 */
[----:B------:R-:W-:Y:S01]  /*9440*/  IMAD.U32 R29, RZ, RZ, UR12 ;  /* 0x0000000cff1d7e24 */ /* 0x000fe2000f8e00ff */
[----:B------:R-:W-:Y:S01]  /*9450*/  ULDC.64 UR12, c[0x0][0x5b0] ;  /* 0x00016c00000c7ab9 */ /* 0x000fe20000000a00 */
[----:B------:R-:W-:Y:S01]  /*9460*/  ISETP.GE.AND P1, PT, R40, 0x1, PT ;  /* 0x000000012800780c */ /* 0x000fe20003f26270 */
[----:B------:R-:W-:Y:S02]  /*9470*/  IMAD R28, R81, UR12, RZ ;  /* 0x0000000c511c7c24 */ /* 0x000fe4000f8e02ff */
[----:B------:R-:W-:-:S04]  /*9480*/  IMAD.WIDE.U32 R26, R29, UR42, R26 ;  /* 0x0000002a1d1a7c25 */ /* 0x000fc8000f8e001a */
[----:B------:R-:W-:Y:S02]  /*9490*/  VIADD R37, R27, UR5 ;  /* 0x000000051b257c36 */ /* 0x000fe40008000000 */
[----:B------:R-:W-:Y:S02]  /*94a0*/  IMAD.MOV.U32 R36, RZ, RZ, R26 ;  /* 0x000000ffff247224 */ /* 0x000fe400078e001a */
[C---:B------:R-:W-:Y:S02]  /*94b0*/  IMAD R28, R41.reuse, UR13, R28 ;  /* 0x0000000d291c7c24 */ /* 0x040fe4000f8e021c */
[----:B------:R-:W-:-:S03]  /*94c0*/  IMAD.WIDE.U32 R26, R41, UR12, R36 ;  /* 0x0000000c291a7c25 */ /* 0x000fc6000f8e0024 */
[----:B------:R-:W-:-:S04]  /*94d0*/  IADD3 R26, P5, R26, UR14, RZ ;  /* 0x0000000e1a1a7c10 */ /* 0x000fc8000ffbe0ff */
[--C-:B------:R-:W-:Y:S02]  /*94e0*/  IADD3.X R27, R27, UR15, R28.reuse, P5, !PT ;  /* 0x0000000f1b1b7c10 */ /* 0x100fe4000affe41c */
[----:B------:R-:W-:Y:S02]  /*94f0*/  ISETP.LT.OR P5, PT, R39, 0x1, !P1 ;  /* 0x000000012700780c */ /* 0x000fe40004fa1670 */
[----:B------:R-:W-:-:S11]  /*9500*/  PRMT R28, RZ, 0x7610, R28 ;  /* 0x00007610ff1c7816 */ /* 0x000fd6000000001c */
[----:B------:R-:W4:Y:S01]  /*9510*/  @!P5 LDG.E.U8 R28, desc[UR46][R26.64] ;  /* 0x0000002e1a1cd981 */ /* 0x000f22000c1e1100 */
[----:B------:R-:W-:Y:S02]  /*9520*/  PRMT R30, RZ, 0x7610, R30 ;  /* 0x00007610ff1e7816 */ /* 0x000fe4000000001e */
[----:B----4-:R-:W-:-:S04]  /*9530*/  LOP3.LUT R28, R28, 0xff, RZ, 0xc0, !PT ;  /* 0x000000ff1c1c7812 */ /* 0x010fc800078ec0ff */
[----:B------:R-:W-:-:S05]  /*9540*/  F2FP.F16.E4M3.UNPACK_B R28, R28 ;  /* 0x0000001cff1c723e */ /* 0x000fca00020006ff */
[----:B------:R-:W-:-:S05]  /*9550*/  HADD2.F32 R28, -RZ, R28.H0_H0 ;  /* 0x2000001cff1c7230 */ /* 0x000fca0000004100 */
[----:B------:R-:W-:-:S04]  /*9560*/  FMUL R28, R28, UR40 ;  /* 0x000000281c1c7c20 */ /* 0x000fc80008400000 */
[----:B------:R-:W-:Y:S02]  /*9570*/  FFMA R223, R223, UR41, R28 ;  /* 0x00000029dfdf7c23 */ /* 0x000fe4000800001c */
[----:B------:R-:W0:Y:S03]  /*9580*/  @!P5 LDC.64 R28, c[0x0][0x5c0] ;  /* 0x00017000ff1cdb82 */ /* 0x000e260000000a00 */
[----:B------:R-:W-:Y:S02]  /*9590*/  F2FP.SATFINITE.E4M3.F32.PACK_AB_MERGE_C R223, RZ, R223, RZ ;  /* 0x000000dfffdf723e */ /* 0x000fe400048070ff */
[----:B0-----:R-:W-:-:S05]  /*95a0*/  @!P5 IADD3 R28, P6, R24, R28, RZ ;  /* 0x0000001c181cd210 */ /* 0x001fca0007fde0ff */
[----:B------:R-:W-:-:S05]  /*95b0*/  @!P5 IMAD.X R29, R38, 0x1, R29, P6 ;  /* 0x00000001261dd824 */ /* 0x000fca00030e061d */
[----:B------:R0:W-:Y:S01]  /*95c0*/  @!P5 STG.E.U8 desc[UR46][R28.64], R223 ;  /* 0x000000df1c00d986 */ /* 0x0001e2000c10112e */
[----:B------:R-:W-:-:S13]  /*95d0*/  ISETP.LT.OR P5, PT, R39, 0x2, !P1 ;  /* 0x000000022700780c */ /* 0x000fda0004fa1670 */
[----:B------:R-:W4:Y:S01]  /*95e0*/  @!P5 LDG.E.U8 R30, desc[UR46][R26.64+0x1] ;  /* 0x0000012e1a1ed981 */ /* 0x000f22000c1e1100 */
[----:B0-----:R-:W0:Y:S02]  /*95f0*/  @!P5 LDC.64 R28, c[0x0][0x5c0] ;  /* 0x00017000ff1cdb82 */ /* 0x001e240000000a00 */
[----:B0-----:R-:W-:-:S05]  /*9600*/  @!P5 IADD3 R28, P6, R24, R28, RZ ;  /* 0x0000001c181cd210 */ /* 0x001fca0007fde0ff */
[----:B------:R-:W-:Y:S01]  /*9610*/  @!P5 IMAD.X R29, R38, 0x1, R29, P6 ;  /* 0x00000001261dd824 */ /* 0x000fe200030e061d */
[----:B----4-:R-:W-:-:S04]  /*9620*/  LOP3.LUT R30, R30, 0xff, RZ, 0xc0, !PT ;  /* 0x000000ff1e1e7812 */ /* 0x010fc800078ec0ff */
[----:B------:R-:W-:-:S05]  /*9630*/  F2FP.F16.E4M3.UNPACK_B R30, R30 ;  /* 0x0000001eff1e723e */ /* 0x000fca00020006ff */
[----:B------:R-:W-:-:S05]  /*9640*/  HADD2.F32 R30, -RZ, R30.H0_H0 ;  /* 0x2000001eff1e7230 */ /* 0x000fca0000004100 */
[----:B------:R-:W-:-:S04]  /*9650*/  FMUL R30, R30, UR40 ;  /* 0x000000281e1e7c20 */ /* 0x000fc80008400000 */
[----:B------:R-:W-:-:S05]  /*9660*/  FFMA R30, R222, UR41, R30 ;  /* 0x00000029de1e7c23 */ /* 0x000fca000800001e */
[----:B------:R-:W-:-:S05]  /*9670*/  F2FP.SATFINITE.E4M3.F32.PACK_AB_MERGE_C R30, RZ, R30, RZ ;  /* 0x0000001eff1e723e */ /* 0x000fca00048070ff */
[----:B------:R0:W-:Y:S01]  /*9680*/  @!P5 STG.E.U8 desc[UR46][R28.64+0x1], R30 ;  /* 0x0000011e1c00d986 */ /* 0x0001e2000c10112e */
[----:B------:R-:W-:-:S05]  /*9690*/  IADD3 R31, P5, R41, 0x8, RZ ;  /* 0x00000008291f7810 */ /* 0x000fca0007fbe0ff */
[----:B------:R-:W-:-:S04]  /*96a0*/  IMAD.X R62, RZ, RZ, R81, P5 ;  /* 0x000000ffff3e7224 */ /* 0x000fc800028e0651 */
[----:B------:R-:W-:Y:S02]  /*96b0*/  IMAD R62, R62, UR12, RZ ;  /* 0x0000000c3e3e7c24 */ /* 0x000fe4000f8e02ff */
[----:B0-----:R-:W-:-:S04]  /*96c0*/  IMAD.WIDE.U32 R28, R31, UR12, R36 ;  /* 0x0000000c1f1c7c25 */ /* 0x001fc8000f8e0024 */
[----:B------:R-:W-:Y:S01]  /*96d0*/  IMAD R30, R31, UR13, R62 ;  /* 0x0000000d1f1e7c24 */ /* 0x000fe2000f8e023e */
[----:B------:R-:W-:-:S04]  /*96e0*/  IADD3 R28, P5, R28, UR14, RZ ;  /* 0x0000000e1c1c7c10 */ /* 0x000fc8000ffbe0ff */
[--C-:B------:R-:W-:Y:S02]  /*96f0*/  IADD3.X R29, R29, UR15, R30.reuse, P5, !PT ;  /* 0x0000000f1d1d7c10 */ /* 0x100fe4000affe41e */
[----:B------:R-:W-:-:S06]  /*9700*/  PRMT R30, RZ, 0x7610, R30 ;  /* 0x00007610ff1e7816 */ /* 0x000fcc000000001e */
[----:B------:R-:W4:Y:S01]  /*9710*/  @!P0 LDG.E.U8 R30, desc[UR46][R28.64] ;  /* 0x0000002e1c1e8981 */ /* 0x000f22000c1e1100 */
[----:B------:R-:W-:Y:S02]  /*9720*/  ISETP.LT.OR P3, PT, R39, 0x11, !P3 ;  /* 0x000000112700780c */ /* 0x000fe40005f61670 */
[----:B------:R-:W-:-:S11]  /*9730*/  LOP3.LUT R228, R228, 0xfffff7ff, RZ, 0xc0, !PT ;  /* 0xfffff7ffe4e47812 */ /* 0x000fd600078ec0ff */
[----:B------:R-:W-:Y:S02]  /*9740*/  @P3 LOP3.LUT R228, R228, 0x800, RZ, 0xfc, !PT ;  /* 0x00000800e4e43812 */ /* 0x000fe400078efcff */
[----:B----4-:R-:W-:-:S04]  /*9750*/  LOP3.LUT R30, R30, 0xff, RZ, 0xc0, !PT ;  /* 0x000000ff1e1e7812 */ /* 0x010fc800078ec0ff */
[----:B------:R-:W-:-:S05]  /*9760*/  F2FP.F16.E4M3.UNPACK_B R30, R30 ;  /* 0x0000001eff1e723e */ /* 0x000fca00020006ff */
[----:B------:R-:W-:-:S05]  /*9770*/  HADD2.F32 R30, -RZ, R30.H0_H0 ;  /* 0x2000001eff1e7230 */ /* 0x000fca0000004100 */
[----:B------:R-:W-:-:S04]  /*9780*/  FMUL R30, R30, UR40 ;  /* 0x000000281e1e7c20 */ /* 0x000fc80008400000 */
[----:B------:R-:W-:Y:S02]  /*9790*/  FFMA R221, R221, UR41, R30 ;  /* 0x00000029dddd7c23 */ /* 0x000fe4000800001e */
[----:B------:R-:W0:Y:S02]  /*97a0*/  @!P3 LDC.64 R30, c[0x0][0x5c0] ;  /* 0x00017000ff1ebb82 */ /* 0x000e240000000a00 */
[----:B0-----:R-:W-:-:S04]  /*97b0*/  @!P3 IADD3 R66, P5, P6, R24, R30, R5 ;  /* 0x0000001e1842b210 */ /* 0x001fc80007ebe005 */
[----:B------:R-:W-:Y:S02]  /*97c0*/  @!P3 IADD3.X R67, R38, R31, R7, P5, P6 ;  /* 0x0000001f2643b210 */ /* 0x000fe40002fec407 */
[----:B------:R-:W-:-:S04]  /*97d0*/  ISETP.GE.AND P6, PT, R40, 0x81, PT ;  /* 0x000000812800780c */ /* 0x000fc80003fc6270 */
[----:B------:R-:W-:-:S13]  /*97e0*/  ISETP.LT.OR P4, PT, R39, 0x12, !P6 ;  /* 0x000000122700780c */ /* 0x000fda0007781670 */
[----:B------:R-:W0:Y:S01]  /*97f0*/  @!P4 LDC.64 R30, c[0x0][0x5c0] ;  /* 0x00017000ff1ecb82 */ /* 0x000e220000000a00 */
[----:B------:R-:W-:Y:S02]  /*9800*/  F2FP.SATFINITE.E4M3.F32.PACK_AB_MERGE_C R221, RZ, R221, RZ ;  /* 0x000000ddffdd723e */ /* 0x000fe400048070ff */
[----:B------:R-:W-:-:S03]  /*9810*/  ISETP.LT.OR P3, PT, R39, 0x2, !P2 ;  /* 0x000000022700780c */ /* 0x000fc60005761670 */
[----:B------:R-:W-:Y:S01]  /*9820*/  @!P0 STG.E.U8 desc[UR46][R34.64], R221 ;  /* 0x000000dd22008986 */ /* 0x000fe2000c10112e */
[----:B0-----:R-:W-:Y:S02]  /*9830*/  @!P4 IADD3 R64, P0, P5, R24, R30, R5 ;  /* 0x0000001e1840c210 */ /* 0x001fe40007d1e005 */
[----:B------:R-:W-:-:S07]  /*9840*/  PRMT R30, RZ, 0x7610, R30 ;  /* 0x00007610ff1e7816 */ /* 0x000fce000000001e */
[----:B------:R-:W4:Y:S01]  /*9850*/  @!P3 LDG.E.U8 R30, desc[UR46][R28.64+0x1] ;  /* 0x0000012e1c1eb981 */ /* 0x000f22000c1e1100 */
[----:B------:R-:W-:Y:S02]  /*9860*/  @!P4 IADD3.X R65, R38, R31, R7, P0, P5 ;  /* 0x0000001f2641c210 */ /* 0x000fe400007ea407 */
[----:B----4-:R-:W-:-:S04]  /*9870*/  LOP3.LUT R30, R30, 0xff, RZ, 0xc0, !PT ;  /* 0x000000ff1e1e7812 */ /* 0x010fc800078ec0ff */
[----:B------:R-:W-:-:S05]  /*9880*/  F2FP.F16.E4M3.UNPACK_B R30, R30 ;  /* 0x0000001eff1e723e */ /* 0x000fca00020006ff */
[----:B------:R-:W-:-:S05]  /*9890*/  HADD2.F32 R30, -RZ, R30.H0_H0 ;  /* 0x2000001eff1e7230 */ /* 0x000fca0000004100 */
[----:B------:R-:W-:-:S04]  /*98a0*/  FMUL R30, R30, UR40 ;  /* 0x000000281e1e7c20 */ /* 0x000fc80008400000 */
[----:B------:R-:W-:-:S05]  /*98b0*/  FFMA R30, R220, UR41, R30 ;  /* 0x00000029dc1e7c23 */ /* 0x000fca000800001e */
[----:B------:R-:W-:-:S05]  /*98c0*/  F2FP.SATFINITE.E4M3.F32.PACK_AB_MERGE_C R30, RZ, R30, RZ ;  /* 0x0000001eff1e723e */ /* 0x000fca00048070ff */
[----:B------:R0:W-:Y:S01]  /*98d0*/  @!P3 STG.E.U8 desc[UR46][R32.64+0x1], R30 ;  /* 0x0000011e2000b986 */ /* 0x0001e2000c10112e */
[----:B------:R-:W-:-:S13]  /*98e0*/  ISETP.LT.OR P3, PT, R39, 0x19, !P6 ;  /* 0x000000192700780c */ /* 0x000fda0007761670 */
[----:B0-----:R-:W0:Y:S02]  /*98f0*/  @!P3 LDC.64 R30, c[0x0][0x5c0] ;  /* 0x00017000ff1ebb82 */ /* 0x001e240000000a00 */
[----:B0-----:R-:W-:-:S04]  /*9900*/  @!P3 IADD3 R68, P0, P5, R24, R30, R5 ;  /* 0x0000001e1844b210 */ /* 0x001fc80007d1e005 */
[----:B------:R-:W-:Y:S02]  /*9910*/  @!P3 IADD3.X R69, R38, R31, R7, P0, P5 ;  /* 0x0000001f2645b210 */ /* 0x000fe400007ea407 */
        /* <DEDUP_REMOVED lines=16> */
[----:B0-----:R-:W0:Y:S01]  /*9a20*/  @!P0 LDC.64 R30, c[0x0][0x5c0] ;  /* 0x00017000ff1e8b82 */ /* 0x001e220000000a00 */
[----:B------:R-:W-:Y:S02]  /*9a30*/  ISETP.LT.OR P1, PT, R39, 0x1a, !P6 ;  /* 0x0000001a2700780c */ /* 0x000fe40007721670 */
[----:B------:R-:W-:Y:S02]  /*9a40*/  LOP3.LUT R228, R228, 0xfffffbff, RZ, 0xc0, !PT ;  /* 0xfffffbffe4e47812 */ /* 0x000fe400078ec0ff */
[----:B0-----:R-:W-:-:S05]  /*9a50*/  @!P0 IADD3 R30, P5, R24, R30, RZ ;  /* 0x0000001e181e8210 */ /* 0x001fca0007fbe0ff */
[----:B------:R-:W-:Y:S01]  /*9a60*/  @!P0 IMAD.X R31, R38, 0x1, R31, P5 ;  /* 0x00000001261f8824 */ /* 0x000fe200028e061f */
[----:B------:R-:W-:-:S04]  /*9a70*/  @P4 LOP3.LUT R228, R228, 0x400, RZ, 0xfc, !PT ;  /* 0x00000400e4e44812 */ /* 0x000fc800078efcff */
[----:B------:R-:W-:-:S04]  /*9a80*/  LOP3.LUT R228, R228, 0xffffbfff, RZ, 0xc0, !PT ;  /* 0xffffbfffe4e47812 */ /* 0x000fc800078ec0ff */
[----:B------:R-:W-:Y:S02]  /*9a90*/  @P3 LOP3.LUT R228, R228, 0x4000, RZ, 0xfc, !PT ;  /* 0x00004000e4e43812 */ /* 0x000fe400078efcff */
[----:B------:R-:W-:Y:S02]  /*9aa0*/  LOP3.LUT P3, RZ, R227, 0x20000000, RZ, 0xc0, !PT ;  /* 0x20000000e3ff7812 */ /* 0x000fe4000786c0ff */
[----:B----4-:R-:W-:-:S04]  /*9ab0*/  LOP3.LUT R32, R32, 0xff, RZ, 0xc0, !PT ;  /* 0x000000ff20207812 */ /* 0x010fc800078ec0ff */
[----:B------:R-:W-:-:S05]  /*9ac0*/  F2FP.F16.E4M3.UNPACK_B R32, R32 ;  /* 0x00000020ff20723e */ /* 0x000fca00020006ff */
[----:B------:R-:W-:-:S05]  /*9ad0*/  HADD2.F32 R32, -RZ, R32.H0_H0 ;  /* 0x20000020ff207230 */ /* 0x000fca0000004100 */
[----:B------:R-:W-:-:S04]  /*9ae0*/  FMUL R32, R32, UR40 ;  /* 0x0000002820207c20 */ /* 0x000fc80008400000 */
[----:B------:R-:W-:-:S05]  /*9af0*/  FFMA R32, R218, UR41, R32 ;  /* 0x00000029da207c23 */ /* 0x000fca0008000020 */
[----:B------:R-:W-:-:S05]  /*9b00*/  F2FP.SATFINITE.E4M3.F32.PACK_AB_MERGE_C R32, RZ, R32, RZ ;  /* 0x00000020ff20723e */ /* 0x000fca00048070ff */
[----:B------:R0:W-:Y:S02]  /*9b10*/  @!P0 STG.E.U8 desc[UR46][R30.64+0x9], R32 ;  /* 0x000009201e008986 */ /* 0x0001e4000c10112e */
[----:B0-----:R-:W0:Y:S02]  /*9b20*/  @!P1 LDC.64 R30, c[0x0][0x5c0] ;  /* 0x00017000ff1e9b82 */ /* 0x001e240000000a00 */
[----:B0-----:R-:W-:Y:S02]  /*9b30*/  @!P1 IADD3 R62, P0, P5, R24, R30, R5 ;  /* 0x0000001e183e9210 */ /* 0x001fe40007d1e005 */
[----:B------:R-:W-:-:S06]  /*9b40*/  PRMT R30, RZ, 0x7610, R30 ;  /* 0x00007610ff1e7816 */ /* 0x000fcc000000001e */
[----:B------:R-:W4:Y:S01]  /*9b50*/  @!P3 LDG.E.U8 R30, desc[UR46][R28.64+0x8] ;  /* 0x0000082e1c1eb981 */ /* 0x000f22000c1e1100 */
[C---:B------:R-:W-:Y:S02]  /*9b60*/  LOP3.LUT P4, RZ, R227.reuse, 0x40000000, RZ, 0xc0, !PT ;  /* 0x40000000e3ff7812 */ /* 0x040fe4000788c0ff */
[----:B------:R-:W-:Y:S02]  /*9b70*/  LOP3.LUT R227, R227, 0xf7ffffff, RZ, 0xc0, !PT ;  /* 0xf7ffffffe3e37812 */ /* 0x000fe400078ec0ff */
[----:B------:R-:W-:Y:S02]  /*9b80*/  LOP3.LUT R228, R228, 0xfffffffd, RZ, 0xc0, !PT ;  /* 0xfffffffde4e47812 */ /* 0x000fe400078ec0ff */
[----:B------:R-:W-:Y:S02]  /*9b90*/  @P6 LOP3.LUT R227, R227, 0x8000000, RZ, 0xfc, !PT ;  /* 0x08000000e3e36812 */ /* 0x000fe400078efcff */
[----:B------:R-:W-:Y:S02]  /*9ba0*/  ISETP.GE.AND P6, PT, R40, 0x101, PT ;  /* 0x000001012800780c */ /* 0x000fe40003fc6270 */
[----:B------:R-:W-:-:S02]  /*9bb0*/  @P1 LOP3.LUT R228, R228, 0x2, RZ, 0xfc, !PT ;  /* 0x00000002e4e41812 */ /* 0x000fc400078efcff */
[----:B------:R-:W-:Y:S02]  /*9bc0*/  @!P1 IADD3.X R63, R38, R31, R7, P0, P5 ;  /* 0x0000001f263f9210 */ /* 0x000fe400007ea407 */
        /* <DEDUP_REMOVED lines=11> */
[----:B------:R-:W-:-:S13]  /*9c80*/  ISETP.LT.OR P5, PT, R39, 0x12, !P6 ;  /* 0x000000122700780c */ /* 0x000fda00077a1670 */
[----:B------:R-:W0:Y:S01]  /*9c90*/  @!P5 LDC.64 R30, c[0x0][0x5c0] ;  /* 0x00017000ff1edb82 */ /* 0x000e220000000a00 */
[----:B------:R-:W-:Y:S02]  /*9ca0*/  LOP3.LUT P1, RZ, R227, 0x10000000, RZ, 0xc0, !PT ;  /* 0x10000000e3ff7812 */ /* 0x000fe4000782c0ff */
[----:B------:R-:W-:-:S05]  /*9cb0*/  F2FP.SATFINITE.E4M3.F32.PACK_AB_MERGE_C R217, RZ, R217, RZ ;  /* 0x000000d9ffd9723e */ /* 0x000fca00048070ff */
[----:B------:R-:W-:Y:S01]  /*9cc0*/  @!P3 STG.E.U8 desc[UR46][R44.64+0x8], R217 ;  /* 0x000008d92c00b986 */ /* 0x000fe2000c10112e */
[----:B0-----:R-:W-:Y:S02]  /*9cd0*/  @!P5 IADD3 R82, P0, P3, R24, R30, R3 ;  /* 0x0000001e1852d210 */ /* 0x001fe40007b1e003 */
[----:B------:R-:W-:-:S06]  /*9ce0*/  PRMT R30, RZ, 0x7610, R30 ;  /* 0x00007610ff1e7816 */ /* 0x000fcc000000001e */
[----:B------:R-:W4:Y:S01]  /*9cf0*/  @!P1 LDG.E.U8 R30, desc[UR46][R28.64+0x9] ;  /* 0x0000092e1c1e9981 */ /* 0x000f22000c1e1100 */
[----:B------:R-:W-:Y:S02]  /*9d00*/  @!P5 IADD3.X R83, R38, R31, R4, P0, P3 ;  /* 0x0000001f2653d210 */ /* 0x000fe400007e6404 */
[----:B------:R-:W-:-:S05]  /*9d10*/  IADD3 R31, P0, R41, 0x80, RZ ;  /* 0x00000080291f7810 */ /* 0x000fca0007f1e0ff */
[----:B------:R-:W-:-:S04]  /*9d20*/  IMAD.X R32, RZ, RZ, R81, P0 ;  /* 0x000000ffff207224 */ /* 0x000fc800000e0651 */
[----:B------:R-:W-:-:S04]  /*9d30*/  IMAD R32, R32, UR12, RZ ;  /* 0x0000000c20207c24 */ /* 0x000fc8000f8e02ff */
[----:B------:R-:W-:Y:S01]  /*9d40*/  IMAD R32, R31, UR13, R32 ;  /* 0x0000000d1f207c24 */ /* 0x000fe2000f8e0220 */
[----:B----4-:R-:W-:-:S04]  /*9d50*/  LOP3.LUT R30, R30, 0xff, RZ, 0xc0, !PT ;  /* 0x000000ff1e1e7812 */ /* 0x010fc800078ec0ff */
[----:B------:R-:W-:-:S05]  /*9d60*/  F2FP.F16.E4M3.UNPACK_B R30, R30 ;  /* 0x0000001eff1e723e */ /* 0x000fca00020006ff */
[----:B------:R-:W-:-:S05]  /*9d70*/  HADD2.F32 R30, -RZ, R30.H0_H0 ;  /* 0x2000001eff1e7230 */ /* 0x000fca0000004100 */
[----:B------:R-:W-:-:S04]  /*9d80*/  FMUL R30, R30, UR40 ;  /* 0x000000281e1e7c20 */ /* 0x000fc80008400000 */
[----:B------:R-:W-:-:S05]  /*9d90*/  FFMA R30, R216, UR41, R30 ;  /* 0x00000029d81e7c23 */ /* 0x000fca000800001e */
[----:B------:R-:W-:-:S05]  /*9da0*/  F2FP.SATFINITE.E4M3.F32.PACK_AB_MERGE_C R30, RZ, R30, RZ ;  /* 0x0000001eff1e723e */ /* 0x000fca00048070ff */
[----:B------:R0:W-:Y:S02]  /*9db0*/  @!P1 STG.E.U8 desc[UR46][R42.64+0x9], R30 ;  /* 0x0000091e2a009986 */ /* 0x0001e4000c10112e */
[----:B0-----:R-:W-:-:S03]  /*9dc0*/  IMAD.WIDE.U32 R30, R31, UR12, R36 ;  /* 0x0000000c1f1e7c25 */ /* 0x001fc6000f8e0024 */
[----:B------:R-:W-:-:S04]  /*9dd0*/  IADD3 R30, P0, R30, UR14, RZ ;  /* 0x0000000e1e1e7c10 */ /* 0x000fc8000ff1e0ff */
[--C-:B------:R-:W-:Y:S02]  /*9de0*/  IADD3.X R31, R31, UR15, R32.reuse, P0, !PT ;  /* 0x0000000f1f1f7c10 */ /* 0x100fe400087fe420 */
[----:B------:R-:W-:-:S06]  /*9df0*/  PRMT R32, RZ, 0x7610, R32 ;  /* 0x00007610ff207816 */ /* 0x000fcc0000000020 */
[----:B------:R-:W4:Y:S01]  /*9e00*/  @!P4 LDG.E.U8 R32, desc[UR46][R30.64] ;  /* 0x0000002e1e20c981 */ /* 0x000f22000c1e1100 */
[----:B------:R-:W-:Y:S02]  /*9e10*/  ISETP.LT.OR P3, PT, R39, 0x19, !P6 ;  /* 0x000000192700780c */ /* 0x000fe40007761670 */
[----:B------:R-:W-:-:S04]  /*9e20*/  LOP3.LUT R228, R228, 0xffff7fff, RZ, 0xc0, !PT ;  /* 0xffff7fffe4e47812 */ /* 0x000fc800078ec0ff */
[----:B------:R-:W-:-:S04]  /*9e30*/  @P5 LOP3.LUT R228, R228, 0x8000, RZ, 0xfc, !PT ;  /* 0x00008000e4e45812 */ /* 0x000fc800078efcff */
[----:B------:R-:W-:Y:S02]  /*9e40*/  LOP3.LUT P5, RZ, R228, 0x1, RZ, 0xc0, !PT ;  /* 0x00000001e4ff7812 */ /* 0x000fe400078ac0ff */
[----:B----4-:R-:W-:-:S04]  /*9e50*/  LOP3.LUT R32, R32, 0xff, RZ, 0xc0, !PT ;  /* 0x000000ff20207812 */ /* 0x010fc800078ec0ff */
[----:B------:R-:W-:-:S05]  /*9e60*/  F2FP.F16.E4M3.UNPACK_B R32, R32 ;  /* 0x00000020ff20723e */ /* 0x000fca00020006ff */
[----:B------:R-:W-:-:S05]  /*9e70*/  HADD2.F32 R32, -RZ, R32.H0_H0 ;  /* 0x20000020ff207230 */ /* 0x000fca0000004100 */
[----:B------:R-:W-:-:S04]  /*9e80*/  FMUL R32, R32, UR40 ;  /* 0x0000002820207c20 */ /* 0x000fc80008400000 */
[----:B------:R-:W-:Y:S02]  /*9e90*/  FFMA R215, R215, UR41, R32 ;  /* 0x00000029d7d77c23 */ /* 0x000fe40008000020 */
[----:B------:R-:W0:Y:S03]  /*9ea0*/  @!P3 LDC.64 R32, c[0x0][0x5c0] ;  /* 0x00017000ff20bb82 */ /* 0x000e260000000a00 */
[----:B------:R-:W-:-:S05]  /*9eb0*/  F2FP.SATFINITE.E4M3.F32.PACK_AB_MERGE_C R215, RZ, R215, RZ ;  /* 0x000000d7ffd7723e */ /* 0x000fca00048070ff */
[----:B------:R-:W-:Y:S01]  /*9ec0*/  @!P4 STG.E.U8 desc[UR46][R48.64], R215 ;  /* 0x000000d73000c986 */ /* 0x000fe2000c10112e */
[----:B0-----:R-:W-:Y:S02]  /*9ed0*/  @!P3 IADD3 R104, P0, P1, R24, R32, R3 ;  /* 0x000000201868b210 */ /* 0x001fe4000791e003 */
[----:B------:R-:W-:-:S06]  /*9ee0*/  PRMT R32, RZ, 0x7610, R32 ;  /* 0x00007610ff207816 */ /* 0x000fcc0000000020 */
[----:B------:R-:W4:Y:S01]  /*9ef0*/  @!P5 LDG.E.U8 R32, desc[UR46][R30.64+0x1] ;  /* 0x0000012e1e20d981 */ /* 0x000f22000c1e1100 */
[----:B------:R-:W-:Y:S02]  /*9f00*/  @!P3 IADD3.X R105, R38, R33, R4, P0, P1 ;  /* 0x000000212669b210 */ /* 0x000fe400007e2404 */
[----:B------:R-:W-:-:S04]  /*9f10*/  ISETP.GE.AND P1, PT, R40, 0x89, PT ;  /* 0x000000892800780c */ /* 0x000fc80003f26270 */
[----:B------:R-:W-:Y:S02]  /*9f20*/  ISETP.LT.OR P0, PT, R39, 0x1, !P1 ;  /* 0x000000012700780c */ /* 0x000fe40004f01670 */
[----:B------:R-:W-:-:S04]  /*9f30*/  LOP3.LUT R228, R228, 0xfffdffff, RZ, 0xc0, !PT ;  /* 0xfffdffffe4e47812 */ /* 0x000fc800078ec0ff */
[----:B------:R-:W-:-:S07]  /*9f40*/  @P3 LOP3.LUT R228, R228, 0x20000, RZ, 0xfc, !PT ;  /* 0x00020000e4e43812 */ /* 0x000fce00078efcff */
[----:B------:R-:W-:-:S04]  /*9f50*/  @!P0 IADD3 R42, P3, P4, R2, R24, R5 ;  /* 0x00000018022a8210 */ /* 0x000fc80007c7e005 */
        /* <DEDUP_REMOVED lines=14> */
[----:B------:R-:W-:Y:S02]  /*a040*/  IADD3.X R33, R33, UR15, R34, P3, !PT ;  /* 0x0000000f21217c10 */ /* 0x000fe40009ffe422 */
[----:B------:R-:W0:Y:S02]  /*a050*/  @!P0 LDC.64 R34, c[0x0][0x5c0] ;  /* 0x00017000ff228b82 */ /* 0x000e240000000a00 */
[----:B0-----:R-:W-:Y:S02]  /*a060*/  @!P0 IADD3 R34, P3, R42, R34, RZ ;  /* 0x000000222a228210 */ /* 0x001fe40007f7e0ff */
[----:B------:R-:W-:-:S06]  /*a070*/  PRMT R42, RZ, 0x7610, R42 ;  /* 0x00007610ff2a7816 */ /* 0x000fcc000000002a */
[----:B------:R-:W4:Y:S01]  /*a080*/  @!P0 LDG.E.U8 R42, desc[UR46][R32.64] ;  /* 0x0000002e202a8981 */ /* 0x000f22000c1e1100 */
[----:B------:R-:W-:Y:S01]  /*a090*/  ISETP.LT.OR P6, PT, R39, 0x1a, !P6 ;  /* 0x0000001a2700780c */ /* 0x000fe200077c1670 */
[----:B------:R-:W-:Y:S01]  /*a0a0*/  @!P0 IMAD.X R35, R43, 0x1, R35, P3 ;  /* 0x000000012b238824 */ /* 0x000fe200018e0623 */
[----:B------:R-:W-:-:S13]  /*a0b0*/  ISETP.LT.OR P3, PT, R39, 0x2, !P1 ;  /* 0x000000022700780c */ /* 0x000fda0004f61670 */
[----:B------:R-:W-:-:S04]  /*a0c0*/  @!P3 IADD3 R45, P4, P5, R2, R24, R5 ;  /* 0x00000018022db210 */ /* 0x000fc80007d9e005 */
[----:B------:R-:W-:Y:S02]  /*a0d0*/  @!P3 IADD3.X R44, R6, R38, R7, P4, P5 ;  /* 0x00000026062cb210 */ /* 0x000fe400027ea407 */
[----:B----4-:R-:W-:-:S04]  /*a0e0*/  LOP3.LUT R42, R42, 0xff, RZ, 0xc0, !PT ;  /* 0x000000ff2a2a7812 */ /* 0x010fc800078ec0ff */
[----:B------:R-:W-:-:S05]  /*a0f0*/  F2FP.F16.E4M3.UNPACK_B R42, R42 ;  /* 0x0000002aff2a723e */ /* 0x000fca00020006ff */
[----:B------:R-:W-:-:S05]  /*a100*/  HADD2.F32 R42, -RZ, R42.H0_H0 ;  /* 0x2000002aff2a7230 */ /* 0x000fca0000004100 */
[----:B------:R-:W-:-:S04]  /*a110*/  FMUL R42, R42, UR40 ;  /* 0x000000282a2a7c20 */ /* 0x000fc80008400000 */
[----:B------:R-:W-:Y:S02]  /*a120*/  FFMA R213, R213, UR41, R42 ;  /* 0x00000029d5d57c23 */ /* 0x000fe4000800002a */
[----:B------:R-:W0:Y:S03]  /*a130*/  @!P3 LDC.64 R42, c[0x0][0x5c0] ;  /* 0x00017000ff2abb82 */ /* 0x000e260000000a00 */
[----:B------:R-:W-:-:S05]  /*a140*/  F2FP.SATFINITE.E4M3.F32.PACK_AB_MERGE_C R213, RZ, R213, RZ ;  /* 0x000000d5ffd5723e */ /* 0x000fca00048070ff */
[----:B------:R1:W-:Y:S02]  /*a150*/  @!P0 STG.E.U8 desc[UR46][R34.64], R213 ;  /* 0x000000d522008986 */ /* 0x0003e4000c10112e */
[----:B-1----:R-:W1:Y:S02]  /*a160*/  @!P6 LDC.64 R34, c[0x0][0x5c0] ;  /* 0x00017000ff22eb82 */ /* 0x002e640000000a00 */
[----:B-1----:R-:W-:Y:S02]  /*a170*/  @!P6 IADD3 R46, P4, P5, R24, R34, R3 ;  /* 0x00000022182ee210 */ /* 0x002fe40007d9e003 */
[----:B------:R-:W-:-:S06]  /*a180*/  PRMT R34, RZ, 0x7610, R34 ;  /* 0x00007610ff227816 */ /* 0x000fcc0000000022 */
[----:B------:R-:W4:Y:S01]  /*a190*/  @!P3 LDG.E.U8 R34, desc[UR46][R32.64+0x1] ;  /* 0x0000012e2022b981 */ /* 0x000f22000c1e1100 */
[----:B------:R-:W-:Y:S02]  /*a1a0*/  LOP3.LUT R228, R228, 0xfffffffe, RZ, 0xc0, !PT ;  /* 0xfffffffee4e47812 */ /* 0x000fe400078ec0ff */
[----:B------:R-:W-:Y:S02]  /*a1b0*/  @!P6 IADD3.X R47, R38, R35, R4, P4, P5 ;  /* 0x00000023262fe210 */ /* 0x000fe400027ea404 */
[----:B------:R-:W-:Y:S02]  /*a1c0*/  @P6 LOP3.LUT R228, R228, 0x1, RZ, 0xfc, !PT ;  /* 0x00000001e4e46812 */ /* 0x000fe400078efcff */
[----:B------:R-:W-:Y:S02]  /*a1d0*/  ISETP.LT.OR P6, PT, R39, 0x21, !P2 ;  /* 0x000000212700780c */ /* 0x000fe400057c1670 */
[----:B0-----:R-:W-:-:S05]  /*a1e0*/  @!P3 IADD3 R42, P0, R45, R42, RZ ;  /* 0x0000002a2d2ab210 */ /* 0x001fca0007f1e0ff */
[----:B------:R-:W-:Y:S01]  /*a1f0*/  @!P3 IMAD.X R43, R44, 0x1, R43, P0 ;  /* 0x000000012c2bb824 */ /* 0x000fe200000e062b */
        /* <DEDUP_REMOVED lines=12> */
[----:B------:R-:W-:Y:S02]  /*a2c0*/  @!P6 IADD3.X R111, R38, R35, R6, P0, P3 ;  /* 0x00000023266fe210 */ /* 0x000fe400007e6406 */
[----:B------:R-:W-:Y:S02]  /*a2d0*/  ISETP.LT.OR P6, PT, R39, 0x22, !P2 ;  /* 0x000000222700780c */ /* 0x000fe400057c1670 */
        /* <DEDUP_REMOVED lines=9> */
[----:B------:R-:W-:Y:S02]  /*a370*/  ISETP.LT.OR P4, PT, R39, 0x29, !P2 ;  /* 0x000000292700780c */ /* 0x000fe40005781670 */
[----:B0-----:R-:W-:-:S04]  /*a380*/  @!P6 IADD3 R48, P0, P3, R24, R34, R2 ;  /* 0x000000221830e210 */ /* 0x001fc80007b1e002 */
[----:B------:R-:W-:-:S07]  /*a390*/  @!P6 IADD3.X R49, R38, R35, R6, P0, P3 ;  /* 0x000000232631e210 */ /* 0x000fce00007e6406 */
[----:B------:R-:W0:Y:S02]  /*a3a0*/  @!P4 LDC.64 R34, c[0x0][0x5c0] ;  /* 0x00017000ff22cb82 */ /* 0x000e240000000a00 */
[----:B0-----:R-:W-:Y:S02]  /*a3b0*/  @!P4 IADD3 R128, P0, P3, R24, R34, R2 ;  /* 0x000000221880c210 */ /* 0x001fe40007b1e002 */
[----:B------:R-:W-:-:S06]  /*a3c0*/  PRMT R34, RZ, 0x7610, R34 ;  /* 0x00007610ff227816 */ /* 0x000fcc0000000022 */
[----:B------:R-:W4:Y:S01]  /*a3d0*/  @!P5 LDG.E.U8 R34, desc[UR46][R30.64+0x9] ;  /* 0x0000092e1e22d981 */ /* 0x000f22000c1e1100 */
[----:B------:R-:W-:Y:S02]  /*a3e0*/  @!P4 IADD3.X R129, R38, R35, R6, P0, P3 ;  /* 0x000000232681c210 */ /* 0x000fe400007e6406 */
[----:B------:R-:W-:-:S13]  /*a3f0*/  ISETP.LT.OR P3, PT, R39, 0x9, !P1 ;  /* 0x000000092700780c */ /* 0x000fda0004f61670 */
[----:B------:R-:W-:-:S04]  /*a400*/  @!P3 IADD3 R43, P0, P4, R2, R24, R5 ;  /* 0x00000018022bb210 */ /* 0x000fc80007c1e005 */
[----:B------:R-:W-:Y:S02]  /*a410*/  @!P3 IADD3.X R42, R6, R38, R7, P0, P4 ;  /* 0x00000026062ab210 */ /* 0x000fe400007e8407 */
        /* <DEDUP_REMOVED lines=8> */
[----:B0-----:R-:W-:-:S05]  /*a4a0*/  @!P3 IADD3 R34, P0, R43, R34, RZ ;  /* 0x000000222b22b210 */ /* 0x001fca0007f1e0ff */
[----:B------:R-:W-:Y:S01]  /*a4b0*/  @!P3 IMAD.X R35, R42, 0x1, R35, P0 ;  /* 0x000000012a23b824 */ /* 0x000fe200000e0623 */
[----:B------:R-:W-:-:S06]  /*a4c0*/  PRMT R42, RZ, 0x7610, R42 ;  /* 0x00007610ff2a7816 */ /* 0x000fcc000000002a */
[----:B------:R-:W4:Y:S01]  /*a4d0*/  @!P3 LDG.E.U8 R42, desc[UR46][R32.64+0x8] ;  /* 0x0000082e202ab981 */ /* 0x000f22000c1e1100 */
[C---:B------:R-:W-:Y:S02]  /*a4e0*/  LOP3.LUT P6, RZ, R227.reuse, 0x8000000, RZ, 0xc0, !PT ;  /* 0x08000000e3ff7812 */ /* 0x040fe400078cc0ff */
[----:B------:R-:W-:Y:S02]  /*a4f0*/  LOP3.LUT R227, R227, 0xfdffffff, RZ, 0xc0, !PT ;  /* 0xfdffffffe3e37812 */ /* 0x000fe400078ec0ff */
[----:B------:R-:W-:Y:S02]  /*a500*/  ISETP.LT.OR P0, PT, R39, 0xa, !P1 ;  /* 0x0000000a2700780c */ /* 0x000fe40004f01670 */
[----:B------:R-:W-:Y:S02]  /*a510*/  @P1 LOP3.LUT R227, R227, 0x2000000, RZ, 0xfc, !PT ;  /* 0x02000000e3e31812 */ /* 0x000fe400078efcff */
[----:B------:R-:W-:-:S09]  /*a520*/  ISETP.LT.OR P1, PT, R39, 0x2a, !P2 ;  /* 0x0000002a2700780c */ /* 0x000fd20005721670 */
        /* <DEDUP_REMOVED lines=14> */
[----:B0-----:R-:W-:-:S05]  /*a610*/  @!P0 IADD3 R42, P3, R45, R42, RZ ;  /* 0x0000002a2d2a8210 */ /* 0x001fca0007f7e0ff */
[----:B------:R-:W-:Y:S01]  /*a620*/  @!P0 IMAD.X R43, R44, 0x1, R43, P3 ;  /* 0x000000012c2b8824 */ /* 0x000fe200018e062b */
[----:B------:R-:W-:Y:S02]  /*a630*/  @!P1 IADD3.X R121, R38, R35, R6, P4, P5 ;  /* 0x0000002326799210 */ /* 0x000fe400027ea406 */
        /* <DEDUP_REMOVED lines=12> */
[----:B------:R-:W-:-:S04]  /*a700*/  IMAD R44, R44, UR12, RZ ;  /* 0x0000000c2c2c7c24 */ /* 0x000fc8000f8e02ff */
[C---:B0-----:R-:W-:Y:S02]  /*a710*/  IMAD R42, R35.reuse, UR13, R44 ;  /* 0x0000000d232a7c24 */ /* 0x041fe4000f8e022c */
[----:B------:R-:W-:-:S03]  /*a720*/  IMAD.WIDE.U32 R34, R35, UR12, R36 ;  /* 0x0000000c23227c25 */ /* 0x000fc6000f8e0024 */
[----:B------:R-:W-:-:S04]  /*a730*/  IADD3 R34, P0, R34, UR14, RZ ;  /* 0x0000000e22227c10 */ /* 0x000fc8000ff1e0ff */
[--C-:B------:R-:W-:Y:S02]  /*a740*/  IADD3.X R35, R35, UR15, R42.reuse, P0, !PT ;  /* 0x0000000f23237c10 */ /* 0x100fe400087fe42a */
[----:B------:R-:W-:-:S06]  /*a750*/  PRMT R42, RZ, 0x7610, R42 ;  /* 0x00007610ff2a7816 */ /* 0x000fcc000000002a */
[----:B------:R-:W4:Y:S01]  /*a760*/  @!P2 LDG.E.U8 R42, desc[UR46][R34.64] ;  /* 0x0000002e222aa981 */ /* 0x000f22000c1e1100 */
        /* <DEDUP_REMOVED lines=18> */
[----:B------:R-:W-:-:S04]  /*a890*/  LOP3.LUT R228, R228, 0xfffffff7, RZ, 0xc0, !PT ;  /* 0xfffffff7e4e47812 */ /* 0x000fc800078ec0ff */
[----:B------:R-:W-:-:S04]  /*a8a0*/  @P5 LOP3.LUT R228, R228, 0x8, RZ, 0xfc, !PT ;  /* 0x00000008e4e45812 */ /* 0x000fc800078efcff */
[----:B------:R-:W-:-:S04]  /*a8b0*/  LOP3.LUT R228, R228, 0xfffffffb, RZ, 0xc0, !PT ;  /* 0xfffffffbe4e47812 */ /* 0x000fc800078ec0ff */
[----:B------:R-:W-:-:S04]  /*a8c0*/  @P2 LOP3.LUT R228, R228, 0x4, RZ, 0xfc, !PT ;  /* 0x00000004e4e42812 */ /* 0x000fc800078efcff */
[----:B------:R-:W-:Y:S02]  /*a8d0*/  LOP3.LUT R228, R228, 0xffffffef, RZ, 0xc0, !PT ;  /* 0xffffffefe4e47812 */ /* 0x000fe400078ec0ff */
        /* <DEDUP_REMOVED lines=8> */
[----:B0-----:R-:W0:Y:S01]  /*a960*/  @!P1 LDC.64 R42, c[0x0][0x5c0] ;  /* 0x00017000ff2a9b82 */ /* 0x001e220000000a00 */
[----:B------:R-:W-:Y:S02]  /*a970*/  @P1 LOP3.LUT R228, R228, 0x10, RZ, 0xfc, !PT ;  /* 0x00000010e4e41812 */ /* 0x000fe400078efcff */
[----:B0-----:R-:W-:-:S04]  /*a980*/  @!P1 IADD3 R130, P0, P3, R24, R42, R5 ;  /* 0x0000002a18829210 */ /* 0x001fc80007b1e005 */
[----:B------:R-:W-:Y:S02]  /*a990*/  @!P1 IADD3.X R131, R38, R43, R7, P0, P3 ;  /* 0x0000002b26839210 */ /* 0x000fe400007e6407 */
[----:B------:R-:W-:-:S13]  /*a9a0*/  ISETP.LT.OR P1, PT, R39, 0x2a, !P6 ;  /* 0x0000002a2700780c */ /* 0x000fda0007721670 */
[----:B------:R-:W0:Y:S02]  /*a9b0*/  @!P1 LDC.64 R42, c[0x0][0x5c0] ;  /* 0x00017000ff2a9b82 */ /* 0x000e240000000a00 */
[----:B0-----:R-:W-:-:S04]  /*a9c0*/  @!P1 IADD3 R136, P0, P3, R24, R42, R5 ;  /* 0x0000002a18889210 */ /* 0x001fc80007b1e005 */
[----:B------:R-:W-:Y:S02]  /*a9d0*/  @!P1 IADD3.X R137, R38, R43, R7, P0, P3 ;  /* 0x0000002b26899210 */ /* 0x000fe400007e6407 */
[----:B------:R-:W-:-:S05]  /*a9e0*/  IADD3 R42, P0, R41, 0x108, RZ ;  /* 0x00000108292a7810 */ /* 0x000fca0007f1e0ff */
[----:B------:R-:W-:Y:S01]  /*a9f0*/  IMAD.X R43, RZ, RZ, R81, P0 ;  /* 0x000000ffff2b7224 */ /* 0x000fe200000e0651 */
[----:B------:R-:W-:-:S04]  /*aa00*/  ISETP.GE.AND P0, PT, R40, 0x109, PT ;  /* 0x000001092800780c */ /* 0x000fc80003f06270 */
[----:B------:R-:W-:Y:S01]  /*aa10*/  ISETP.LT.OR P4, PT, R39, 0x1, !P0 ;  /* 0x000000012700780c */ /* 0x000fe20004781670 */
[----:B------:R-:W-:Y:S02]  /*aa20*/  IMAD R43, R43, UR12, RZ ;  /* 0x0000000c2b2b7c24 */ /* 0x000fe4000f8e02ff */
[----:B------:R-:W-:-:S04]  /*aa30*/  IMAD.WIDE.U32 R36, R42, UR12, R36 ;  /* 0x0000000c2a247c25 */ /* 0x000fc8000f8e0024 */
[----:B------:R-:W-:-:S06]  /*aa40*/  IMAD R43, R42, UR13, R43 ;  /* 0x0000000d2a2b7c24 */ /* 0x000fcc000f8e022b */
[----:B------:R-:W-:-:S04]  /*aa50*/  @!P4 IADD3 R41, P3, P5, R2, R24, R3 ;  /* 0x000000180229c210 */ /* 0x000fc80007d7e003 */
[----:B------:R-:W-:Y:S02]  /*aa60*/  @!P4 IADD3.X R44, R6, R38, R4, P3, P5 ;  /* 0x00000026062cc210 */ /* 0x000fe40001fea404 */
[----:B------:R-:W-:-:S04]  /*aa70*/  IADD3 R36, P3, R36, UR14, RZ ;  /* 0x0000000e24247c10 */ /* 0x000fc8000ff7e0ff */
[----:B------:R-:W-:Y:S02]  /*aa80*/  IADD3.X R37, R37, UR15, R43, P3, !PT ;  /* 0x0000000f25257c10 */ /* 0x000fe40009ffe42b */
[----:B------:R-:W0:Y:S02]  /*aa90*/  @!P4 LDC.64 R42, c[0x0][0x5c0] ;  /* 0x00017000ff2acb82 */ /* 0x000e240000000a00 */
[----:B0-----:R-:W-:Y:S02]  /*aaa0*/  @!P4 IADD3 R42, P3, R41, R42, RZ ;  /* 0x0000002a292ac210 */ /* 0x001fe40007f7e0ff */
[----:B------:R-:W-:-:S06]  /*aab0*/  PRMT R41, RZ, 0x7610, R41 ;  /* 0x00007610ff297816 */ /* 0x000fcc0000000029 */
[----:B------:R-:W4:Y:S01]  /*aac0*/  @!P4 LDG.E.U8 R41, desc[UR46][R36.64] ;  /* 0x0000002e2429c981 */ /* 0x000f22000c1e1100 */
[----:B------:R-:W-:Y:S01]  /*aad0*/  @!P4 IMAD.X R43, R44, 0x1, R43, P3 ;  /* 0x000000012c2bc824 */ /* 0x000fe200018e062b */
[----:B------:R-:W-:-:S13]  /*aae0*/  ISETP.LT.OR P3, PT, R39, 0x2, !P0 ;  /* 0x000000022700780c */ /* 0x000fda0004761670 */
[----:B------:R-:W0:Y:S01]  /*aaf0*/  @!P3 LDC.64 R44, c[0x0][0x5c0] ;  /* 0x00017000ff2cbb82 */ /* 0x000e220000000a00 */
[----:B------:R-:W-:Y:S02]  /*ab00*/  @!P3 IADD3 R50, P5, P6, R2, R24, R3 ;  /* 0x000000180232b210 */ /* 0x000fe40007ebe003 */
[----:B----4-:R-:W-:-:S04]  /*ab10*/  LOP3.LUT R41, R41, 0xff, RZ, 0xc0, !PT ;  /* 0x000000ff29297812 */ /* 0x010fc800078ec0ff */
[----:B------:R-:W-:-:S05]  /*ab20*/  F2FP.F16.E4M3.UNPACK_B R41, R41 ;  /* 0x00000029ff29723e */ /* 0x000fca00020006ff */
[----:B------:R-:W-:-:S05]  /*ab30*/  HADD2.F32 R41, -RZ, R41.H0_H0 ;  /* 0x20000029ff297230 */ /* 0x000fca0000004100 */
[----:B------:R-:W-:-:S04]  /*ab40*/  FMUL R41, R41, UR40 ;  /* 0x0000002829297c20 */ /* 0x000fc80008400000 */
[----:B------:R-:W-:-:S05]  /*ab50*/  FFMA R205, R205, UR41, R41 ;  /* 0x00000029cdcd7c23 */ /* 0x000fca0008000029 */
[----:B------:R-:W-:Y:S02]  /*ab60*/  F2FP.SATFINITE.E4M3.F32.PACK_AB_MERGE_C R205, RZ, R205, RZ ;  /* 0x000000cdffcd723e */ /* 0x000fe400048070ff */
[----:B------:R-:W-:-:S03]  /*ab70*/  @!P3 IADD3.X R41, R6, R38, R4, P5, P6 ;  /* 0x000000260629b210 */ /* 0x000fc60002fec404 */
[----:B------:R1:W-:Y:S01]  /*ab80*/  @!P4 STG.E.U8 desc[UR46][R42.64], R205 ;  /* 0x000000cd2a00c986 */ /* 0x0003e2000c10112e */
[----:B0-----:R-:W-:-:S05]  /*ab90*/  @!P3 IADD3 R44, P4, R50, R44, RZ ;  /* 0x0000002c322cb210 */ /* 0x001fca0007f9e0ff */
[----:B------:R-:W-:Y:S01]  /*aba0*/  @!P3 IMAD.X R45, R41, 0x1, R45, P4 ;  /* 0x00000001292db824 */ /* 0x000fe200020e062d */
[----:B------:R-:W-:-:S06]  /*abb0*/  PRMT R41, RZ, 0x7610, R41 ;  /* 0x00007610ff297816 */ /* 0x000fcc0000000029 */
[----:B------:R-:W4:Y:S01]  /*abc0*/  @!P3 LDG.E.U8 R41, desc[UR46][R36.64+0x1] ;  /* 0x0000012e2429b981 */ /* 0x000f22000c1e1100 */
[----:B------:R-:W-:-:S04]  /*abd0*/  LOP3.LUT R228, R228, 0xffffffdf, RZ, 0xc0, !PT ;  /* 0xffffffdfe4e47812 */ /* 0x000fc800078ec0ff */
[----:B------:R-:W-:Y:S02]  /*abe0*/  @P1 LOP3.LUT R228, R228, 0x20, RZ, 0xfc, !PT ;  /* 0x00000020e4e41812 */ /* 0x000fe400078efcff */
[----:B------:R-:W-:-:S04]  /*abf0*/  ISETP.GE.AND P1, PT, R40, 0x101, PT ;  /* 0x000001012800780c */ /* 0x000fc80003f26270 */
[----:B------:R-:W-:-:S13]  /*ac00*/  ISETP.LT.OR P1, PT, R39, 0x21, !P1 ;  /* 0x000000212700780c */ /* 0x000fda0004f21670 */
[----:B-1----:R-:W0:Y:S02]  /*ac10*/  @!P1 LDC.64 R42, c[0x0][0x5c0] ;  /* 0x00017000ff2a9b82 */ /* 0x002e240000000a00 */
[----:B0-----:R-:W-:-:S04]  /*ac20*/  @!P1 IADD3 R138, P5, P6, R24, R42, R3 ;  /* 0x0000002a188a9210 */ /* 0x001fc80007ebe003 */
[----:B------:R-:W-:Y:S02]  /*ac30*/  @!P1 IADD3.X R139, R38, R43, R4, P5, P6 ;  /* 0x0000002b268b9210 */ /* 0x000fe40002fec404 */
        /* <DEDUP_REMOVED lines=8> */
[----:B0-----:R-:W-:-:S06]  /*acc0*/  PRMT R41, RZ, 0x7610, R41 ;  /* 0x00007610ff297816 */ /* 0x001fcc0000000029 */
[----:B------:R-:W4:Y:S01]  /*acd0*/  @!P5 LDG.E.U8 R41, desc[UR46][R34.64+0x8] ;  /* 0x0000082e2229d981 */ /* 0x000f22000c1e1100 */
[----:B------:R-:W-:Y:S02]  /*ace0*/  @P1 LOP3.LUT R229, R229, 0x80, RZ, 0xfc, !PT ;  /* 0x00000080e5e51812 */ /* 0x000fe400078efcff */
[----:B------:R-:W-:Y:S02]  /*acf0*/  LOP3.LUT P1, RZ, R228, 0x40, RZ, 0xc0, !PT ;  /* 0x00000040e4ff7812 */ /* 0x000fe4000782c0ff */
[----:B------:R-:W-:-:S04]  /*ad00*/  ISETP.GE.AND P6, PT, R40, 0x101, PT ;  /* 0x000001012800780c */ /* 0x000fc80003fc6270 */
[----:B------:R-:W-:-:S13]  /*ad10*/  ISETP.LT.OR P2, PT, R39, 0x22, !P6 ;  /* 0x000000222700780c */ /* 0x000fda0007741670 */
[----:B------:R-:W0:Y:S01]  /*ad20*/  @!P2 LDC.64 R42, c[0x0][0x5c0] ;  /* 0x00017000ff2aab82 */ /* 0x000e220000000a00 */
[----:B------:R-:W-:-:S04]  /*ad30*/  LOP3.LUT R229, R229, 0xffffffbf, RZ, 0xc0, !PT ;  /* 0xffffffbfe5e57812 */ /* 0x000fc800078ec0ff */
[----:B------:R-:W-:Y:S02]  /*ad40*/  @P2 LOP3.LUT R229, R229, 0x40, RZ, 0xfc, !PT ;  /* 0x00000040e5e52812 */ /* 0x000fe400078efcff */
[----:B0-----:R-:W-:-:S04]  /*ad50*/  @!P2 IADD3 R126, P3, P4, R24, R42, R3 ;  /* 0x0000002a187ea210 */ /* 0x001fc80007c7e003 */
[----:B------:R-:W-:Y:S02]  /*ad60*/  @!P2 IADD3.X R127, R38, R43, R4, P3, P4 ;  /* 0x0000002b267fa210 */ /* 0x000fe40001fe8404 */
[----:B----4-:R-:W-:-:S04]  /*ad70*/  LOP3.LUT R41, R41, 0xff, RZ, 0xc0, !PT ;  /* 0x000000ff29297812 */ /* 0x010fc800078ec0ff */
[----:B------:R-:W-:-:S05]  /*ad80*/  F2FP.F16.E4M3.UNPACK_B R41, R41 ;  /* 0x00000029ff29723e */ /* 0x000fca00020006ff */
[----:B------:R-:W-:-:S05]  /*ad90*/  HADD2.F32 R41, -RZ, R41.H0_H0 ;  /* 0x20000029ff297230 */ /* 0x000fca0000004100 */
[----:B------:R-:W-:-:S04]  /*ada0*/  FMUL R41, R41, UR40 ;  /* 0x0000002829297c20 */ /* 0x000fc80008400000 */
[--C-:B------:R-:W-:Y:S01]  /*adb0*/  FFMA R203, R203, UR41, R41.reuse ;  /* 0x00000029cbcb7c23 */ /* 0x100fe20008000029 */
[----:B------:R-:W-:-:S04]  /*adc0*/  PRMT R41, RZ, 0x7610, R41 ;  /* 0x00007610ff297816 */ /* 0x000fc80000000029 */
[----:B------:R-:W-:-:S05]  /*add0*/  F2FP.SATFINITE.E4M3.F32.PACK_AB_MERGE_C R203, RZ, R203, RZ ;  /* 0x000000cbffcb723e */ /* 0x000fca00048070ff */
[----:B------:R-:W-:Y:S04]  /*ade0*/  @!P5 STG.E.U8 desc[UR46][R60.64+0x8], R203 ;  /* 0x000008cb3c00d986 */ /* 0x000fe8000c10112e */
[----:B------:R-:W4:Y:S01]  /*adf0*/  @!P1 LDG.E.U8 R41, desc[UR46][R34.64+0x9] ;  /* 0x0000092e22299981 */ /* 0x000f22000c1e1100 */
[----:B------:R-:W-:-:S13]  /*ae00*/  ISETP.LT.OR P2, PT, R39, 0x29, !P6 ;  /* 0x000000292700780c */ /* 0x000fda0007741670 */
[----:B------:R-:W0:Y:S01]  /*ae10*/  @!P2 LDC.64 R42, c[0x0][0x5c0] ;  /* 0x00017000ff2aab82 */ /* 0x000e220000000a00 */
[----:B------:R-:W-:Y:S02]  /*ae20*/  ISETP.LT.OR P5, PT, R39, 0x2a, !P6 ;  /* 0x0000002a2700780c */ /* 0x000fe400077a1670 */
[----:B0-----:R-:W-:-:S04]  /*ae30*/  @!P2 IADD3 R134, P3, P4, R24, R42, R3 ;  /* 0x0000002a1886a210 */ /* 0x001fc80007c7e003 */
[----:B------:R-:W-:-:S07]  /*ae40*/  @!P2 IADD3.X R135, R38, R43, R4, P3, P4 ;  /* 0x0000002b2687a210 */ /* 0x000fce0001fe8404 */
[----:B------:R-:W0:Y:S02]  /*ae50*/  @!P5 LDC.64 R42, c[0x0][0x5c0] ;  /* 0x00017000ff2adb82 */ /* 0x000e240000000a00 */
[----:B0-----:R-:W-:-:S04]  /*ae60*/  @!P5 IADD3 R124, P3, P4, R24, R42, R3 ;  /* 0x0000002a187cd210 */ /* 0x001fc80007c7e003 */
[----:B------:R-:W-:Y:S02]  /*ae70*/  @!P5 IADD3.X R125, R38, R43, R4, P3, P4 ;  /* 0x0000002b267dd210 */ /* 0x000fe40001fe8404 */
[----:B------:R-:W-:-:S13]  /*ae80*/  ISETP.LT.OR P4, PT, R39, 0x9, !P0 ;  /* 0x000000092700780c */ /* 0x000fda0004781670 */
[----:B------:R-:W0:Y:S01]  /*ae90*/  @!P4 LDC.64 R42, c[0x0][0x5c0] ;  /* 0x00017000ff2acb82 */ /* 0x000e220000000a00 */
[----:B------:R-:W-:-:S04]  /*aea0*/  LOP3.LUT R228, R228, 0xffffff7f, RZ, 0xc0, !PT ;  /* 0xffffff7fe4e47812 */ /* 0x000fc800078ec0ff */
[----:B------:R-:W-:Y:S02]  /*aeb0*/  @P5 LOP3.LUT R228, R228, 0x80, RZ, 0xfc, !PT ;  /* 0x00000080e4e45812 */ /* 0x000fe400078efcff */
[----:B------:R-:W-:Y:S02]  /*aec0*/  @!P4 IADD3 R44, P3, P5, R2, R24, R3 ;  /* 0x00000018022cc210 */ /* 0x000fe40007d7e003 */
[----:B----4-:R-:W-:-:S04]  /*aed0*/  LOP3.LUT R41, R41, 0xff, RZ, 0xc0, !PT ;  /* 0x000000ff29297812 */ /* 0x010fc800078ec0ff */
[----:B------:R-:W-:-:S05]  /*aee0*/  F2FP.F16.E4M3.UNPACK_B R41, R41 ;  /* 0x00000029ff29723e */ /* 0x000fca00020006ff */
[----:B------:R-:W-:-:S05]  /*aef0*/  HADD2.F32 R41, -RZ, R41.H0_H0 ;  /* 0x20000029ff297230 */ /* 0x000fca0000004100 */
[----:B------:R-:W-:-:S04]  /*af00*/  FMUL R41, R41, UR40 ;  /* 0x0000002829297c20 */ /* 0x000fc80008400000 */
[----:B------:R-:W-:-:S05]  /*af10*/  FFMA R41, R202, UR41, R41 ;  /* 0x00000029ca297c23 */ /* 0x000fca0008000029 */
[----:B------:R-:W-:-:S05]  /*af20*/  F2FP.SATFINITE.E4M3.F32.PACK_AB_MERGE_C R41, RZ, R41, RZ ;  /* 0x00000029ff29723e */ /* 0x000fca00048070ff */
[----:B------:R1:W-:Y:S02]  /*af30*/  @!P1 STG.E.U8 desc[UR46][R58.64+0x9], R41 ;  /* 0x000009293a009986 */ /* 0x0003e4000c10112e */
[----:B-1----:R-:W-:Y:S02]  /*af40*/  @!P4 IADD3.X R41, R6, R38, R4, P3, P5 ;  /* 0x000000260629c210 */ /* 0x002fe40001fea404 */
[----:B0-----:R-:W-:-:S05]  /*af50*/  @!P4 IADD3 R42, P3, R44, R42, RZ ;  /* 0x0000002a2c2ac210 */ /* 0x001fca0007f7e0ff */
[----:B------:R-:W-:Y:S01]  /*af60*/  @!P4 IMAD.X R43, R41, 0x1, R43, P3 ;  /* 0x00000001292bc824 */ /* 0x000fe200018e062b */
[----:B------:R-:W-:-:S06]  /*af70*/  PRMT R41, RZ, 0x7610, R41 ;  /* 0x00007610ff297816 */ /* 0x000fcc0000000029 */
[----:B------:R-:W4:Y:S01]  /*af80*/  @!P4 LDG.E.U8 R41, desc[UR46][R36.64+0x8] ;  /* 0x0000082e2429c981 */ /* 0x000f22000c1e1100 */
        /* <DEDUP_REMOVED lines=17> */
[----:B------:R-:W-:-:S04]  /*b0a0*/  LOP3.LUT P2, RZ, R227, 0x4000000, RZ, 0xc0, !PT ;  /* 0x04000000e3ff7812 */ /* 0x000fc8000784c0ff */
[----:B------:R-:W-:Y:S02]  /*b0b0*/  ISETP.LT.OR P1, PT, R39, 0x31, !P2 ;  /* 0x000000312700780c */ /* 0x000fe40005721670 */
[----:B------:R-:W-:-:S11]  /*b0c0*/  LOP3.LUT R227, R227, 0xfeffffff, RZ, 0xc0, !PT ;  /* 0xfeffffffe3e37812 */ /* 0x000fd600078ec0ff */
[----:B-1----:R-:W0:Y:S01]  /*b0d0*/  @!P1 LDC.64 R42, c[0x0][0x5c0] ;  /* 0x00017000ff2a9b82 */ /* 0x002e220000000a00 */
[----:B------:R-:W-:Y:S02]  /*b0e0*/  @P0 LOP3.LUT R227, R227, 0x1000000, RZ, 0xfc, !PT ;  /* 0x01000000e3e30812 */ /* 0x000fe400078efcff */
[----:B------:R-:W-:Y:S02]  /*b0f0*/  ISETP.LT.OR P0, PT, R39, 0x32, !P2 ;  /* 0x000000322700780c */ /* 0x000fe40005701670 */
[----:B0-----:R-:W-:-:S04]  /*b100*/  @!P1 IADD3 R132, P5, P6, R24, R42, R2 ;  /* 0x0000002a18849210 */ /* 0x001fc80007ebe002 */
[----:B------:R-:W-:-:S07]  /*b110*/  @!P1 IADD3.X R133, R38, R43, R6, P5, P6 ;  /* 0x0000002b26859210 */ /* 0x000fce0002fec406 */
[----:B------:R-:W0:Y:S01]  /*b120*/  @!P0 LDC.64 R42, c[0x0][0x5c0] ;  /* 0x00017000ff2a8b82 */ /* 0x000e220000000a00 */
[----:B------:R-:W-:-:S04]  /*b130*/  LOP3.LUT R229, R229, 0xffefffff, RZ, 0xc0, !PT ;  /* 0xffefffffe5e57812 */ /* 0x000fc800078ec0ff */
[----:B------:R-:W-:Y:S02]  /*b140*/  @P1 LOP3.LUT R229, R229, 0x100000, RZ, 0xfc, !PT ;  /* 0x00100000e5e51812 */ /* 0x000fe400078efcff */
[----:B------:R-:W-:Y:S02]  /*b150*/  ISETP.GE.AND P1, PT, R40, 0x1, PT ;  /* 0x000000012800780c */ /* 0x000fe40003f26270 */
[----:B----4-:R-:W-:-:S04]  /*b160*/  LOP3.LUT R41, R41, 0xff, RZ, 0xc0, !PT ;  /* 0x000000ff29297812 */ /* 0x010fc800078ec0ff */
[----:B------:R-:W-:-:S05]  /*b170*/  F2FP.F16.E4M3.UNPACK_B R41, R41 ;  /* 0x00000029ff29723e */ /* 0x000fca00020006ff */
[----:B------:R-:W-:-:S05]  /*b180*/  HADD2.F32 R41, -RZ, R41.H0_H0 ;  /* 0x20000029ff297230 */ /* 0x000fca0000004100 */
[----:B------:R-:W-:-:S04]  /*b190*/  FMUL R41, R41, UR40 ;  /* 0x0000002829297c20 */ /* 0x000fc80008400000 */
[----:B------:R-:W-:-:S05]  /*b1a0*/  FFMA R41, R200, UR41, R41 ;  /* 0x00000029c8297c23 */ /* 0x000fca0008000029 */
[----:B------:R-:W-:-:S05]  /*b1b0*/  F2FP.SATFINITE.E4M3.F32.PACK_AB_MERGE_C R41, RZ, R41, RZ ;  /* 0x00000029ff29723e */ /* 0x000fca00048070ff */
[----:B------:R1:W-:Y:S01]  /*b1c0*/  @!P3 STG.E.U8 desc[UR46][R44.64+0x9], R41 ;  /* 0x000009292c00b986 */ /* 0x0003e2000c10112e */
[----:B0-----:R-:W-:-:S04]  /*b1d0*/  @!P0 IADD3 R122, P3, P4, R24, R42, R2 ;  /* 0x0000002a187a8210 */ /* 0x001fc80007c7e002 */
[----:B------:R-:W-:Y:S02]  /*b1e0*/  @!P0 IADD3.X R123, R38, R43, R6, P3, P4 ;  /* 0x0000002b267b8210 */ /* 0x000fe40001fe8406 */
[----:B------:R-:W-:Y:S02]  /*b1f0*/  ISETP.LT.OR P3, PT, R39, 0x11, !P1 ;  /* 0x000000112700780c */ /* 0x000fe40004f61670 */
[----:B-1----:R-:W-:-:S11]  /*b200*/  PRMT R41, RZ, 0x7610, R41 ;  /* 0x00007610ff297816 */ /* 0x002fd60000000029 */
[----:B------:R-:W4:Y:S01]  /*b210*/  @!P3 LDG.E.U8 R41, desc[UR46][R26.64+0x10] ;  /* 0x0000102e1a29b981 */ /* 0x000f22000c1e1100 */
[----:B------:R-:W0:Y:S02]  /*b220*/  @!P3 LDC.64 R42, c[0x0][0x5c0] ;  /* 0x00017000ff2abb82 */ /* 0x000e240000000a00 */
        /* <DEDUP_REMOVED lines=9> */
[----:B------:R-:W-:Y:S02]  /*b2c0*/  ISETP.LT.OR P3, PT, R39, 0x12, !P1 ;  /* 0x000000122700780c */ /* 0x000fe40004f61670 */
[----:B------:R-:W-:-:S11]  /*b2d0*/  PRMT R41, RZ, 0x7610, R41 ;  /* 0x00007610ff297816 */ /* 0x000fd60000000029 */
[----:B------:R-:W4:Y:S01]  /*b2e0*/  @!P3 LDG.E.U8 R41, desc[UR46][R26.64+0x11] ;  /* 0x0000112e1a29b981 */ /* 0x000f22000c1e1100 */
[----:B0-----:R-:W0:Y:S01]  /*b2f0*/  @!P3 LDC.64 R42, c[0x0][0x5c0] ;  /* 0x00017000ff2abb82 */ /* 0x001e220000000a00 */
[----:B------:R-:W-:Y:S02]  /*b300*/  ISETP.LT.OR P6, PT, R39, 0x11, !P2 ;  /* 0x000000112700780c */ /* 0x000fe400057c1670 */
        /* <DEDUP_REMOVED lines=11> */
[----:B------:R-:W-:-:S04]  /*b3c0*/  LOP3.LUT R229, R229, 0xfffbffff, RZ, 0xc0, !PT ;  /* 0xfffbffffe5e57812 */ /* 0x000fc800078ec0ff */
[----:B------:R-:W-:Y:S02]  /*b3d0*/  @P0 LOP3.LUT R229, R229, 0x40000, RZ, 0xfc, !PT ;  /* 0x00040000e5e50812 */ /* 0x000fe400078efcff */
[----:B------:R-:W-:-:S13]  /*b3e0*/  ISETP.LT.OR P0, PT, R39, 0x39, !P2 ;  /* 0x000000392700780c */ /* 0x000fda0005701670 */
[----:B------:R-:W0:Y:S01]  /*b3f0*/  @!P0 LDC.64 R42, c[0x0][0x5c0] ;  /* 0x00017000ff2a8b82 */ /* 0x000e220000000a00 */
[----:B------:R-:W-:Y:S02]  /*b400*/  ISETP.LT.OR P5, PT, R39, 0x3a, !P2 ;  /* 0x0000003a2700780c */ /* 0x000fe400057a1670 */
[----:B------:R-:W-:Y:S02]  /*b410*/  LOP3.LUT R229, R229, 0xff7fffff, RZ, 0xc0, !PT ;  /* 0xff7fffffe5e57812 */ /* 0x000fe400078ec0ff */
[----:B0-----:R-:W-:-:S04]  /*b420*/  @!P0 IADD3 R118, P3, P4, R24, R42, R2 ;  /* 0x0000002a18768210 */ /* 0x001fc80007c7e002 */
[----:B------:R-:W-:-:S05]  /*b430*/  @!P0 IADD3.X R119, R38, R43, R6, P3, P4 ;  /* 0x0000002b26778210 */ /* 0x000fca0001fe8406 */
[----:B------:R-:W0:Y:S01]  /*b440*/  @!P5 LDC.64 R42, c[0x0][0x5c0] ;  /* 0x00017000ff2adb82 */ /* 0x000e220000000a00 */
[----:B----4-:R-:W-:-:S04]  /*b450*/  LOP3.LUT R41, R41, 0xff, RZ, 0xc0, !PT ;  /* 0x000000ff29297812 */ /* 0x010fc800078ec0ff */
[----:B------:R-:W-:-:S05]  /*b460*/  F2FP.F16.E4M3.UNPACK_B R41, R41 ;  /* 0x00000029ff29723e */ /* 0x000fca00020006ff */
[----:B------:R-:W-:-:S05]  /*b470*/  HADD2.F32 R41, -RZ, R41.H0_H0 ;  /* 0x20000029ff297230 */ /* 0x000fca0000004100 */
[----:B------:R-:W-:-:S04]  /*b480*/  FMUL R41, R41, UR40 ;  /* 0x0000002829297c20 */ /* 0x000fc80008400000 */
[----:B------:R-:W-:-:S05]  /*b490*/  FFMA R197, R197, UR41, R41 ;  /* 0x00000029c5c57c23 */ /* 0x000fca0008000029 */
[----:B------:R-:W-:-:S05]  /*b4a0*/  F2FP.SATFINITE.E4M3.F32.PACK_AB_MERGE_C R197, RZ, R197, RZ ;  /* 0x000000c5ffc5723e */ /* 0x000fca00048070ff */
[----:B------:R-:W-:Y:S01]  /*b4b0*/  @!P6 STG.E.U8 desc[UR46][R72.64+0x10], R197 ;  /* 0x000010c54800e986 */ /* 0x000fe2000c10112e */
[----:B------:R-:W-:Y:S02]  /*b4c0*/  ISETP.LT.OR P6, PT, R39, 0x12, !P2 ;  /* 0x000000122700780c */ /* 0x000fe400057c1670 */
[----:B------:R-:W-:-:S11]  /*b4d0*/  PRMT R41, RZ, 0x7610, R41 ;  /* 0x00007610ff297816 */ /* 0x000fd60000000029 */
[----:B------:R-:W4:Y:S01]  /*b4e0*/  @!P6 LDG.E.U8 R41, desc[UR46][R28.64+0x11] ;  /* 0x0000112e1c29e981 */ /* 0x000f22000c1e1100 */
[----:B------:R-:W-:Y:S02]  /*b4f0*/  @P0 LOP3.LUT R229, R229, 0x800000, RZ, 0xfc, !PT ;  /* 0x00800000e5e50812 */ /* 0x000fe400078efcff */
[----:B0-----:R-:W-:Y:S02]  /*b500*/  @!P5 IADD3 R112, P3, P4, R24, R42, R2 ;  /* 0x0000002a1870d210 */ /* 0x001fe40007c7e002 */
[----:B------:R-:W-:Y:S02]  /*b510*/  LOP3.LUT R229, R229, 0xfdffffff, RZ, 0xc0, !PT ;  /* 0xfdffffffe5e57812 */ /* 0x000fe400078ec0ff */
[----:B------:R-:W-:Y:S02]  /*b520*/  ISETP.GE.AND P0, PT, R40, 0x81, PT ;  /* 0x000000812800780c */ /* 0x000fe40003f06270 */
[----:B------:R-:W-:Y:S02]  /*b530*/  @P5 LOP3.LUT R229, R229, 0x2000000, RZ, 0xfc, !PT ;  /* 0x02000000e5e55812 */ /* 0x000fe400078efcff */
[----:B------:R-:W-:-:S02]  /*b540*/  @!P5 IADD3.X R113, R38, R43, R6, P3, P4 ;  /* 0x0000002b2671d210 */ /* 0x000fc40001fe8406 */
[----:B------:R-:W-:-:S13]  /*b550*/  ISETP.LT.OR P5, PT, R39, 0x31, !P0 ;  /* 0x000000312700780c */ /* 0x000fda00047a1670 */
[----:B------:R-:W0:Y:S01]  /*b560*/  @!P5 LDC.64 R42, c[0x0][0x5c0] ;  /* 0x00017000ff2adb82 */ /* 0x000e220000000a00 */
[----:B------:R-:W-:-:S04]  /*b570*/  LOP3.LUT R228, R228, 0xfffffdff, RZ, 0xc0, !PT ;  /* 0xfffffdffe4e47812 */ /* 0x000fc800078ec0ff */
[----:B------:R-:W-:Y:S02]  /*b580*/  @P5 LOP3.LUT R228, R228, 0x200, RZ, 0xfc, !PT ;  /* 0x00000200e4e45812 */ /* 0x000fe400078efcff */
[----:B0-----:R-:W-:-:S04]  /*b590*/  @!P5 IADD3 R108, P3, P4, R24, R42, R5 ;  /* 0x0000002a186cd210 */ /* 0x001fc80007c7e005 */
[----:B------:R-:W-:Y:S02]  /*b5a0*/  @!P5 IADD3.X R109, R38, R43, R7, P3, P4 ;  /* 0x0000002b266dd210 */ /* 0x000fe40001fe8407 */
[----:B------:R-:W-:-:S13]  /*b5b0*/  ISETP.LT.OR P5, PT, R39, 0x32, !P0 ;  /* 0x000000322700780c */ /* 0x000fda00047a1670 */
[----:B------:R-:W0:Y:S02]  /*b5c0*/  @!P5 LDC.64 R42, c[0x0][0x5c0] ;  /* 0x00017000ff2adb82 */ /* 0x000e240000000a00 */
[----:B0-----:R-:W-:-:S04]  /*b5d0*/  @!P5 IADD3 R106, P3, P4, R24, R42, R5 ;  /* 0x0000002a186ad210 */ /* 0x001fc80007c7e005 */
[----:B------:R-:W-:Y:S02]  /*b5e0*/  @!P5 IADD3.X R107, R38, R43, R7, P3, P4 ;  /* 0x0000002b266bd210 */ /* 0x000fe40001fe8407 */
[----:B------:R-:W-:-:S13]  /*b5f0*/  ISETP.LT.OR P3, PT, R39, 0x19, !P1 ;  /* 0x000000192700780c */ /* 0x000fda0004f61670 */
[----:B------:R-:W0:Y:S01]  /*b600*/  @!P3 LDC.64 R42, c[0x0][0x5c0] ;  /* 0x00017000ff2abb82 */ /* 0x000e220000000a00 */
[----:B----4-:R-:W-:-:S04]  /*b610*/  LOP3.LUT R41, R41, 0xff, RZ, 0xc0, !PT ;  /* 0x000000ff29297812 */ /* 0x010fc800078ec0ff */
[----:B------:R-:W-:-:S05]  /*b620*/  F2FP.F16.E4M3.UNPACK_B R41, R41 ;  /* 0x00000029ff29723e */ /* 0x000fca00020006ff */
[----:B------:R-:W-:-:S05]  /*b630*/  HADD2.F32 R41, -RZ, R41.H0_H0 ;  /* 0x20000029ff297230 */ /* 0x000fca0000004100 */
[----:B------:R-:W-:-:S04]  /*b640*/  FMUL R41, R41, UR40 ;  /* 0x0000002829297c20 */ /* 0x000fc80008400000 */
[----:B------:R-:W-:-:S05]  /*b650*/  FFMA R41, R196, UR41, R41 ;  /* 0x00000029c4297c23 */ /* 0x000fca0008000029 */
[----:B------:R-:W-:-:S05]  /*b660*/  F2FP.SATFINITE.E4M3.F32.PACK_AB_MERGE_C R41, RZ, R41, RZ ;  /* 0x00000029ff29723e */ /* 0x000fca00048070ff */
[----:B------:R1:W-:Y:S02]  /*b670*/  @!P6 STG.E.U8 desc[UR46][R70.64+0x11], R41 ;  /* 0x000011294600e986 */ /* 0x0003e4000c10112e */
[----:B-1----:R-:W-:-:S06]  /*b680*/  PRMT R41, RZ, 0x7610, R41 ;  /* 0x00007610ff297816 */ /* 0x002fcc0000000029 */
[----:B------:R-:W4:Y:S01]  /*b690*/  @!P3 LDG.E.U8 R41, desc[UR46][R26.64+0x18] ;  /* 0x0000182e1a29b981 */ /* 0x000f22000c1e1100 */
        /* <DEDUP_REMOVED lines=24> */
[----:B------:R-:W4:Y:S02]  /*b820*/  @!P1 LDG.E.U8 R41, desc[UR46][R28.64+0x18] ;  /* 0x0000182e1c299981 */ /* 0x000f24000c1e1100 */
        /* <DEDUP_REMOVED lines=10> */
[----:B------:R-:W-:-:S04]  /*b8d0*/  LOP3.LUT R228, R228, 0xfffffeff, RZ, 0xc0, !PT ;  /* 0xfffffeffe4e47812 */ /* 0x000fc800078ec0ff */
[----:B------:R-:W-:Y:S02]  /*b8e0*/  @P5 LOP3.LUT R228, R228, 0x100, RZ, 0xfc, !PT ;  /* 0x00000100e4e45812 */ /* 0x000fe400078efcff */
[----:B------:R-:W-:-:S13]  /*b8f0*/  ISETP.LT.OR P5, PT, R39, 0x39, !P0 ;  /* 0x000000392700780c */ /* 0x000fda00047a1670 */
[----:B------:R-:W0:Y:S01]  /*b900*/  @!P5 LDC.64 R42, c[0x0][0x5c0] ;  /* 0x00017000ff2adb82 */ /* 0x000e220000000a00 */
[----:B------:R-:W-:-:S04]  /*b910*/  LOP3.LUT R229, R229, 0xbfffffff, RZ, 0xc0, !PT ;  /* 0xbfffffffe5e57812 */ /* 0x000fc800078ec0ff */
[----:B------:R-:W-:Y:S02]  /*b920*/  @P5 LOP3.LUT R229, R229, 0x40000000, RZ, 0xfc, !PT ;  /* 0x40000000e5e55812 */ /* 0x000fe400078efcff */
        /* <DEDUP_REMOVED lines=12> */
[----:B------:R-:W-:-:S13]  /*b9f0*/  ISETP.LT.OR P0, PT, R39, 0x3a, !P0 ;  /* 0x0000003a2700780c */ /* 0x000fda0004701670 */
[----:B------:R-:W0:Y:S01]  /*ba00*/  @!P0 LDC.64 R42, c[0x0][0x5c0] ;  /* 0x00017000ff2a8b82 */ /* 0x000e220000000a00 */
[----:B------:R-:W-:Y:S02]  /*ba10*/  LOP3.LUT R229, R229, 0x7fffffff, RZ, 0xc0, !PT ;  /* 0x7fffffffe5e57812 */ /* 0x000fe400078ec0ff */
[----:B------:R-:W-:Y:S02]  /*ba20*/  ISETP.GE.AND P6, PT, R40, 0x101, PT ;  /* 0x000001012800780c */ /* 0x000fe40003fc6270 */
[----:B------:R-:W-:Y:S02]  /*ba30*/  @P0 LOP3.LUT R229, R229, 0x80000000, RZ, 0xfc, !PT ;  /* 0x80000000e5e50812 */ /* 0x000fe400078efcff */
[----:B0-----:R-:W-:-:S04]  /*ba40*/  @!P0 IADD3 R94, P3, P4, R24, R42, R5 ;  /* 0x0000002a185e8210 */ /* 0x001fc80007c7e005 */
[----:B------:R-:W-:Y:S02]  /*ba50*/  @!P0 IADD3.X R95, R38, R43, R7, P3, P4 ;  /* 0x0000002b265f8210 */ /* 0x000fe40001fe8407 */
        /* <DEDUP_REMOVED lines=18> */
[----:B------:R-:W-:-:S04]  /*bb80*/  LOP3.LUT R0, R0, 0xfffffffb, RZ, 0xc0, !PT ;  /* 0xfffffffb00007812 */ /* 0x000fc800078ec0ff */
[----:B------:R-:W-:Y:S02]  /*bb90*/  @P1 LOP3.LUT R0, R0, 0x4, RZ, 0xfc, !PT ;  /* 0x0000000400001812 */ /* 0x000fe400078efcff */
[----:B0-----:R-:W-:-:S04]  /*bba0*/  @!P1 IADD3 R92, P3, P4, R24, R42, R3 ;  /* 0x0000002a185c9210 */ /* 0x001fc80007c7e003 */
[----:B------:R-:W-:Y:S02]  /*bbb0*/  @!P1 IADD3.X R93, R38, R43, R4, P3, P4 ;  /* 0x0000002b265d9210 */ /* 0x000fe40001fe8404 */
[----:B------:R-:W-:-:S13]  /*bbc0*/  ISETP.LT.OR P1, PT, R39, 0x39, !P6 ;  /* 0x000000392700780c */ /* 0x000fda0007721670 */
[----:B------:R-:W0:Y:S01]  /*bbd0*/  @!P1 LDC.64 R42, c[0x0][0x5c0] ;  /* 0x00017000ff2a9b82 */ /* 0x000e220000000a00 */
[----:B------:R-:W-:Y:S02]  /*bbe0*/  ISETP.LT.OR P5, PT, R39, 0x3a, !P6 ;  /* 0x0000003a2700780c */ /* 0x000fe400077a1670 */
[----:B0-----:R-:W-:-:S04]  /*bbf0*/  @!P1 IADD3 R98, P3, P4, R24, R42, R3 ;  /* 0x0000002a18629210 */ /* 0x001fc80007c7e003 */
[----:B------:R-:W-:-:S07]  /*bc00*/  @!P1 IADD3.X R99, R38, R43, R4, P3, P4 ;  /* 0x0000002b26639210 */ /* 0x000fce0001fe8404 */
[----:B------:R-:W0:Y:S01]  /*bc10*/  @!P5 LDC.64 R42, c[0x0][0x5c0] ;  /* 0x00017000ff2adb82 */ /* 0x000e220000000a00 */
[----:B------:R-:W-:-:S04]  /*bc20*/  LOP3.LUT R0, R0, 0xfffffffd, RZ, 0xc0, !PT ;  /* 0xfffffffd00007812 */ /* 0x000fc800078ec0ff */
[----:B------:R-:W-:Y:S02]  /*bc30*/  @P1 LOP3.LUT R0, R0, 0x2, RZ, 0xfc, !PT ;  /* 0x0000000200001812 */ /* 0x000fe400078efcff */
[----:B------:R-:W-:Y:S02]  /*bc40*/  LOP3.LUT P1, RZ, R227, 0x2000000, RZ, 0xc0, !PT ;  /* 0x02000000e3ff7812 */ /* 0x000fe4000782c0ff */
[----:B0-----:R-:W-:-:S04]  /*bc50*/  @!P5 IADD3 R90, P3, P4, R24, R42, R3 ;  /* 0x0000002a185ad210 */ /* 0x001fc80007c7e003 */
[----:B------:R-:W-:Y:S02]  /*bc60*/  @!P5 IADD3.X R91, R38, R43, R4, P3, P4 ;  /* 0x0000002b265bd210 */ /* 0x000fe40001fe8404 */
[----:B------:R-:W-:Y:S02]  /*bc70*/  ISETP.LT.OR P4, PT, R39, 0x11, !P1 ;  /* 0x000000112700780c */ /* 0x000fe40004f81670 */
[----:B------:R-:W-:-:S04]  /*bc80*/  LOP3.LUT R0, R0, 0xfffffffe, RZ, 0xc0, !PT ;  /* 0xfffffffe00007812 */ /* 0x000fc800078ec0ff */
[----:B------:R-:W-:-:S07]  /*bc90*/  @P5 LOP3.LUT R0, R0, 0x1, RZ, 0xfc, !PT ;  /* 0x0000000100005812 */ /* 0x000fce00078efcff */
        /* <DEDUP_REMOVED lines=14> */
[----:B------:R-:W-:Y:S02]  /*bd80*/  ISETP.LT.OR P3, PT, R39, 0x12, !P1 ;  /* 0x000000122700780c */ /* 0x000fe40004f61670 */
[----:B----4-:R-:W-:-:S04]  /*bd90*/  LOP3.LUT R41, R41, 0xff, RZ, 0xc0, !PT ;  /* 0x000000ff29297812 */ /* 0x010fc800078ec0ff */
[----:B------:R-:W-:-:S05]  /*bda0*/  F2FP.F16.E4M3.UNPACK_B R41, R41 ;  /* 0x00000029ff29723e */ /* 0x000fca00020006ff */
[----:B------:R-:W-:-:S05]  /*bdb0*/  HADD2.F32 R41, -RZ, R41.H0_H0 ;  /* 0x20000029ff297230 */ /* 0x000fca0000004100 */
[----:B------:R-:W-:-:S04]  /*bdc0*/  FMUL R41, R41, UR40 ;  /* 0x0000002829297c20 */ /* 0x000fc80008400000 */
[----:B------:R-:W-:-:S05]  /*bdd0*/  FFMA R42, R21, UR41, R41 ;  /* 0x00000029152a7c23 */ /* 0x000fca0008000029 */
[----:B------:R-:W-:-:S05]  /*bde0*/  F2FP.SATFINITE.E4M3.F32.PACK_AB_MERGE_C R42, RZ, R42, RZ ;  /* 0x0000002aff2a723e */ /* 0x000fca00048070ff */
[----:B------:R0:W-:Y:S02]  /*bdf0*/  @!P4 STG.E.U8 desc[UR46][R22.64+0x10], R42 ;  /* 0x0000102a1600c986 */ /* 0x0001e4000c10112e */
[----:B0-----:R-:W0:Y:S01]  /*be00*/  @!P3 LDC.64 R42, c[0x0][0x5c0] ;  /* 0x00017000ff2abb82 */ /* 0x001e220000000a00 */
[----:B------:R-:W-:-:S04]  /*be10*/  @!P3 IADD3 R41, P5, P6, R2, R24, R5 ;  /* 0x000000180229b210 */ /* 0x000fc80007ebe005 */
[----:B------:R-:W-:Y:S02]  /*be20*/  @!P3 IADD3.X R21, R6, R38, R7, P5, P6 ;  /* 0x000000260615b210 */ /* 0x000fe40002fec407 */
[----:B0-----:R-:W-:-:S05]  /*be30*/  @!P3 IADD3 R42, P4, R41, R42, RZ ;  /* 0x0000002a292ab210 */ /* 0x001fca0007f9e0ff */
[----:B------:R-:W-:Y:S01]  /*be40*/  @!P3 IMAD.X R43, R21, 0x1, R43, P4 ;  /* 0x00000001152bb824 */ /* 0x000fe200020e062b */
[----:B------:R-:W-:-:S06]  /*be50*/  PRMT R21, RZ, 0x7610, R21 ;  /* 0x00007610ff157816 */ /* 0x000fcc0000000015 */
[----:B------:R-:W4:Y:S01]  /*be60*/  @!P3 LDG.E.U8 R21, desc[UR46][R32.64+0x11] ;  /* 0x0000112e2015b981 */ /* 0x000f22000c1e1100 */
[----:B------:R-:W-:-:S13]  /*be70*/  ISETP.LT.OR P0, PT, R39, 0x41, !P2 ;  /* 0x000000412700780c */ /* 0x000fda0005701670 */
[----:B------:R-:W0:Y:S01]  /*be80*/  @!P0 LDC.64 R22, c[0x0][0x5c0] ;  /* 0x00017000ff168b82 */ /* 0x000e220000000a00 */
[----:B------:R-:W-:-:S04]  /*be90*/  LOP3.LUT R229, R229, 0xdfffffff, RZ, 0xc0, !PT ;  /* 0xdfffffffe5e57812 */ /* 0x000fc800078ec0ff */
[----:B------:R-:W-:Y:S02]  /*bea0*/  @P0 LOP3.LUT R229, R229, 0x20000000, RZ, 0xfc, !PT ;  /* 0x20000000e5e50812 */ /* 0x000fe400078efcff */
[----:B0-----:R-:W-:-:S04]  /*beb0*/  @!P0 IADD3 R96, P5, P6, R24, R22, R2 ;  /* 0x0000001618608210 */ /* 0x001fc80007ebe002 */
[----:B------:R-:W-:Y:S02]  /*bec0*/  @!P0 IADD3.X R97, R38, R23, R6, P5, P6 ;  /* 0x0000001726618210 */ /* 0x000fe40002fec406 */
[----:B------:R-:W-:Y:S02]  /*bed0*/  ISETP.LT.OR P0, PT, R39, 0x42, !P2 ;  /* 0x000000422700780c */ /* 0x000fe40005701670 */
        /* <DEDUP_REMOVED lines=12> */
[----:B------:R-:W-:Y:S02]  /*bfa0*/  LOP3.LUT P6, RZ, R228, 0x2, RZ, 0xc0, !PT ;  /* 0x00000002e4ff7812 */ /* 0x000fe400078cc0ff */
[----:B------:R-:W-:Y:S02]  /*bfb0*/  LOP3.LUT R229, R229, 0xf7ffffff, RZ, 0xc0, !PT ;  /* 0xf7ffffffe5e57812 */ /* 0x000fe400078ec0ff */
[----:B------:R-:W-:Y:S02]  /*bfc0*/  @!P0 IADD3.X R87, R38, R21, R6, P3, P4 ;  /* 0x0000001526578210 */ /* 0x000fe40001fe8406 */
[----:B------:R-:W-:Y:S02]  /*bfd0*/  @P0 LOP3.LUT R229, R229, 0x8000000, RZ, 0xfc, !PT ;  /* 0x08000000e5e50812 */ /* 0x000fe400078efcff */
[----:B------:R-:W-:Y:S02]  /*bfe0*/  ISETP.LT.OR P0, PT, R39, 0x49, !P2 ;  /* 0x000000492700780c */ /* 0x000fe40005701670 */
        /* <DEDUP_REMOVED lines=8> */
[----:B-1----:R-:W-:-:S06]  /*c070*/  PRMT R19, RZ, 0x7610, R19 ;  /* 0x00007610ff137816 */ /* 0x002fcc0000000013 */
[----:B------:R-:W4:Y:S01]  /*c080*/  @!P6 LDG.E.U8 R19, desc[UR46][R30.64+0x19] ;  /* 0x0000192e1e13e981 */ /* 0x000f22000c1e1100 */
[----:B------:R-:W-:Y:S02]  /*c090*/  ISETP.LT.OR P5, PT, R39, 0x4a, !P2 ;  /* 0x0000004a2700780c */ /* 0x000fe400057a1670 */
[----:B0-----:R-:W-:-:S04]  /*c0a0*/  @!P0 IADD3 R88, P3, P4, R24, R20, R2 ;  /* 0x0000001418588210 */ /* 0x001fc80007c7e002 */
[----:B------:R-:W-:-:S07]  /*c0b0*/  @!P0 IADD3.X R89, R38, R21, R6, P3, P4 ;  /* 0x0000001526598210 */ /* 0x000fce0001fe8406 */
[----:B------:R-:W0:Y:S02]  /*c0c0*/  @!P5 LDC.64 R20, c[0x0][0x5c0] ;  /* 0x00017000ff14db82 */ /* 0x000e240000000a00 */
[----:B0-----:R-:W-:-:S04]  /*c0d0*/  @!P5 IADD3 R84, P3, P4, R24, R20, R2 ;  /* 0x000000141854d210 */ /* 0x001fc80007c7e002 */
[----:B------:R-:W-:Y:S02]  /*c0e0*/  @!P5 IADD3.X R85, R38, R21, R6, P3, P4 ;  /* 0x000000152655d210 */ /* 0x000fe40001fe8406 */
[----:B------:R-:W-:Y:S02]  /*c0f0*/  ISETP.LT.OR P4, PT, R39, 0x19, !P1 ;  /* 0x000000192700780c */ /* 0x000fe40004f81670 */
[----:B------:R-:W-:-:S04]  /*c100*/  LOP3.LUT R229, R229, 0xefffffff, RZ, 0xc0, !PT ;  /* 0xefffffffe5e57812 */ /* 0x000fc800078ec0ff */
[----:B------:R-:W-:-:S04]  /*c110*/  @P0 LOP3.LUT R229, R229, 0x10000000, RZ, 0xfc, !PT ;  /* 0x10000000e5e50812 */ /* 0x000fc800078efcff */
[----:B------:R-:W-:-:S04]  /*c120*/  LOP3.LUT R229, R229, 0xfbffffff, RZ, 0xc0, !PT ;  /* 0xfbffffffe5e57812 */ /* 0x000fc800078ec0ff */
[----:B------:R-:W-:Y:S02]  /*c130*/  @P5 LOP3.LUT R229, R229, 0x4000000, RZ, 0xfc, !PT ;  /* 0x04000000e5e55812 */ /* 0x000fe400078efcff */
        /* <DEDUP_REMOVED lines=14> */
[----:B------:R-:W-:-:S13]  /*c220*/  ISETP.LT.OR P3, PT, R39, 0x1a, !P1 ;  /* 0x0000001a2700780c */ /* 0x000fda0004f61670 */
        /* <DEDUP_REMOVED lines=9> */
[----:B------:R-:W-:Y:S02]  /*c2c0*/  @!P3 IADD3.X R17, R6, R38, R7, P5, P6 ;  /* 0x000000260611b210 */ /* 0x000fe40002fec407 */
[----:B0-----:R-:W-:-:S05]  /*c2d0*/  @!P3 IADD3 R20, P4, R22, R20, RZ ;  /* 0x000000141614b210 */ /* 0x001fca0007f9e0ff */
[----:B------:R-:W-:Y:S01]  /*c2e0*/  @!P3 IMAD.X R21, R17, 0x1, R21, P4 ;  /* 0x000000011115b824 */ /* 0x000fe200020e0615 */
[----:B------:R-:W-:-:S06]  /*c2f0*/  PRMT R17, RZ, 0x7610, R17 ;  /* 0x00007610ff117816 */ /* 0x000fcc0000000011 */
[----:B------:R-:W4:Y:S01]  /*c300*/  @!P3 LDG.E.U8 R17, desc[UR46][R32.64+0x19] ;  /* 0x0000192e2011b981 */ /* 0x000f22000c1e1100 */
[C---:B------:R-:W-:Y:S02]  /*c310*/  LOP3.LUT P0, RZ, R227.reuse, 0x1000000, RZ, 0xc0, !PT ;  /* 0x01000000e3ff7812 */ /* 0x040fe4000780c0ff */
[----:B------:R-:W-:-:S04]  /*c320*/  LOP3.LUT R227, R227, 0xff7fffff, RZ, 0xc0, !PT ;  /* 0xff7fffffe3e37812 */ /* 0x000fc800078ec0ff */
[----:B------:R-:W-:-:S04]  /*c330*/  @P2 LOP3.LUT R227, R227, 0x800000, RZ, 0xfc, !PT ;  /* 0x00800000e3e32812 */ /* 0x000fc800078efcff */
[----:B------:R-:W-:-:S04]  /*c340*/  LOP3.LUT R227, R227, 0xffbfffff, RZ, 0xc0, !PT ;  /* 0xffbfffffe3e37812 */ /* 0x000fc800078ec0ff */
[----:B------:R-:W-:Y:S02]  /*c350*/  @P1 LOP3.LUT R227, R227, 0x400000, RZ, 0xfc, !PT ;  /* 0x00400000e3e31812 */ /* 0x000fe400078efcff */
[----:B------:R-:W-:-:S04]  /*c360*/  ISETP.GE.AND P1, PT, R40, 0x81, PT ;  /* 0x000000812800780c */ /* 0x000fc80003f26270 */
[----:B------:R-:W-:-:S13]  /*c370*/  ISETP.LT.OR P2, PT, R39, 0x41, !P1 ;  /* 0x000000412700780c */ /* 0x000fda0004f41670 */
[----:B------:R-:W0:Y:S02]  /*c380*/  @!P2 LDC.64 R18, c[0x0][0x5c0] ;  /* 0x00017000ff12ab82 */ /* 0x000e240000000a00 */
        /* <DEDUP_REMOVED lines=15> */
[----:B------:R-:W-:-:S04]  /*c480*/  LOP3.LUT R229, R229, 0xfeffffff, RZ, 0xc0, !PT ;  /* 0xfeffffffe5e57812 */ /* 0x000fc800078ec0ff */
[----:B------:R-:W-:Y:S02]  /*c490*/  @P2 LOP3.LUT R229, R229, 0x1000000, RZ, 0xfc, !PT ;  /* 0x01000000e5e52812 */ /* 0x000fe400078efcff */
[----:B------:R-:W-:Y:S02]  /*c4a0*/  LOP3.LUT P2, RZ, R228, 0x8000, RZ, 0xc0, !PT ;  /* 0x00008000e4ff7812 */ /* 0x000fe4000784c0ff */
[----:B------:R-:W-:Y:S02]  /*c4b0*/  LOP3.LUT R229, R229, 0xffbfffff, RZ, 0xc0, !PT ;  /* 0xffbfffffe5e57812 */ /* 0x000fe400078ec0ff */
[----:B------:R-:W-:Y:S02]  /*c4c0*/  @!P5 IADD3.X R79, R38, R17, R7, P3, P4 ;  /* 0x00000011264fd210 */ /* 0x000fe40001fe8407 */
[----:B------:R-:W-:Y:S02]  /*c4d0*/  @P5 LOP3.LUT R229, R229, 0x400000, RZ, 0xfc, !PT ;  /* 0x00400000e5e55812 */ /* 0x000fe400078efcff */
[----:B------:R-:W-:-:S02]  /*c4e0*/  ISETP.LT.OR P5, PT, R39, 0x49, !P1 ;  /* 0x000000492700780c */ /* 0x000fc40004fa1670 */
        /* <DEDUP_REMOVED lines=48> */
[----:B------:R-:W-:Y:S02]  /*c7f0*/  LOP3.LUT R229, R229, 0xfff7ffff, RZ, 0xc0, !PT ;  /* 0xfff7ffffe5e57812 */ /* 0x000fe400078ec0ff */
[----:B------:R-:W-:Y:S02]  /*c800*/  ISETP.GE.AND P2, PT, R40, 0x101, PT ;  /* 0x000001012800780c */ /* 0x000fe40003f46270 */
[----:B------:R-:W-:Y:S02]  /*c810*/  @P1 LOP3.LUT R229, R229, 0x80000, RZ, 0xfc, !PT ;  /* 0x00080000e5e51812 */ /* 0x000fe400078efcff */
[----:B------:R-:W-:-:S13]  /*c820*/  ISETP.LT.OR P1, PT, R39, 0x41, !P2 ;  /* 0x000000412700780c */ /* 0x000fda0005721670 */
[----:B------:R-:W0:Y:S02]  /*c830*/  @!P1 LDC.64 R14, c[0x0][0x5c0] ;  /* 0x00017000ff0e9b82 */ /* 0x000e240000000a00 */
[----:B0-----:R-:W-:-:S04]  /*c840*/  @!P1 IADD3 R72, P5, P6, R24, R14, R3 ;  /* 0x0000000e18489210 */ /* 0x001fc80007ebe003 */
[----:B------:R-:W-:Y:S02]  /*c850*/  @!P1 IADD3.X R73, R38, R15, R4, P5, P6 ;  /* 0x0000000f26499210 */ /* 0x000fe40002fec404 */
[----:B------:R-:W-:-:S04]  /*c860*/  ISETP.GE.AND P6, PT, R40, 0x101, PT ;  /* 0x000001012800780c */ /* 0x000fc80003fc6270 */
        /* <DEDUP_REMOVED lines=75> */
[----:B------:R-:W0:Y:S01]  /*cd20*/  @!P1 LDC.64 R10, c[0x0][0x5c0] ;  /* 0x00017000ff0a9b82 */ /* 0x000e220000000a00 */
[----:B------:R-:W-:-:S04]  /*cd30*/  LOP3.LUT R229, R229, 0xffffefff, RZ, 0xc0, !PT ;  /* 0xffffefffe5e57812 */ /* 0x000fc800078ec0ff */
[----:B------:R-:W-:Y:S02]  /*cd40*/  @P1 LOP3.LUT R229, R229, 0x1000, RZ, 0xfc, !PT ;  /* 0x00001000e5e51812 */ /* 0x000fe400078efcff */
[----:B0-----:R-:W-:-:S04]  /*cd50*/  @!P1 IADD3 R64, P5, P6, R24, R10, R2 ;  /* 0x0000000a18409210 */ /* 0x001fc80007ebe002 */
[----:B------:R-:W-:Y:S02]  /*cd60*/  @!P1 IADD3.X R65, R38, R11, R6, P5, P6 ;  /* 0x0000000b26419210 */ /* 0x000fe40002fec406 */
[----:B------:R-:W-:Y:S02]  /*cd70*/  ISETP.GE.AND P1, PT, R40, 0x1, PT ;  /* 0x000000012800780c */ /* 0x000fe40003f26270 */
        /* <DEDUP_REMOVED lines=8> */
[----:B0-----:R-:W-:-:S04]  /*ce00*/  @!P0 IADD3 R62, P3, P4, R24, R8, R2 ;  /* 0x00000008183e8210 */ /* 0x001fc80007c7e002 */
[----:B------:R-:W-:Y:S02]  /*ce10*/  @!P0 IADD3.X R63, R38, R9, R6, P3, P4 ;  /* 0x00000009263f8210 */ /* 0x000fe40001fe8406 */
[----:B------:R-:W-:Y:S02]  /*ce20*/  ISETP.LT.OR P3, PT, R39, 0x21, !P1 ;  /* 0x000000212700780c */ /* 0x000fe40004f61670 */
[----:B------:R-:W-:-:S11]  /*ce30*/  PRMT R8, RZ, 0x7610, R8 ;  /* 0x00007610ff087816 */ /* 0x000fd60000000008 */
[----:B------:R-:W4:Y:S02]  /*ce40*/  @!P3 LDG.E.U8 R8, desc[UR46][R26.64+0x20] ;  /* 0x0000202e1a08b981 */ /* 0x000f24000c1e1100 */
[----:B----4-:R-:W-:-:S04]  /*ce50*/  LOP3.LUT R8, R8, 0xff, RZ, 0xc0, !PT ;  /* 0x000000ff08087812 */ /* 0x010fc800078ec0ff */
[----:B------:R-:W-:-:S05]  /*ce60*/  F2FP.F16.E4M3.UNPACK_B R8, R8 ;  /* 0x00000008ff08723e */ /* 0x000fca00020006ff */
[----:B------:R-:W-:-:S05]  /*ce70*/  HADD2.F32 R8, -RZ, R8.H0_H0 ;  /* 0x20000008ff087230 */ /* 0x000fca0000004100 */
[----:B------:R-:W-:-:S04]  /*ce80*/  FMUL R8, R8, UR40 ;  /* 0x0000002808087c20 */ /* 0x000fc80008400000 */
[----:B--2---:R-:W-:Y:S02]  /*ce90*/  FFMA R10, R224, UR41, R8 ;  /* 0x00000029e00a7c23 */ /* 0x004fe40008000008 */
[----:B------:R-:W0:Y:S01]  /*cea0*/  @!P3 LDC.64 R8, c[0x0][0x5c0] ;  /* 0x00017000ff08bb82 */ /* 0x000e220000000a00 */
[----:B------:R-:W-:Y:S01]  /*ceb0*/  LOP3.LUT R229, R229, 0xfffff7ff, RZ, 0xc0, !PT ;  /* 0xfffff7ffe5e57812 */ /* 0x000fe200078ec0ff */
[----:B------:R-:W2:Y:S01]  /*cec0*/  LDL.LU R224, [R1+0x8] ;  /* 0x0000080001e07983 */ /* 0x000ea20000300800 */
[----:B------:R-:W-:Y:S02]  /*ced0*/  F2FP.SATFINITE.E4M3.F32.PACK_AB_MERGE_C R10, RZ, R10, RZ ;  /* 0x0000000aff0a723e */ /* 0x000fe400048070ff */
[----:B0-----:R-:W-:-:S05]  /*cee0*/  @!P3 IADD3 R8, P4, R24, R8, RZ ;  /* 0x000000081808b210 */ /* 0x001fca0007f9e0ff */
[----:B------:R-:W-:-:S05]  /*cef0*/  @!P3 IMAD.X R9, R38, 0x1, R9, P4 ;  /* 0x000000012609b824 */ /* 0x000fca00020e0609 */
[----:B------:R0:W-:Y:S01]  /*cf00*/  @!P3 STG.E.U8 desc[UR46][R8.64+0x20], R10 ;  /* 0x0000200a0800b986 */ /* 0x0001e2000c10112e */
[----:B------:R-:W-:Y:S02]  /*cf10*/  ISETP.LT.OR P3, PT, R39, 0x22, !P1 ;  /* 0x000000222700780c */ /* 0x000fe40004f61670 */
[----:B0-----:R-:W-:-:S11]  /*cf20*/  PRMT R10, RZ, 0x7610, R10 ;  /* 0x00007610ff0a7816 */ /* 0x001fd6000000000a */
[----:B------:R-:W0:Y:S01]  /*cf30*/  @!P3 LDC.64 R8, c[0x0][0x5c0] ;  /* 0x00017000ff08bb82 */ /* 0x000e220000000a00 */
[----:B------:R-:W4:Y:S01]  /*cf40*/  @!P3 LDG.E.U8 R10, desc[UR46][R26.64+0x21] ;  /* 0x0000212e1a0ab981 */ /* 0x000f22000c1e1100 */
[----:B------:R-:W-:Y:S02]  /*cf50*/  @P0 LOP3.LUT R229, R229, 0x800, RZ, 0xfc, !PT ;  /* 0x00000800e5e50812 */ /* 0x000fe400078efcff */
[----:B------:R-:W-:Y:S02]  /*cf60*/  ISETP.LT.OR P0, PT, R39, 0x59, !P2 ;  /* 0x000000592700780c */ /* 0x000fe40005701670 */
[----:B0-----:R-:W-:-:S05]  /*cf70*/  @!P3 IADD3 R8, P4, R24, R8, RZ ;  /* 0x000000081808b210 */ /* 0x001fca0007f9e0ff */
[----:B------:R-:W-:Y:S01]  /*cf80*/  @!P3 IMAD.X R9, R38, 0x1, R9, P4 ;  /* 0x000000012609b824 */ /* 0x000fe200020e0609 */
[----:B------:R-:W-:Y:S02]  /*cf90*/  ISETP.LT.OR P6, PT, R39, 0x21, !P2 ;  /* 0x000000212700780c */ /* 0x000fe400057c1670 */
[----:B----4-:R-:W-:-:S04]  /*cfa0*/  LOP3.LUT R10, R10, 0xff, RZ, 0xc0, !PT ;  /* 0x000000ff0a0a7812 */ /* 0x010fc800078ec0ff */
[----:B------:R-:W-:-:S05]  /*cfb0*/  F2FP.F16.E4M3.UNPACK_B R10, R10 ;  /* 0x0000000aff0a723e */ /* 0x000fca00020006ff */
[----:B------:R-:W-:-:S05]  /*cfc0*/  HADD2.F32 R10, -RZ, R10.H0_H0 ;  /* 0x2000000aff0a7230 */ /* 0x000fca0000004100 */
[----:B------:R-:W-:-:S04]  /*cfd0*/  FMUL R10, R10, UR40 ;  /* 0x000000280a0a7c20 */ /* 0x000fc80008400000 */
[----:B---3--:R-:W-:Y:S01]  /*cfe0*/  FFMA R10, R225, UR41, R10 ;  /* 0x00000029e10a7c23 */ /* 0x008fe2000800000a */
[----:B------:R-:W-:Y:S01]  /*cff0*/  ISETP.LT.OR P5, PT, R39, 0x5a, !P2 ;  /* 0x0000005a2700780c */ /* 0x000fe200057a1670 */
[----:B------:R-:W3:Y:S03]  /*d000*/  LDL.LU R225, [R1+0xc] ;  /* 0x00000c0001e17983 */ /* 0x000ee60000300800 */
[----:B------:R-:W-:-:S05]  /*d010*/  F2FP.SATFINITE.E4M3.F32.PACK_AB_MERGE_C R10, RZ, R10, RZ ;  /* 0x0000000aff0a723e */ /* 0x000fca00048070ff */
[----:B------:R0:W-:Y:S02]  /*d020*/  @!P3 STG.E.U8 desc[UR46][R8.64+0x21], R10 ;  /* 0x0000210a0800b986 */ /* 0x0001e4000c10112e */
[----:B0-----:R-:W0:Y:S02]  /*d030*/  @!P0 LDC.64 R8, c[0x0][0x5c0] ;  /* 0x00017000ff088b82 */ /* 0x001e240000000a00 */
[----:B0-----:R-:W-:Y:S02]  /*d040*/  @!P0 IADD3 R60, P3, P4, R24, R8, R2 ;  /* 0x00000008183c8210 */ /* 0x001fe40007c7e002 */
[----:B------:R-:W-:-:S06]  /*d050*/  PRMT R8, RZ, 0x7610, R8 ;  /* 0x00007610ff087816 */ /* 0x000fcc0000000008 */
[----:B------:R-:W4:Y:S01]  /*d060*/  @!P6 LDG.E.U8 R8, desc[UR46][R28.64+0x20] ;  /* 0x0000202e1c08e981 */ /* 0x000f22000c1e1100 */
[----:B------:R-:W-:Y:S02]  /*d070*/  @!P0 IADD3.X R61, R38, R9, R6, P3, P4 ;  /* 0x00000009263d8210 */ /* 0x000fe40001fe8406 */
[----:B------:R-:W-:-:S04]  /*d080*/  LOP3.LUT R229, R229, 0xfffffbff, RZ, 0xc0, !PT ;  /* 0xfffffbffe5e57812 */ /* 0x000fc800078ec0ff */
[----:B------:R-:W-:Y:S02]  /*d090*/  @P0 LOP3.LUT R229, R229, 0x400, RZ, 0xfc, !PT ;  /* 0x00000400e5e50812 */ /* 0x000fe400078efcff */
[----:B------:R-:W-:Y:S02]  /*d0a0*/  ISETP.GE.AND P0, PT, R40, 0x81, PT ;  /* 0x000000812800780c */ /* 0x000fe40003f06270 */
[----:B------:R-:W-:-:S04]  /*d0b0*/  LOP3.LUT R229, R229, 0xfffffdff, RZ, 0xc0, !PT ;  /* 0xfffffdffe5e57812 */ /* 0x000fc800078ec0ff */
[----:B------:R-:W-:Y:S02]  /*d0c0*/  @P5 LOP3.LUT R229, R229, 0x200, RZ, 0xfc, !PT ;  /* 0x00000200e5e55812 */ /* 0x000fe400078efcff */
        /* <DEDUP_REMOVED lines=8> */
[----:B0-----:R-:W-:-:S04]  /*d150*/  @!P5 IADD3 R58, P3, P4, R24, R8, R2 ;  /* 0x00000008183ad210 */ /* 0x001fc80007c7e002 */
[----:B------:R-:W-:Y:S02]  /*d160*/  @!P5 IADD3.X R59, R38, R9, R6, P3, P4 ;  /* 0x00000009263bd210 */ /* 0x000fe40001fe8406 */
[----:B------:R-:W-:-:S13]  /*d170*/  ISETP.LT.OR P5, PT, R39, 0x51, !P0 ;  /* 0x000000512700780c */ /* 0x000fda00047a1670 */
[----:B------:R-:W0:Y:S01]  /*d180*/  @!P5 LDC.64 R8, c[0x0][0x5c0] ;  /* 0x00017000ff08db82 */ /* 0x000e220000000a00 */
[----:B------:R-:W-:-:S05]  /*d190*/  F2FP.SATFINITE.E4M3.F32.PACK_AB_MERGE_C R10, RZ, R10, RZ ;  /* 0x0000000aff0a723e */ /* 0x000fca00048070ff */
[----:B------:R-:W-:Y:S01]  /*d1a0*/  @!P6 STG.E.U8 desc[UR46][R110.64+0x20], R10 ;  /* 0x0000200a6e00e986 */ /* 0x000fe2000c10112e */
[----:B------:R-:W-:Y:S02]  /*d1b0*/  ISETP.LT.OR P6, PT, R39, 0x22, !P2 ;  /* 0x000000222700780c */ /* 0x000fe400057c1670 */
[----:B0-----:R-:W-:Y:S02]  /*d1c0*/  @!P5 IADD3 R56, P3, P4, R24, R8, R5 ;  /* 0x000000081838d210 */ /* 0x001fe40007c7e005 */
[----:B------:R-:W-:-:S09]  /*d1d0*/  PRMT R8, RZ, 0x7610, R8 ;  /* 0x00007610ff087816 */ /* 0x000fd20000000008 */
[----:B------:R-:W4:Y:S01]  /*d1e0*/  @!P6 LDG.E.U8 R8, desc[UR46][R28.64+0x21] ;  /* 0x0000212e1c08e981 */ /* 0x000f22000c1e1100 */
[----:B------:R-:W-:Y:S02]  /*d1f0*/  @P5 LOP3.LUT R229, R229, 0x100, RZ, 0xfc, !PT ;  /* 0x00000100e5e55812 */ /* 0x000fe400078efcff */
[----:B------:R-:W-:Y:S02]  /*d200*/  @!P5 IADD3.X R57, R38, R9, R7, P3, P4 ;  /* 0x000000092639d210 */ /* 0x000fe40001fe8407 */
[----:B------:R-:W-:Y:S02]  /*d210*/  ISETP.LT.OR P5, PT, R39, 0x52, !P0 ;  /* 0x000000522700780c */ /* 0x000fe400047a1670 */
[----:B----4-:R-:W-:-:S04]  /*d220*/  LOP3.LUT R8, R8, 0xff, RZ, 0xc0, !PT ;  /* 0x000000ff08087812 */ /* 0x010fc800078ec0ff */
[----:B------:R-:W-:-:S05]  /*d230*/  F2FP.F16.E4M3.UNPACK_B R8, R8 ;  /* 0x00000008ff08723e */ /* 0x000fca00020006ff */
[----:B------:R-:W-:-:S05]  /*d240*/  HADD2.F32 R8, -RZ, R8.H0_H0 ;  /* 0x20000008ff087230 */ /* 0x000fca0000004100 */
[----:B------:R-:W-:-:S04]  /*d250*/  FMUL R8, R8, UR40 ;  /* 0x0000002808087c20 */ /* 0x000fc80008400000 */
[----:B---3--:R-:W-:Y:S02]  /*d260*/  FFMA R8, R225, UR41, R8 ;  /* 0x00000029e1087c23 */ /* 0x008fe40008000008 */
[----:B------:R-:W3:Y:S03]  /*d270*/  LDL.LU R225, [R1+0x14] ;  /* 0x0000140001e17983 */ /* 0x000ee60000300800 */
        /* <DEDUP_REMOVED lines=34> */
[----:B------:R-:W-:Y:S01]  /*d4a0*/  LOP3.LUT R229, R229, 0xffffffef, RZ, 0xc0, !PT ;  /* 0xffffffefe5e57812 */ /* 0x000fe200078ec0ff */
[----:B------:R-:W3:Y:S03]  /*d4b0*/  LDL.LU R225, [R1+0x1c] ;  /* 0x00001c0001e17983 */ /* 0x000ee60000300800 */
[----:B------:R-:W-:-:S05]  /*d4c0*/  F2FP.SATFINITE.E4M3.F32.PACK_AB_MERGE_C R10, RZ, R10, RZ ;  /* 0x0000000aff0a723e */ /* 0x000fca00048070ff */
[----:B------:R0:W-:Y:S02]  /*d4d0*/  @!P3 STG.E.U8 desc[UR46][R8.64+0x29], R10 ;  /* 0x0000290a0800b986 */ /* 0x0001e4000c10112e */
[----:B0-----:R-:W0:Y:S02]  /*d4e0*/  @!P5 LDC.64 R8, c[0x0][0x5c0] ;  /* 0x00017000ff08db82 */ /* 0x001e240000000a00 */
[----:B0-----:R-:W-:Y:S02]  /*d4f0*/  @!P5 IADD3 R52, P3, P4, R24, R8, R5 ;  /* 0x000000081834d210 */ /* 0x001fe40007c7e005 */
[----:B------:R-:W-:-:S06]  /*d500*/  PRMT R8, RZ, 0x7610, R8 ;  /* 0x00007610ff087816 */ /* 0x000fcc0000000008 */
[----:B------:R-:W4:Y:S01]  /*d510*/  @!P1 LDG.E.U8 R8, desc[UR46][R28.64+0x28] ;  /* 0x0000282e1c089981 */ /* 0x000f22000c1e1100 */
[----:B------:R-:W-:Y:S02]  /*d520*/  @P5 LOP3.LUT R229, R229, 0x10, RZ, 0xfc, !PT ;  /* 0x00000010e5e55812 */ /* 0x000fe400078efcff */
        /* <DEDUP_REMOVED lines=14> */
[----:B------:R-:W-:-:S04]  /*d610*/  ISETP.GE.AND P5, PT, R40, 0x101, PT ;  /* 0x000001012800780c */ /* 0x000fc80003fa6270 */
        /* <DEDUP_REMOVED lines=8> */
[----:B------:R-:W-:Y:S02]  /*d6a0*/  @!P6 IADD3.X R49, R38, R9, R4, P3, P4 ;  /* 0x000000092631e210 */ /* 0x000fe40001fe8404 */
[----:B------:R-:W-:Y:S02]  /*d6b0*/  @P0 LOP3.LUT R227, R227, 0x200000, RZ, 0xfc, !PT ;  /* 0x00200000e3e30812 */ /* 0x000fe400078efcff */
[----:B------:R-:W-:Y:S02]  /*d6c0*/  LOP3.LUT P0, RZ, R228, 0x8, RZ, 0xc0, !PT ;  /* 0x00000008e4ff7812 */ /* 0x000fe4000780c0ff */
        /* <DEDUP_REMOVED lines=8> */
[----:B------:R0:W-:Y:S01]  /*d750*/  @!P1 STG.E.U8 desc[UR46][R120.64+0x29], R8 ;  /* 0x0000290878009986 */ /* 0x0001e2000c10112e */
[----:B------:R-:W-:-:S13]  /*d760*/  ISETP.LT.OR P1, PT, R39, 0x52, !P5 ;  /* 0x000000522700780c */ /* 0x000fda0006f21670 */
[----:B0-----:R-:W0:Y:S02]  /*d770*/  @!P1 LDC.64 R8, c[0x0][0x5c0] ;  /* 0x00017000ff089b82 */ /* 0x001e240000000a00 */
[----:B0-----:R-:W-:Y:S02]  /*d780*/  @!P1 IADD3 R46, P3, P4, R24, R8, R3 ;  /* 0x00000008182e9210 */ /* 0x001fe40007c7e003 */
[----:B------:R-:W-:-:S06]  /*d790*/  PRMT R8, RZ, 0x7610, R8 ;  /* 0x00007610ff087816 */ /* 0x000fcc0000000008 */
[----:B------:R-:W4:Y:S01]  /*d7a0*/  @!P0 LDG.E.U8 R8, desc[UR46][R30.64+0x20] ;  /* 0x0000202e1e088981 */ /* 0x000f22000c1e1100 */
[----:B------:R-:W-:-:S04]  /*d7b0*/  @P6 LOP3.LUT R229, R229, 0x4, RZ, 0xfc, !PT ;  /* 0x00000004e5e56812 */ /* 0x000fc800078efcff */
[----:B------:R-:W-:Y:S02]  /*d7c0*/  LOP3.LUT R229, R229, 0xfffffffd, RZ, 0xc0, !PT ;  /* 0xfffffffde5e57812 */ /* 0x000fe400078ec0ff */
[----:B------:R-:W-:Y:S02]  /*d7d0*/  @!P1 IADD3.X R47, R38, R9, R4, P3, P4 ;  /* 0x00000009262f9210 */ /* 0x000fe40001fe8404 */
[----:B------:R-:W-:Y:S02]  /*d7e0*/  @P1 LOP3.LUT R229, R229, 0x2, RZ, 0xfc, !PT ;  /* 0x00000002e5e51812 */ /* 0x000fe400078efcff */
[----:B------:R-:W-:Y:S02]  /*d7f0*/  ISETP.LT.OR P1, PT, R39, 0x59, !P5 ;  /* 0x000000592700780c */ /* 0x000fe40006f21670 */
[----:B------:R-:W-:Y:S02]  /*d800*/  LOP3.LUT P6, RZ, R228, 0x4, RZ, 0xc0, !PT ;  /* 0x00000004e4ff7812 */ /* 0x000fe400078cc0ff */
        /* <DEDUP_REMOVED lines=8> */
[----:B------:R-:W-:-:S05]  /*d890*/  F2FP.SATFINITE.E4M3.F32.PACK_AB_MERGE_C R10, RZ, R10, RZ ;  /* 0x0000000aff0a723e */ /* 0x000fca00048070ff */
[----:B------:R1:W-:Y:S01]  /*d8a0*/  @!P0 STG.E.U8 desc[UR46][R116.64+0x20], R10 ;  /* 0x0000200a74008986 */ /* 0x0003e2000c10112e */
[----:B------:R-:W-:Y:S02]  /*d8b0*/  ISETP.LT.OR P0, PT, R39, 0x5a, !P5 ;  /* 0x0000005a2700780c */ /* 0x000fe40006f01670 */
[----:B0-----:R-:W-:-:S04]  /*d8c0*/  @!P1 IADD3 R44, P3, P4, R24, R8, R3 ;  /* 0x00000008182c9210 */ /* 0x001fc80007c7e003 */
[----:B------:R-:W-:-:S07]  /*d8d0*/  @!P1 IADD3.X R45, R38, R9, R4, P3, P4 ;  /* 0x00000009262d9210 */ /* 0x000fce0001fe8404 */
[----:B------:R-:W0:Y:S02]  /*d8e0*/  @!P0 LDC.64 R8, c[0x0][0x5c0] ;  /* 0x00017000ff088b82 */ /* 0x000e240000000a00 */
[----:B0-----:R-:W-:Y:S02]  /*d8f0*/  @!P0 IADD3 R42, P3, P4, R24, R8, R3 ;  /* 0x00000008182a8210 */ /* 0x001fe40007c7e003 */
[----:B------:R-:W-:-:S06]  /*d900*/  PRMT R8, RZ, 0x7610, R8 ;  /* 0x00007610ff087816 */ /* 0x000fcc0000000008 */
[----:B------:R-:W4:Y:S01]  /*d910*/  @!P6 LDG.E.U8 R8, desc[UR46][R30.64+0x21] ;  /* 0x0000212e1e08e981 */ /* 0x000f22000c1e1100 */
[----:B------:R-:W-:Y:S02]  /*d920*/  @P1 LOP3.LUT R229, R229, 0x1, RZ, 0xfc, !PT ;  /* 0x00000001e5e51812 */ /* 0x000fe400078efcff */
[----:B------:R-:W-:Y:S02]  /*d930*/  LOP3.LUT P1, RZ, R227, 0x400000, RZ, 0xc0, !PT ;  /* 0x00400000e3ff7812 */ /* 0x000fe4000782c0ff */
[----:B------:R-:W-:Y:S02]  /*d940*/  @!P0 IADD3.X R43, R38, R9, R4, P3, P4 ;  /* 0x00000009262b8210 */ /* 0x000fe40001fe8404 */
[----:B------:R-:W-:-:S13]  /*d950*/  ISETP.LT.OR P4, PT, R39, 0x21, !P1 ;  /* 0x000000212700780c */ /* 0x000fda0004f81670 */
[----:B------:R-:W-:-:S04]  /*d960*/  @!P4 IADD3 R11, P3, P5, R2, R24, R5 ;  /* 0x00000018020bc210 */ /* 0x000fc80007d7e005 */
[----:B-1----:R-:W-:Y:S02]  /*d970*/  @!P4 IADD3.X R10, R6, R38, R7, P3, P5 ;  /* 0x00000026060ac210 */ /* 0x002fe40001fea407 */
        /* <DEDUP_REMOVED lines=10> */
[----:B0-----:R-:W-:-:S05]  /*da20*/  @!P4 IADD3 R8, P3, R11, R8, RZ ;  /* 0x000000080b08c210 */ /* 0x001fca0007f7e0ff */
[----:B------:R-:W-:Y:S01]  /*da30*/  @!P4 IMAD.X R9, R10, 0x1, R9, P3 ;  /* 0x000000010a09c824 */ /* 0x000fe200018e0609 */
[----:B------:R-:W-:-:S06]  /*da40*/  PRMT R10, RZ, 0x7610, R10 ;  /* 0x00007610ff0a7816 */ /* 0x000fcc000000000a */
[----:B------:R-:W4:Y:S01]  /*da50*/  @!P4 LDG.E.U8 R10, desc[UR46][R32.64+0x20] ;  /* 0x0000202e200ac981 */ /* 0x000f22000c1e1100 */
[----:B------:R-:W-:Y:S02]  /*da60*/  @P0 LOP3.LUT R228, R228, 0x80000000, RZ, 0xfc, !PT ;  /* 0x80000000e4e40812 */ /* 0x000fe400078efcff */
[C---:B------:R-:W-:Y:S02]  /*da70*/  ISETP.LT.OR P0, PT, R39.reuse, 0x61, !P2 ;  /* 0x000000612700780c */ /* 0x040fe40005701670 */
[----:B------:R-:W-:-:S13]  /*da80*/  ISETP.LT.OR P3, PT, R39, 0x22, !P1 ;  /* 0x000000222700780c */ /* 0x000fda0004f61670 */
[----:B------:R-:W-:-:S04]  /*da90*/  @!P3 IADD3 R13, P5, P6, R2, R24, R5 ;  /* 0x00000018020db210 */ /* 0x000fc80007ebe005 */
[----:B------:R-:W-:Y:S02]  /*daa0*/  @!P3 IADD3.X R12, R6, R38, R7, P5, P6 ;  /* 0x00000026060cb210 */ /* 0x000fe40002fec407 */
[----:B----4-:R-:W-:-:S04]  /*dab0*/  LOP3.LUT R10, R10, 0xff, RZ, 0xc0, !PT ;  /* 0x000000ff0a0a7812 */ /* 0x010fc800078ec0ff */
[----:B------:R-:W-:-:S05]  /*dac0*/  F2FP.F16.E4M3.UNPACK_B R10, R10 ;  /* 0x0000000aff0a723e */ /* 0x000fca00020006ff */
[----:B------:R-:W-:-:S05]  /*dad0*/  HADD2.F32 R10, -RZ, R10.H0_H0 ;  /* 0x2000000aff0a7230 */ /* 0x000fca0000004100 */
[----:B------:R-:W-:-:S04]  /*dae0*/  FMUL R10, R10, UR40 ;  /* 0x000000280a0a7c20 */ /* 0x000fc80008400000 */
[----:B--2---:R-:W-:Y:S01]  /*daf0*/  FFMA R10, R224, UR41, R10 ;  /* 0x00000029e00a7c23 */ /* 0x004fe2000800000a */
[----:B------:R-:W-:Y:S01]  /*db00*/  LOP3.LUT R228, R228, 0xbfffffff, RZ, 0xc0, !PT ;  /* 0xbfffffffe4e47812 */ /* 0x000fe200078ec0ff */
[----:B------:R-:W2:Y:S03]  /*db10*/  LDL.LU R224, [R1+0x30] ;  /* 0x0000300001e07983 */ /* 0x000ea60000300800 */
[----:B------:R-:W-:-:S05]  /*db20*/  F2FP.SATFINITE.E4M3.F32.PACK_AB_MERGE_C R10, RZ, R10, RZ ;  /* 0x0000000aff0a723e */ /* 0x000fca00048070ff */
[----:B------:R0:W-:Y:S02]  /*db30*/  @!P4 STG.E.U8 desc[UR46][R8.64+0x20], R10 ;  /* 0x0000200a0800c986 */ /* 0x0001e4000c10112e */
[----:B0-----:R-:W0:Y:S08]  /*db40*/  @!P0 LDC.64 R8, c[0x0][0x5c0] ;  /* 0x00017000ff088b82 */ /* 0x001e300000000a00 */
[----:B------:R-:W1:Y:S01]  /*db50*/  @!P3 LDC.64 R10, c[0x0][0x5c0] ;  /* 0x00017000ff0abb82 */ /* 0x000e620000000a00 */
[----:B0-----:R-:W-:-:S02]  /*db60*/  @!P0 IADD3 R22, P5, P6, R24, R8, R2 ;  /* 0x0000000818168210 */ /* 0x001fc40007ebe002 */
[----:B------:R-:W-:-:S06]  /*db70*/  PRMT R8, RZ, 0x7610, R8 ;  /* 0x00007610ff087816 */ /* 0x000fcc0000000008 */
[----:B------:R-:W4:Y:S01]  /*db80*/  @!P3 LDG.E.U8 R8, desc[UR46][R32.64+0x21] ;  /* 0x0000212e2008b981 */ /* 0x000f22000c1e1100 */
[----:B------:R-:W-:Y:S02]  /*db90*/  @P0 LOP3.LUT R228, R228, 0x40000000, RZ, 0xfc, !PT ;  /* 0x40000000e4e40812 */ /* 0x000fe400078efcff */
[----:B------:R-:W-:Y:S02]  /*dba0*/  @!P0 IADD3.X R23, R38, R9, R6, P5, P6 ;  /* 0x0000000926178210 */ /* 0x000fe40002fec406 */
[----:B------:R-:W-:Y:S02]  /*dbb0*/  ISETP.LT.OR P0, PT, R39, 0x62, !P2 ;  /* 0x000000622700780c */ /* 0x000fe40005701670 */
[----:B-1----:R-:W-:-:S05]  /*dbc0*/  @!P3 IADD3 R10, P4, R13, R10, RZ ;  /* 0x0000000a0d0ab210 */ /* 0x002fca0007f9e0ff */
[----:B------:R-:W-:Y:S01]  /*dbd0*/  @!P3 IMAD.X R11, R12, 0x1, R11, P4 ;  /* 0x000000010c0bb824 */ /* 0x000fe200020e060b */
[----:B------:R-:W-:Y:S02]  /*dbe0*/  LOP3.LUT P5, RZ, R228, 0x10, RZ, 0xc0, !PT ;  /* 0x00000010e4ff7812 */ /* 0x000fe400078ac0ff */
[----:B----4-:R-:W-:-:S04]  /*dbf0*/  LOP3.LUT R8, R8, 0xff, RZ, 0xc0, !PT ;  /* 0x000000ff08087812 */ /* 0x010fc800078ec0ff */
[----:B------:R-:W-:-:S05]  /*dc00*/  F2FP.F16.E4M3.UNPACK_B R8, R8 ;  /* 0x00000008ff08723e */ /* 0x000fca00020006ff */
[----:B------:R-:W-:-:S05]  /*dc10*/  HADD2.F32 R8, -RZ, R8.H0_H0 ;  /* 0x20000008ff087230 */ /* 0x000fca0000004100 */
[----:B------:R-:W-:-:S04]  /*dc20*/  FMUL R8, R8, UR40 ;  /* 0x0000002808087c20 */ /* 0x000fc80008400000 */
[----:B---3--:R-:W-:Y:S01]  /*dc30*/  FFMA R8, R225, UR41, R8 ;  /* 0x00000029e1087c23 */ /* 0x008fe20008000008 */
[----:B------:R-:W-:Y:S01]  /*dc40*/  LOP3.LUT P6, RZ, R228, 0x20, RZ, 0xc0, !PT ;  /* 0x00000020e4ff7812 */ /* 0x000fe200078cc0ff */
[----:B------:R-:W3:Y:S03]  /*dc50*/  LDL.LU R225, [R1+0x34] ;  /* 0x0000340001e17983 */ /* 0x000ee60000300800 */
[----:B------:R-:W-:-:S05]  /*dc60*/  F2FP.SATFINITE.E4M3.F32.PACK_AB_MERGE_C R8, RZ, R8, RZ ;  /* 0x00000008ff08723e */ /* 0x000fca00048070ff */
[----:B------:R0:W-:Y:S02]  /*dc70*/  @!P3 STG.E.U8 desc[UR46][R10.64+0x21], R8 ;  /* 0x000021080a00b986 */ /* 0x0001e4000c10112e */
[----:B0-----:R-:W0:Y:S02]  /*dc80*/  @!P0 LDC.64 R8, c[0x0][0x5c0] ;  /* 0x00017000ff088b82 */ /* 0x001e240000000a00 */
[----:B0-----:R-:W-:Y:S02]  /*dc90*/  @!P0 IADD3 R20, P3, P4, R24, R8, R2 ;  /* 0x0000000818148210 */ /* 0x001fe40007c7e002 */
[----:B------:R-:W-:-:S06]  /*dca0*/  PRMT R8, RZ, 0x7610, R8 ;  /* 0x00007610ff087816 */ /* 0x000fcc0000000008 */
[----:B------:R-:W4:Y:S01]  /*dcb0*/  @!P5 LDG.E.U8 R8, desc[UR46][R30.64+0x28] ;  /* 0x0000282e1e08d981 */ /* 0x000f22000c1e1100 */
        /* <DEDUP_REMOVED lines=17> */
[----:B------:R1:W-:Y:S01]  /*ddd0*/  @!P5 STG.E.U8 desc[UR46][R130.64+0x28], R10 ;  /* 0x0000280a8200d986 */ /* 0x0003e2000c10112e */
[----:B0-----:R-:W-:Y:S02]  /*dde0*/  @!P4 IADD3 R16, P2, P3, R24, R8, R2 ;  /* 0x000000081810c210 */ /* 0x001fe40007b5e002 */
[----:B------:R-:W-:-:S06]  /*ddf0*/  PRMT R8, RZ, 0x7610, R8 ;  /* 0x00007610ff087816 */ /* 0x000fcc0000000008 */
[----:B------:R-:W4:Y:S01]  /*de00*/  @!P6 LDG.E.U8 R8, desc[UR46][R30.64+0x29] ;  /* 0x0000292e1e08e981 */ /* 0x000f22000c1e1100 */
[----:B------:R-:W-:Y:S02]  /*de10*/  @!P4 IADD3.X R17, R38, R9, R6, P2, P3 ;  /* 0x000000092611c210 */ /* 0x000fe400017e6406 */
[----:B------:R-:W-:Y:S02]  /*de20*/  ISETP.LT.OR P3, PT, R39, 0x29, !P1 ;  /* 0x000000292700780c */ /* 0x000fe40004f61670 */
[----:B------:R-:W-:-:S04]  /*de30*/  @P0 LOP3.LUT R228, R228, 0x20000000, RZ, 0xfc, !PT ;  /* 0x20000000e4e40812 */ /* 0x000fc800078efcff */
[----:B------:R-:W-:-:S04]  /*de40*/  LOP3.LUT R228, R228, 0xf7ffffff, RZ, 0xc0, !PT ;  /* 0xf7ffffffe4e47812 */ /* 0x000fc800078ec0ff */
[----:B------:R-:W-:-:S03]  /*de50*/  @P4 LOP3.LUT R228, R228, 0x8000000, RZ, 0xfc, !PT ;  /* 0x08000000e4e44812 */ /* 0x000fc600078efcff */
[----:B------:R-:W-:-:S04]  /*de60*/  @!P3 IADD3 R11, P2, P4, R2, R24, R5 ;  /* 0x00000018020bb210 */ /* 0x000fc80007c5e005 */
[----:B-1----:R-:W-:Y:S02]  /*de70*/  @!P3 IADD3.X R10, R6, R38, R7, P2, P4 ;  /* 0x00000026060ab210 */ /* 0x002fe400017e8407 */
        /* <DEDUP_REMOVED lines=32> */
[----:B------:R-:W-:Y:S02]  /*e080*/  @!P0 IADD3.X R15, R38, R9, R7, P4, P5 ;  /* 0x00000009260f8210 */ /* 0x000fe400027ea407 */
[----:B------:R-:W-:Y:S02]  /*e090*/  ISETP.GE.AND P4, PT, R40, 0x81, PT ;  /* 0x000000812800780c */ /* 0x000fe40003f86270 */
[----:B------:R-:W-:Y:S02]  /*e0a0*/  @P0 LOP3.LUT R228, R228, 0x4000000, RZ, 0xfc, !PT ;  /* 0x04000000e4e40812 */ /* 0x000fe400078efcff */
        /* <DEDUP_REMOVED lines=29> */
[----:B0-----:R-:W-:Y:S02]  /*e280*/  @!P4 IADD3 R10, P2, P3, R24, R8, R5 ;  /* 0x00000008180ac210 */ /* 0x001fe40007b5e005 */
[----:B------:R-:W-:-:S06]  /*e290*/  PRMT R8, RZ, 0x7610, R8 ;  /* 0x00007610ff087816 */ /* 0x000fcc0000000008 */
[----:B------:R-:W4:Y:S01]  /*e2a0*/  @!P6 LDG.E.U8 R8, desc[UR46][R34.64+0x21] ;  /* 0x0000212e2208e981 */ /* 0x000f22000c1e1100 */
[----:B------:R-:W-:Y:S02]  /*e2b0*/  @P0 LOP3.LUT R228, R228, 0x2000000, RZ, 0xfc, !PT ;  /* 0x02000000e4e40812 */ /* 0x000fe400078efcff */
[----:B------:R-:W-:Y:S02]  /*e2c0*/  LOP3.LUT P0, RZ, R227, 0x100000, RZ, 0xc0, !PT ;  /* 0x00100000e3ff7812 */ /* 0x000fe4000780c0ff */
[----:B------:R-:W-:Y:S02]  /*e2d0*/  LOP3.LUT R228, R228, 0xfeffffff, RZ, 0xc0, !PT ;  /* 0xfeffffffe4e47812 */ /* 0x000fe400078ec0ff */
[----:B------:R-:W-:Y:S02]  /*e2e0*/  @!P4 IADD3.X R11, R38, R9, R7, P2, P3 ;  /* 0x00000009260bc210 */ /* 0x000fe400017e6407 */
[----:B------:R-:W-:Y:S02]  /*e2f0*/  @P4 LOP3.LUT R228, R228, 0x1000000, RZ, 0xfc, !PT ;  /* 0x01000000e4e44812 */ /* 0x000fe400078efcff */
[----:B------:R-:W-:-:S13]  /*e300*/  ISETP.LT.OR P4, PT, R39, 0x21, !P0 ;  /* 0x000000212700780c */ /* 0x000fda0004781670 */
[----:B------:R-:W-:-:S04]  /*e310*/  @!P4 IADD3 R83, P2, P3, R2, R24, R3 ;  /* 0x000000180253c210 */ /* 0x000fc80007b5e003 */
[----:B-1----:R-:W-:Y:S02]  /*e320*/  @!P4 IADD3.X R41, R6, R38, R4, P2, P3 ;  /* 0x000000260629c210 */ /* 0x002fe400017e6404 */
[----:B------:R-:W-:-:S13]  /*e330*/  ISETP.LT.OR P3, PT, R39, 0x22, !P0 ;  /* 0x000000222700780c */ /* 0x000fda0004761670 */
[----:B------:R-:W-:-:S04]  /*e340*/  @!P3 IADD3 R82, P2, P5, R2, R24, R3 ;  /* 0x000000180252b210 */ /* 0x000fc80007d5e003 */
[----:B------:R-:W-:Y:S02]  /*e350*/  @!P3 IADD3.X R105, R6, R38, R4, P2, P5 ;  /* 0x000000260669b210 */ /* 0x000fe400017ea404 */
        /* <DEDUP_REMOVED lines=15> */
[----:B------:R-:W-:-:S04]  /*e450*/  @P2 LOP3.LUT R227, R227, 0x40000, RZ, 0xfc, !PT ;  /* 0x00040000e3e32812 */ /* 0x000fc800078efcff */
[----:B------:R-:W-:-:S04]  /*e460*/  LOP3.LUT R227, R227, 0xfff7ffff, RZ, 0xc0, !PT ;  /* 0xfff7ffffe3e37812 */ /* 0x000fc800078ec0ff */
[----:B------:R-:W-:Y:S02]  /*e470*/  @P0 LOP3.LUT R227, R227, 0x80000, RZ, 0xfc, !PT ;  /* 0x00080000e3e30812 */ /* 0x000fe400078efcff */
[----:B----4-:R-:W-:-:S04]  /*e480*/  LOP3.LUT R41, R41, 0xff, RZ, 0xc0, !PT ;  /* 0x000000ff29297812 */ /* 0x010fc800078ec0ff */
[----:B------:R-:W-:-:S05]  /*e490*/  F2FP.F16.E4M3.UNPACK_B R41, R41 ;  /* 0x00000029ff29723e */ /* 0x000fca00020006ff */
[----:B------:R-:W-:-:S05]  /*e4a0*/  HADD2.F32 R41, -RZ, R41.H0_H0 ;  /* 0x20000029ff297230 */ /* 0x000fca0000004100 */
[----:B------:R-:W-:-:S04]  /*e4b0*/  FMUL R41, R41, UR40 ;  /* 0x0000002829297c20 */ /* 0x000fc80008400000 */
[----:B--2---:R-:W-:Y:S01]  /*e4c0*/  FFMA R41, R224, UR41, R41 ;  /* 0x00000029e0297c23 */ /* 0x004fe20008000029 */
[----:B------:R-:W-:Y:S01]  /*e4d0*/  @!P2 IADD3 R83, P5, P6, R2, R24, R3 ;  /* 0x000000180253a210 */ /* 0x000fe20007ebe003 */
[----:B------:R-:W2:Y:S03]  /*e4e0*/  LDL.LU R224, [R1+0x50] ;  /* 0x0000500001e07983 */ /* 0x000ea60000300800 */
[----:B------:R-:W-:-:S05]  /*e4f0*/  F2FP.SATFINITE.E4M3.F32.PACK_AB_MERGE_C R41, RZ, R41, RZ ;  /* 0x00000029ff29723e */ /* 0x000fca00048070ff */
[----:B------:R0:W-:Y:S02]  /*e500*/  @!P4 STG.E.U8 desc[UR46][R8.64+0x20], R41 ;  /* 0x000020290800c986 */ /* 0x0001e4000c10112e */
[----:B0-----:R-:W0:Y:S01]  /*e510*/  @!P3 LDC.64 R8, c[0x0][0x5c0] ;  /* 0x00017000ff08bb82 */ /* 0x001e220000000a00 */
[----:B------:R-:W-:Y:S02]  /*e520*/  ISETP.LT.OR P4, PT, R39, 0x2a, !P0 ;  /* 0x0000002a2700780c */ /* 0x000fe40004781670 */
[----:B0-----:R-:W-:-:S05]  /*e530*/  @!P3 IADD3 R8, P0, R82, R8, RZ ;  /* 0x000000085208b210 */ /* 0x001fca0007f1e0ff */
[----:B------:R-:W-:Y:S01]  /*e540*/  @!P3 IMAD.X R9, R105, 0x1, R9, P0 ;  /* 0x000000016909b824 */ /* 0x000fe200000e0609 */
        /* <DEDUP_REMOVED lines=8> */
[----:B---3--:R-:W-:Y:S01]  /*e5d0*/  FFMA R105, R225, UR41, R105 ;  /* 0x00000029e1697c23 */ /* 0x008fe20008000069 */
[----:B------:R-:W-:Y:S01]  /*e5e0*/  @!P4 IADD3 R41, P5, P6, R2, R24, R3 ;  /* 0x000000180229c210 */ /* 0x000fe20007ebe003 */
[----:B------:R-:W3:Y:S03]  /*e5f0*/  LDL.LU R225, [R1+0x54] ;  /* 0x0000540001e17983 */ /* 0x000ee60000300800 */
[----:B------:R-:W-:-:S05]  /*e600*/  F2FP.SATFINITE.E4M3.F32.PACK_AB_MERGE_C R105, RZ, R105, RZ ;  /* 0x00000069ff69723e */ /* 0x000fca00048070ff */
[----:B------:R0:W-:Y:S02]  /*e610*/  @!P3 STG.E.U8 desc[UR46][R8.64+0x21], R105 ;  /* 0x000021690800b986 */ /* 0x0001e4000c10112e */
[----:B0-----:R-:W-:-:S06]  /*e620*/  PRMT R8, RZ, 0x7610, R8 ;  /* 0x00007610ff087816 */ /* 0x001fcc0000000008 */
[----:B------:R-:W4:Y:S01]  /*e630*/  @!P2 LDG.E.U8 R8, desc[UR46][R34.64+0x28] ;  /* 0x0000282e2208a981 */ /* 0x000f22000c1e1100 */
[----:B------:R-:W-:Y:S02]  /*e640*/  ISETP.LT.OR P3, PT, R39, 0x31, !P1 ;  /* 0x000000312700780c */ /* 0x000fe40004f61670 */
[----:B------:R-:W-:Y:S02]  /*e650*/  @!P4 IADD3.X R82, R6, R38, R4, P5, P6 ;  /* 0x000000260652c210 */ /* 0x000fe40002fec404 */
[----:B------:R-:W-:-:S09]  /*e660*/  LOP3.LUT R227, R227, 0xffff7fff, RZ, 0xc0, !PT ;  /* 0xffff7fffe3e37812 */ /* 0x000fd200078ec0ff */
[----:B------:R-:W-:Y:S02]  /*e670*/  @!P3 IADD3 R105, P5, P6, R2, R24, R5 ;  /* 0x000000180269b210 */ /* 0x000fe40007ebe005 */
[----:B------:R-:W-:Y:S02]  /*e680*/  @P3 LOP3.LUT R227, R227, 0x8000, RZ, 0xfc, !PT ;  /* 0x00008000e3e33812 */ /* 0x000fe400078efcff */
[----:B------:R-:W-:Y:S02]  /*e690*/  @!P3 IADD3.X R110, R6, R38, R7, P5, P6 ;  /* 0x00000026066eb210 */ /* 0x000fe40002fec407 */
[----:B------:R-:W-:Y:S02]  /*e6a0*/  LOP3.LUT P3, RZ, R228, 0x80, RZ, 0xc0, !PT ;  /* 0x00000080e4ff7812 */ /* 0x000fe4000786c0ff */
[----:B----4-:R-:W-:-:S04]  /*e6b0*/  LOP3.LUT R8, R8, 0xff, RZ, 0xc0, !PT ;  /* 0x000000ff08087812 */ /* 0x010fc800078ec0ff */
[----:B------:R-:W-:-:S05]  /*e6c0*/  F2FP.F16.E4M3.UNPACK_B R8, R8 ;  /* 0x00000008ff08723e */ /* 0x000fca00020006ff */
[----:B------:R-:W-:-:S05]  /*e6d0*/  HADD2.F32 R8, -RZ, R8.H0_H0 ;  /* 0x20000008ff087230 */ /* 0x000fca0000004100 */
[----:B------:R-:W-:-:S04]  /*e6e0*/  FMUL R8, R8, UR40 ;  /* 0x0000002808087c20 */ /* 0x000fc80008400000 */
[----:B--2---:R-:W-:Y:S01]  /*e6f0*/  FFMA R8, R224, UR41, R8 ;  /* 0x00000029e0087c23 */ /* 0x004fe20008000008 */
[----:B------:R-:W-:Y:S01]  /*e700*/  ISETP.LT.OR P0, PT, R39, 0x32, !P1 ;  /* 0x000000322700780c */ /* 0x000fe20004f01670 */
[----:B------:R-:W2:Y:S03]  /*e710*/  LDL.LU R224, [R1+0x58] ;  /* 0x0000580001e07983 */ /* 0x000ea60000300800 */
[----:B------:R-:W-:-:S05]  /*e720*/  F2FP.SATFINITE.E4M3.F32.PACK_AB_MERGE_C R8, RZ, R8, RZ ;  /* 0x00000008ff08723e */ /* 0x000fca00048070ff */
[----:B------:R0:W-:Y:S02]  /*e730*/  @!P2 STG.E.U8 desc[UR46][R134.64+0x28], R8 ;  /* 0x000028088600a986 */ /* 0x0001e4000c10112e */
[----:B0-----:R-:W-:-:S06]  /*e740*/  PRMT R8, RZ, 0x7610, R8 ;  /* 0x00007610ff087816 */ /* 0x001fcc0000000008 */
[----:B------:R-:W4:Y:S01]  /*e750*/  @!P3 LDG.E.U8 R8, desc[UR46][R34.64+0x29] ;  /* 0x0000292e2208b981 */ /* 0x000f22000c1e1100 */
[----:B------:R-:W-:Y:S02]  /*e760*/  ISETP.LT.OR P2, PT, R39, 0x39, !P1 ;  /* 0x000000392700780c */ /* 0x000fe40004f41670 */
[----:B------:R-:W-:-:S04]  /*e770*/  @!P0 IADD3 R111, P5, P6, R2, R24, R5 ;  /* 0x00000018026f8210 */ /* 0x000fc80007ebe005 */
[----:B------:R-:W-:-:S07]  /*e780*/  @!P0 IADD3.X R114, R6, R38, R7, P5, P6 ;  /* 0x0000002606728210 */ /* 0x000fce0002fec407 */
[----:B------:R-:W-:-:S04]  /*e790*/  @!P2 IADD3 R117, P5, P6, R2, R24, R5 ;  /* 0x000000180275a210 */ /* 0x000fc80007ebe005 */
[----:B------:R-:W-:Y:S02]  /*e7a0*/  @!P2 IADD3.X R120, R6, R38, R7, P5, P6 ;  /* 0x000000260678a210 */ /* 0x000fe40002fec407 */
[----:B------:R-:W-:Y:S02]  /*e7b0*/  LOP3.LUT P2, RZ, R227, 0x40000, RZ, 0xc0, !PT ;  /* 0x00040000e3ff7812 */ /* 0x000fe4000784c0ff */
[----:B----4-:R-:W-:-:S04]  /*e7c0*/  LOP3.LUT R8, R8, 0xff, RZ, 0xc0, !PT ;  /* 0x000000ff08087812 */ /* 0x010fc800078ec0ff */
[----:B------:R-:W-:-:S05]  /*e7d0*/  F2FP.F16.E4M3.UNPACK_B R8, R8 ;  /* 0x00000008ff08723e */ /* 0x000fca00020006ff */
[----:B------:R-:W-:-:S05]  /*e7e0*/  HADD2.F32 R8, -RZ, R8.H0_H0 ;  /* 0x20000008ff087230 */ /* 0x000fca0000004100 */
[----:B------:R-:W-:-:S04]  /*e7f0*/  FMUL R8, R8, UR40 ;  /* 0x0000002808087c20 */ /* 0x000fc80008400000 */
[----:B---3--:R-:W-:Y:S02]  /*e800*/  FFMA R8, R225, UR41, R8 ;  /* 0x00000029e1087c23 */ /* 0x008fe40008000008 */
[----:B------:R-:W3:Y:S03]  /*e810*/  LDL.LU R225, [R1+0x5c] ;  /* 0x00005c0001e17983 */ /* 0x000ee60000300800 */
[----:B------:R-:W-:-:S05]  /*e820*/  F2FP.SATFINITE.E4M3.F32.PACK_AB_MERGE_C R8, RZ, R8, RZ ;  /* 0x00000008ff08723e */ /* 0x000fca00048070ff */
[----:B------:R0:W-:Y:S01]  /*e830*/  @!P3 STG.E.U8 desc[UR46][R124.64+0x29], R8 ;  /* 0x000029087c00b986 */ /* 0x0001e2000c10112e */
[----:B------:R-:W-:Y:S01]  /*e840*/  ISETP.LT.OR P3, PT, R39, 0x3a, !P1 ;  /* 0x0000003a2700780c */ /* 0x000fe20004f61670 */
[----:B0-----:R-:W0:-:S12]  /*e850*/  @!P2 LDC.64 R8, c[0x0][0x5c0] ;  /* 0x00017000ff08ab82 */ /* 0x001e180000000a00 */
[----:B------:R-:W-:-:S04]  /*e860*/  @!P3 IADD3 R124, P5, P6, R2, R24, R5 ;  /* 0x00000018027cb210 */ /* 0x000fc80007ebe005 */
[----:B------:R-:W-:Y:S02]  /*e870*/  @!P3 IADD3.X R130, R6, R38, R7, P5, P6 ;  /* 0x000000260682b210 */ /* 0x000fe40002fec407 */
[----:B0-----:R-:W-:Y:S02]  /*e880*/  @!P2 IADD3 R8, P5, R83, R8, RZ ;  /* 0x000000085308a210 */ /* 0x001fe40007fbe0ff */
[----:B------:R-:W-:-:S06]  /*e890*/  PRMT R83, RZ, 0x7610, R83 ;  /* 0x00007610ff537816 */ /* 0x000fcc0000000053 */
[----:B------:R-:W4:Y:S01]  /*e8a0*/  @!P2 LDG.E.U8 R83, desc[UR46][R36.64+0x28] ;  /* 0x0000282e2453a981 */ /* 0x000f22000c1e1100 */
[----:B------:R-:W-:Y:S01]  /*e8b0*/  @!P2 IMAD.X R9, R104, 0x1, R9, P5 ;  /* 0x000000016809a824 */ /* 0x000fe200028e0609 */
[----:B----4-:R-:W-:-:S04]  /*e8c0*/  LOP3.LUT R83, R83, 0xff, RZ, 0xc0, !PT ;  /* 0x000000ff53537812 */ /* 0x010fc800078ec0ff */
[----:B------:R-:W-:-:S05]  /*e8d0*/  F2FP.F16.E4M3.UNPACK_B R83, R83 ;  /* 0x00000053ff53723e */ /* 0x000fca00020006ff */
[----:B------:R-:W-:-:S05]  /*e8e0*/  HADD2.F32 R83, -RZ, R83.H0_H0 ;  /* 0x20000053ff537230 */ /* 0x000fca0000004100 */
[----:B------:R-:W-:-:S04]  /*e8f0*/  FMUL R83, R83, UR40 ;  /* 0x0000002853537c20 */ /* 0x000fc80008400000 */
[----:B--2---:R-:W-:Y:S01]  /*e900*/  FFMA R83, R224, UR41, R83 ;  /* 0x00000029e0537c23 */ /* 0x004fe20008000053 */
[----:B------:R-:W-:Y:S01]  /*e910*/  LOP3.LUT P0, RZ, R227, 0x80000, RZ, 0xc0, !PT ;  /* 0x00080000e3ff7812 */ /* 0x000fe2000780c0ff */
[----:B------:R-:W2:Y:S03]  /*e920*/  LDL.LU R224, [R1+0x60] ;  /* 0x0000600001e07983 */ /* 0x000ea60000300800 */
[----:B------:R-:W-:-:S05]  /*e930*/  F2FP.SATFINITE.E4M3.F32.PACK_AB_MERGE_C R83, RZ, R83, RZ ;  /* 0x00000053ff53723e */ /* 0x000fca00048070ff */
[----:B------:R0:W-:Y:S02]  /*e940*/  @!P2 STG.E.U8 desc[UR46][R8.64+0x28], R83 ;  /* 0x000028530800a986 */ /* 0x0001e4000c10112e */
[----:B0-----:R-:W0:Y:S02]  /*e950*/  @!P4 LDC.64 R8, c[0x0][0x5c0] ;  /* 0x00017000ff08cb82 */ /* 0x001e240000000a00 */
[----:B0-----:R-:W-:Y:S02]  /*e960*/  @!P4 IADD3 R8, P2, R41, R8, RZ ;  /* 0x000000082908c210 */ /* 0x001fe40007f5e0ff */
[----:B------:R-:W-:-:S06]  /*e970*/  PRMT R41, RZ, 0x7610, R41 ;  /* 0x00007610ff297816 */ /* 0x000fcc0000000029 */
[----:B------:R-:W4:Y:S01]  /*e980*/  @!P4 LDG.E.U8 R41, desc[UR46][R36.64+0x29] ;  /* 0x0000292e2429c981 */ /* 0x000f22000c1e1100 */
[----:B------:R-:W-:Y:S02]  /*e990*/  ISETP.LT.OR P3, PT, R39, 0x31, !P0 ;  /* 0x000000312700780c */ /* 0x000fe40004761670 */
[----:B------:R-:W-:-:S11]  /*e9a0*/  LOP3.LUT R228, R228, 0xfffeffff, RZ, 0xc0, !PT ;  /* 0xfffeffffe4e47812 */ /* 0x000fd600078ec0ff */
[----:B------:R-:W-:Y:S02]  /*e9b0*/  @!P3 IADD3 R126, P5, P6, R2, R24, R3 ;  /* 0x00000018027eb210 */ /* 0x000fe40007ebe003 */
[----:B------:R-:W-:Y:S02]  /*e9c0*/  @P3 LOP3.LUT R228, R228, 0x10000, RZ, 0xfc, !PT ;  /* 0x00010000e4e43812 */ /* 0x000fe400078efcff */
[----:B------:R-:W-:Y:S02]  /*e9d0*/  @!P3 IADD3.X R129, R6, R38, R4, P5, P6 ;  /* 0x000000260681b210 */ /* 0x000fe40002fec404 */
[----:B------:R-:W-:Y:S01]  /*e9e0*/  ISETP.LT.OR P3, PT, R39, 0x32, !P0 ;  /* 0x000000322700780c */ /* 0x000fe20004761670 */
[----:B------:R-:W-:-:S12]  /*e9f0*/  @!P4 IMAD.X R9, R82, 0x1, R9, P2 ;  /* 0x000000015209c824 */ /* 0x000fd800010e0609 */
[----:B------:R-:W-:-:S04]  /*ea00*/  @!P3 IADD3 R125, P5, P6, R2, R24, R3 ;  /* 0x00000018027db210 */ /* 0x000fc80007ebe003 */
[----:B------:R-:W-:Y:S02]  /*ea10*/  @!P3 IADD3.X R128, R6, R38, R4, P5, P6 ;  /* 0x000000260680b210 */ /* 0x000fe40002fec404 */
[----:B------:R-:W-:Y:S02]  /*ea20*/  ISETP.LT.OR P6, PT, R39, 0x39, !P0 ;  /* 0x000000392700780c */ /* 0x000fe400047c1670 */
[----:B------:R-:W-:-:S04]  /*ea30*/  LOP3.LUT R228, R228, 0xffff7fff, RZ, 0xc0, !PT ;  /* 0xffff7fffe4e47812 */ /* 0x000fc800078ec0ff */
[----:B------:R-:W-:Y:S02]  /*ea40*/  @P3 LOP3.LUT R228, R228, 0x8000, RZ, 0xfc, !PT ;  /* 0x00008000e4e43812 */ /* 0x000fe400078efcff */
[----:B------:R-:W-:Y:S02]  /*ea50*/  ISETP.GE.AND P3, PT, R40, 0x1, PT ;  /* 0x000000012800780c */ /* 0x000fe40003f66270 */
        /* <DEDUP_REMOVED lines=8> */
[----:B------:R-:W-:-:S04]  /*eae0*/  @!P6 IADD3 R121, P2, P4, R2, R24, R3 ;  /* 0x000000180279e210 */ /* 0x000fc80007c5e003 */
[----:B------:R-:W-:Y:S02]  /*eaf0*/  @!P6 IADD3.X R127, R6, R38, R4, P2, P4 ;  /* 0x00000026067fe210 */ /* 0x000fe400017e8404 */
[----:B------:R-:W-:Y:S02]  /*eb00*/  ISETP.LT.OR P2, PT, R39, 0x31, !P3 ;  /* 0x000000312700780c */ /* 0x000fe40005f41670 */
[----:B0-----:R-:W-:-:S11]  /*eb10*/  PRMT R8, RZ, 0x7610, R8 ;  /* 0x00007610ff087816 */ /* 0x001fd60000000008 */
        /* <DEDUP_REMOVED lines=18> */
[----:B------:R-:W-:Y:S02]  /*ec40*/  LOP3.LUT P6, RZ, R229, 0x40000, RZ, 0xc0, !PT ;  /* 0x00040000e5ff7812 */ /* 0x000fe400078cc0ff */
[----:B0-----:R-:W-:-:S05]  /*ec50*/  @!P2 IADD3 R8, P4, R24, R8, RZ ;  /* 0x000000081808a210 */ /* 0x001fca0007f9e0ff */
[----:B------:R-:W-:Y:S01]  /*ec60*/  @!P2 IMAD.X R9, R38, 0x1, R9, P4 ;  /* 0x000000012609a824 */ /* 0x000fe200020e0609 */
[----:B------:R-:W-:-:S05]  /*ec70*/  LOP3.LUT R227, R227, 0xfffdffff, RZ, 0xc0, !PT ;  /* 0xfffdffffe3e37812 */ /* 0x000fca00078ec0ff */
[----:B------:R-:W-:-:S04]  /*ec80*/  @P6 LOP3.LUT R227, R227, 0x20000, RZ, 0xfc, !PT ;  /* 0x00020000e3e36812 */ /* 0x000fc800078efcff */
[----:B------:R-:W-:Y:S02]  /*ec90*/  LOP3.LUT R227, R227, 0xffffdfff, RZ, 0xc0, !PT ;  /* 0xffffdfffe3e37812 */ /* 0x000fe400078ec0ff */
        /* <DEDUP_REMOVED lines=8> */
[----:B------:R0:W-:Y:S01]  /*ed20*/  @!P2 STG.E.U8 desc[UR46][R8.64+0x31], R41 ;  /* 0x000031290800a986 */ /* 0x0001e2000c10112e */
[----:B------:R-:W-:-:S13]  /*ed30*/  ISETP.LT.OR P2, PT, R39, 0x3a, !P0 ;  /* 0x0000003a2700780c */ /* 0x000fda0004741670 */
[----:B------:R-:W-:Y:S02]  /*ed40*/  @!P2 IADD3 R115, P4, P5, R2, R24, R3 ;  /* 0x000000180273a210 */ /* 0x000fe40007d9e003 */
[----:B------:R-:W-:Y:S02]  /*ed50*/  @P2 LOP3.LUT R227, R227, 0x2000, RZ, 0xfc, !PT ;  /* 0x00002000e3e32812 */ /* 0x000fe400078efcff */
[----:B------:R-:W-:Y:S02]  /*ed60*/  @!P2 IADD3.X R116, R6, R38, R4, P4, P5 ;  /* 0x000000260674a210 */ /* 0x000fe400027ea404 */
[----:B------:R-:W-:Y:S02]  /*ed70*/  LOP3.LUT P2, RZ, R229, 0x100000, RZ, 0xc0, !PT ;  /* 0x00100000e5ff7812 */ /* 0x000fe4000784c0ff */
[----:B0-----:R-:W-:-:S11]  /*ed80*/  PRMT R8, RZ, 0x7610, R8 ;  /* 0x00007610ff087816 */ /* 0x001fd60000000008 */
[----:B------:R-:W4:Y:S01]  /*ed90*/  @!P2 LDG.E.U8 R8, desc[UR46][R28.64+0x30] ;  /* 0x0000302e1c08a981 */ /* 0x000f22000c1e1100 */
[----:B------:R-:W-:-:S04]  /*eda0*/  @!P6 IADD3 R134, P4, P5, R2, R24, R5 ;  /* 0x000000180286e210 */ /* 0x000fc80007d9e005 */
[----:B------:R-:W-:Y:S02]  /*edb0*/  @!P6 IADD3.X R139, R6, R38, R7, P4, P5 ;  /* 0x00000026068be210 */ /* 0x000fe400027ea407 */
[----:B------:R-:W-:Y:S02]  /*edc0*/  LOP3.LUT P6, RZ, R227, 0x20000, RZ, 0xc0, !PT ;  /* 0x00020000e3ff7812 */ /* 0x000fe400078cc0ff */
[----:B----4-:R-:W-:-:S04]  /*edd0*/  LOP3.LUT R8, R8, 0xff, RZ, 0xc0, !PT ;  /* 0x000000ff08087812 */ /* 0x010fc800078ec0ff */
[----:B------:R-:W-:-:S05]  /*ede0*/  F2FP.F16.E4M3.UNPACK_B R8, R8 ;  /* 0x00000008ff08723e */ /* 0x000fca00020006ff */
[----:B------:R-:W-:-:S05]  /*edf0*/  HADD2.F32 R8, -RZ, R8.H0_H0 ;  /* 0x20000008ff087230 */ /* 0x000fca0000004100 */
[----:B------:R-:W-:-:S04]  /*ee00*/  FMUL R8, R8, UR40 ;  /* 0x0000002808087c20 */ /* 0x000fc80008400000 */
[----:B--2---:R-:W-:Y:S02]  /*ee10*/  FFMA R8, R224, UR41, R8 ;  /* 0x00000029e0087c23 */ /* 0x004fe40008000008 */
[----:B------:R-:W2:Y:S03]  /*ee20*/  LDL.LU R224, [R1+0x70] ;  /* 0x0000700001e07983 */ /* 0x000ea60000300800 */
[----:B------:R-:W-:-:S05]  /*ee30*/  F2FP.SATFINITE.E4M3.F32.PACK_AB_MERGE_C R8, RZ, R8, RZ ;  /* 0x00000008ff08723e */ /* 0x000fca00048070ff */
[----:B------:R0:W-:Y:S02]  /*ee40*/  @!P2 STG.E.U8 desc[UR46][R132.64+0x30], R8 ;  /* 0x000030088400a986 */ /* 0x0001e4000c10112e */
[----:B0-----:R-:W-:-:S06]  /*ee50*/  PRMT R8, RZ, 0x7610, R8 ;  /* 0x00007610ff087816 */ /* 0x001fcc0000000008 */
[----:B------:R-:W4:Y:S01]  /*ee60*/  @!P6 LDG.E.U8 R8, desc[UR46][R28.64+0x31] ;  /* 0x0000312e1c08e981 */ /* 0x000f22000c1e1100 */
[----:B------:R-:W-:-:S13]  /*ee70*/  ISETP.LT.OR P2, PT, R39, 0x42, !P1 ;  /* 0x000000422700780c */ /* 0x000fda0004f41670 */
[----:B------:R-:W-:-:S04]  /*ee80*/  @!P2 IADD3 R138, P4, P5, R2, R24, R5 ;  /* 0x00000018028aa210 */ /* 0x000fc80007d9e005 */
[----:B------:R-:W-:Y:S02]  /*ee90*/  @!P2 IADD3.X R144, R6, R38, R7, P4, P5 ;  /* 0x000000260690a210 */ /* 0x000fe400027ea407 */
[----:B------:R-:W-:-:S13]  /*eea0*/  ISETP.LT.OR P2, PT, R39, 0x49, !P1 ;  /* 0x000000492700780c */ /* 0x000fda0004f41670 */
[----:B------:R-:W-:-:S04]  /*eeb0*/  @!P2 IADD3 R140, P4, P5, R2, R24, R5 ;  /* 0x00000018028ca210 */ /* 0x000fc80007d9e005 */
        /* <DEDUP_REMOVED lines=16> */
[----:B--2---:R-:W-:Y:S02]  /*efc0*/  FFMA R41, R224, UR41, R8 ;  /* 0x00000029e0297c23 */ /* 0x004fe40008000008 */
[----:B------:R-:W0:Y:S01]  /*efd0*/  @!P4 LDC.64 R8, c[0x0][0x5c0] ;  /* 0x00017000ff08cb82 */ /* 0x000e220000000a00 */
[----:B------:R-:W-:Y:S01]  /*efe0*/  LOP3.LUT P6, RZ, R229, 0x800000, RZ, 0xc0, !PT ;  /* 0x00800000e5ff7812 */ /* 0x000fe200078cc0ff */
        /* <DEDUP_REMOVED lines=9> */
[----:B0-----:R-:W-:-:S05]  /*f080*/  @!P4 IADD3 R8, P5, R24, R8, RZ ;  /* 0x000000081808c210 */ /* 0x001fca0007fbe0ff */
[----:B------:R-:W-:Y:S01]  /*f090*/  @!P4 IMAD.X R9, R38, 0x1, R9, P5 ;  /* 0x000000012609c824 */ /* 0x000fe200028e0609 */
        /* <DEDUP_REMOVED lines=9> */
[----:B0-----:R-:W-:-:S06]  /*f130*/  PRMT R8, RZ, 0x7610, R8 ;  /* 0x00007610ff087816 */ /* 0x001fcc0000000008 */
[----:B------:R-:W4:Y:S01]  /*f140*/  @!P6 LDG.E.U8 R8, desc[UR46][R28.64+0x38] ;  /* 0x0000382e1c08e981 */ /* 0x000f22000c1e1100 */
[----:B------:R-:W-:-:S04]  /*f150*/  LOP3.LUT R227, R227, 0xfffeffff, RZ, 0xc0, !PT ;  /* 0xfffeffffe3e37812 */ /* 0x000fc800078ec0ff */
[----:B------:R-:W-:Y:S02]  /*f160*/  @P3 LOP3.LUT R227, R227, 0x10000, RZ, 0xfc, !PT ;  /* 0x00010000e3e33812 */ /* 0x000fe400078efcff */
[----:B------:R-:W-:-:S13]  /*f170*/  ISETP.LT.OR P3, PT, R39, 0x4a, !P1 ;  /* 0x0000004a2700780c */ /* 0x000fda0004f61670 */
[----:B------:R-:W-:-:S04]  /*f180*/  @!P3 IADD3 R122, P5, P4, R2, R24, R5 ;  /* 0x00000018027ab210 */ /* 0x000fc80007cbe005 */
[----:B------:R-:W-:Y:S02]  /*f190*/  @!P3 IADD3.X R132, R6, R38, R7, P5, P4 ;  /* 0x000000260684b210 */ /* 0x000fe40002fe8407 */
[----:B------:R-:W-:Y:S02]  /*f1a0*/  ISETP.LT.OR P3, PT, R39, 0x41, !P0 ;  /* 0x000000412700780c */ /* 0x000fe40004761670 */
[C---:B------:R-:W-:Y:S02]  /*f1b0*/  LOP3.LUT P2, RZ, R228.reuse, 0x200, RZ, 0xc0, !PT ;  /* 0x00000200e4ff7812 */ /* 0x040fe4000784c0ff */
[----:B------:R-:W-:-:S09]  /*f1c0*/  LOP3.LUT R228, R228, 0xffffffef, RZ, 0xc0, !PT ;  /* 0xffffffefe4e47812 */ /* 0x000fd200078ec0ff */
[----:B------:R-:W-:Y:S02]  /*f1d0*/  @!P3 IADD3 R133, P5, P4, R2, R24, R3 ;  /* 0x000000180285b210 */ /* 0x000fe40007cbe003 */
[----:B------:R-:W-:Y:S02]  /*f1e0*/  @P3 LOP3.LUT R228, R228, 0x10, RZ, 0xfc, !PT ;  /* 0x00000010e4e43812 */ /* 0x000fe400078efcff */
        /* <DEDUP_REMOVED lines=8> */
[----:B--2---:R-:W-:Y:S02]  /*f270*/  FFMA R8, R224, UR41, R8 ;  /* 0x00000029e0087c23 */ /* 0x004fe40008000008 */
[----:B------:R-:W2:Y:S03]  /*f280*/  LDL.LU R224, [R1+0x80] ;  /* 0x0000800001e07983 */ /* 0x000ea60000300800 */
[----:B------:R-:W-:-:S05]  /*f290*/  F2FP.SATFINITE.E4M3.F32.PACK_AB_MERGE_C R8, RZ, R8, RZ ;  /* 0x00000008ff08723e */ /* 0x000fca00048070ff */
[----:B------:R0:W-:Y:S01]  /*f2a0*/  @!P6 STG.E.U8 desc[UR46][R118.64+0x38], R8 ;  /* 0x000038087600e986 */ /* 0x0001e2000c10112e */
[C---:B------:R-:W-:Y:S02]  /*f2b0*/  LOP3.LUT P6, RZ, R228.reuse, 0x100, RZ, 0xc0, !PT ;  /* 0x00000100e4ff7812 */ /* 0x040fe400078cc0ff */
[----:B------:R-:W-:-:S04]  /*f2c0*/  LOP3.LUT R228, R228, 0xfffffff7, RZ, 0xc0, !PT ;  /* 0xfffffff7e4e47812 */ /* 0x000fc800078ec0ff */
[----:B------:R-:W-:Y:S02]  /*f2d0*/  @P3 LOP3.LUT R228, R228, 0x8, RZ, 0xfc, !PT ;  /* 0x00000008e4e43812 */ /* 0x000fe400078efcff */
[----:B------:R-:W-:Y:S02]  /*f2e0*/  LOP3.LUT P3, RZ, R227, 0x10000, RZ, 0xc0, !PT ;  /* 0x00010000e3ff7812 */ /* 0x000fe4000786c0ff */
[----:B0-----:R-:W-:-:S11]  /*f2f0*/  PRMT R8, RZ, 0x7610, R8 ;  /* 0x00007610ff087816 */ /* 0x001fd60000000008 */
[----:B------:R-:W4:Y:S02]  /*f300*/  @!P3 LDG.E.U8 R8, desc[UR46][R28.64+0x39] ;  /* 0x0000392e1c08b981 */ /* 0x000f24000c1e1100 */
        /* <DEDUP_REMOVED lines=21> */
[----:B------:R-:W-:Y:S02]  /*f460*/  LOP3.LUT R228, R228, 0xfffffffb, RZ, 0xc0, !PT ;  /* 0xfffffffbe4e47812 */ /* 0x000fe400078ec0ff */
[----:B------:R-:W-:Y:S02]  /*f470*/  @!P3 IADD3 R135, P5, P4, R2, R24, R3 ;  /* 0x000000180287b210 */ /* 0x000fe40007cbe003 */
[----:B------:R-:W-:Y:S02]  /*f480*/  @P3 LOP3.LUT R228, R228, 0x4, RZ, 0xfc, !PT ;  /* 0x00000004e4e43812 */ /* 0x000fe400078efcff */
[----:B------:R-:W-:Y:S02]  /*f490*/  @!P3 IADD3.X R145, R6, R38, R4, P5, P4 ;  /* 0x000000260691b210 */ /* 0x000fe40002fe8404 */
[----:B------:R-:W-:Y:S02]  /*f4a0*/  ISETP.LT.OR P3, PT, R39, 0x4a, !P0 ;  /* 0x0000004a2700780c */ /* 0x000fe40004761670 */
[----:B------:R-:W-:-:S11]  /*f4b0*/  LOP3.LUT R228, R228, 0xfffffffd, RZ, 0xc0, !PT ;  /* 0xfffffffde4e47812 */ /* 0x000fd600078ec0ff */
[----:B------:R-:W-:Y:S02]  /*f4c0*/  @!P3 IADD3 R142, P5, P4, R2, R24, R3 ;  /* 0x00000018028eb210 */ /* 0x000fe40007cbe003 */
[----:B------:R-:W-:Y:S02]  /*f4d0*/  @P3 LOP3.LUT R228, R228, 0x2, RZ, 0xfc, !PT ;  /* 0x00000002e4e43812 */ /* 0x000fe400078efcff */
[----:B------:R-:W-:Y:S02]  /*f4e0*/  @!P3 IADD3.X R141, R6, R38, R4, P5, P4 ;  /* 0x00000026068db210 */ /* 0x000fe40002fe8404 */
[----:B------:R-:W-:Y:S02]  /*f4f0*/  LOP3.LUT P3, RZ, R227, 0x8000, RZ, 0xc0, !PT ;  /* 0x00008000e3ff7812 */ /* 0x000fe4000786c0ff */
[----:B------:R-:W-:Y:S02]  /*f500*/  PRMT R41, RZ, 0x7610, R41 ;  /* 0x00007610ff297816 */ /* 0x000fe40000000029 */
        /* <DEDUP_REMOVED lines=8> */
[----:B------:R0:W-:Y:S04]  /*f590*/  @!P6 STG.E.U8 desc[UR46][R106.64+0x31], R8 ;  /* 0x000031086a00e986 */ /* 0x0001e8000c10112e */
[----:B------:R-:W4:Y:S01]  /*f5a0*/  @!P3 LDG.E.U8 R41, desc[UR46][R32.64+0x30] ;  /* 0x0000302e2029b981 */ /* 0x000f22000c1e1100 */
[----:B------:R-:W-:Y:S01]  /*f5b0*/  @!P2 IADD3 R131, P5, P4, R2, R24, R5 ;  /* 0x000000180283a210 */ /* 0x000fe20007cbe005 */
[----:B0-----:R-:W0:Y:S03]  /*f5c0*/  @!P3 LDC.64 R8, c[0x0][0x5c0] ;  /* 0x00017000ff08bb82 */ /* 0x001e260000000a00 */
[----:B------:R-:W-:Y:S02]  /*f5d0*/  @!P2 IADD3.X R123, R6, R38, R7, P5, P4 ;  /* 0x00000026067ba210 */ /* 0x000fe40002fe8407 */
[----:B------:R-:W-:-:S02]  /*f5e0*/  ISETP.LT.OR P2, PT, R39, 0x52, !P1 ;  /* 0x000000522700780c */ /* 0x000fc40004f41670 */
[----:B------:R-:W-:-:S11]  /*f5f0*/  ISETP.LT.OR P6, PT, R39, 0x59, !P1 ;  /* 0x000000592700780c */ /* 0x000fd60004fc1670 */
[----:B------:R-:W-:-:S04]  /*f600*/  @!P2 IADD3 R119, P5, P4, R2, R24, R5 ;  /* 0x000000180277a210 */ /* 0x000fc80007cbe005 */
[----:B------:R-:W-:Y:S02]  /*f610*/  @!P2 IADD3.X R118, R6, R38, R7, P5, P4 ;  /* 0x000000260676a210 */ /* 0x000fe40002fe8407 */
[----:B0-----:R-:W-:-:S05]  /*f620*/  @!P3 IADD3 R8, P4, R105, R8, RZ ;  /* 0x000000086908b210 */ /* 0x001fca0007f9e0ff */
[----:B------:R-:W-:Y:S01]  /*f630*/  @!P3 IMAD.X R9, R110, 0x1, R9, P4 ;  /* 0x000000016e09b824 */ /* 0x000fe200020e0609 */
[----:B------:R-:W-:-:S04]  /*f640*/  @!P6 IADD3 R113, P5, P4, R2, R24, R5 ;  /* 0x000000180271e210 */ /* 0x000fc80007cbe005 */
[----:B------:R-:W-:Y:S02]  /*f650*/  @!P6 IADD3.X R112, R6, R38, R7, P5, P4 ;  /* 0x000000260670e210 */ /* 0x000fe40002fe8407 */
[C---:B------:R-:W-:Y:S02]  /*f660*/  ISETP.LT.OR P4, PT, R39.reuse, 0x32, !P1 ;  /* 0x000000322700780c */ /* 0x040fe40004f81670 */
[----:B------:R-:W-:Y:S02]  /*f670*/  ISETP.LT.OR P6, PT, R39, 0x5a, !P1 ;  /* 0x0000005a2700780c */ /* 0x000fe40004fc1670 */
        /* <DEDUP_REMOVED lines=9> */
[----:B0-----:R-:W0:Y:S01]  /*f710*/  @!P4 LDC.64 R8, c[0x0][0x5c0] ;  /* 0x00017000ff08cb82 */ /* 0x001e220000000a00 */
[----:B------:R-:W-:Y:S02]  /*f720*/  PRMT R41, RZ, 0x7610, R41 ;  /* 0x00007610ff297816 */ /* 0x000fe40000000029 */
[----:B0-----:R-:W-:Y:S02]  /*f730*/  @!P4 IADD3 R8, P5, R111, R8, RZ ;  /* 0x000000086f08c210 */ /* 0x001fe40007fbe0ff */
[----:B------:R-:W-:-:S04]  /*f740*/  @!P6 IADD3 R110, P4, P3, R2, R24, R5 ;  /* 0x00000018026ee210 */ /* 0x000fc80007b9e005 */
[----:B------:R-:W-:Y:S02]  /*f750*/  @!P6 IADD3.X R109, R6, R38, R7, P4, P3 ;  /* 0x00000026066de210 */ /* 0x000fe400027e6407 */
[----:B------:R-:W-:-:S13]  /*f760*/  ISETP.LT.OR P3, PT, R39, 0x32, !P1 ;  /* 0x000000322700780c */ /* 0x000fda0004f61670 */
[----:B------:R-:W4:Y:S01]  /*f770*/  @!P3 LDG.E.U8 R41, desc[UR46][R32.64+0x31] ;  /* 0x0000312e2029b981 */ /* 0x000f22000c1e1100 */
        /* <DEDUP_REMOVED lines=17> */
[----:B------:R-:W-:Y:S01]  /*f890*/  PRMT R83, RZ, 0x7610, R83 ;  /* 0x00007610ff537816 */ /* 0x000fe20000000053 */
[----:B------:R-:W2:Y:S03]  /*f8a0*/  LDL.LU R224, [R1+0x98] ;  /* 0x0000980001e07983 */ /* 0x000ea60000300800 */
[----:B------:R-:W-:-:S05]  /*f8b0*/  F2FP.SATFINITE.E4M3.F32.PACK_AB_MERGE_C R8, RZ, R8, RZ ;  /* 0x00000008ff08723e */ /* 0x000fca00048070ff */
[----:B------:R0:W-:Y:S02]  /*f8c0*/  @!P2 STG.E.U8 desc[UR46][R102.64+0x38], R8 ;  /* 0x000038086600a986 */ /* 0x0001e4000c10112e */
[----:B0-----:R-:W-:-:S06]  /*f8d0*/  PRMT R8, RZ, 0x7610, R8 ;  /* 0x00007610ff087816 */ /* 0x001fcc0000000008 */
[----:B------:R-:W4:Y:S01]  /*f8e0*/  @!P6 LDG.E.U8 R8, desc[UR46][R30.64+0x39] ;  /* 0x0000392e1e08e981 */ /* 0x000f22000c1e1100 */
[C---:B------:R-:W-:Y:S02]  /*f8f0*/  ISETP.LT.OR P2, PT, R39.reuse, 0x39, !P1 ;  /* 0x000000392700780c */ /* 0x040fe40004f41670 */
[----:B------:R-:W-:Y:S02]  /*f900*/  ISETP.LT.OR P5, PT, R39, 0x51, !P0 ;  /* 0x000000512700780c */ /* 0x000fe400047a1670 */
[----:B------:R-:W-:-:S11]  /*f910*/  LOP3.LUT R228, R228, 0xffffff7f, RZ, 0xc0, !PT ;  /* 0xffffff7fe4e47812 */ /* 0x000fd600078ec0ff */
[----:B------:R-:W-:Y:S02]  /*f920*/  @!P5 IADD3 R108, P4, P3, R2, R24, R3 ;  /* 0x00000018026cd210 */ /* 0x000fe40007b9e003 */
[----:B------:R-:W-:Y:S02]  /*f930*/  @P5 LOP3.LUT R228, R228, 0x80, RZ, 0xfc, !PT ;  /* 0x00000080e4e45812 */ /* 0x000fe400078efcff */
[----:B----4-:R-:W-:-:S04]  /*f940*/  LOP3.LUT R8, R8, 0xff, RZ, 0xc0, !PT ;  /* 0x000000ff08087812 */ /* 0x010fc800078ec0ff */
[----:B------:R-:W-:-:S05]  /*f950*/  F2FP.F16.E4M3.UNPACK_B R8, R8 ;  /* 0x00000008ff08723e */ /* 0x000fca00020006ff */
[----:B------:R-:W-:-:S05]  /*f960*/  HADD2.F32 R8, -RZ, R8.H0_H0 ;  /* 0x20000008ff087230 */ /* 0x000fca0000004100 */
[----:B------:R-:W-:-:S04]  /*f970*/  FMUL R8, R8, UR40 ;  /* 0x0000002808087c20 */ /* 0x000fc80008400000 */
[----:B---3--:R-:W-:Y:S01]  /*f980*/  FFMA R8, R225, UR41, R8 ;  /* 0x00000029e1087c23 */ /* 0x008fe20008000008 */
[----:B------:R-:W-:Y:S01]  /*f990*/  @!P5 IADD3.X R107, R6, R38, R4, P4, P3 ;  /* 0x00000026066bd210 */ /* 0x000fe200027e6404 */
[----:B------:R-:W3:Y:S03]  /*f9a0*/  LDL.LU R225, [R1+0x9c] ;  /* 0x00009c0001e17983 */ /* 0x000ee60000300800 */
[----:B------:R-:W-:-:S05]  /*f9b0*/  F2FP.SATFINITE.E4M3.F32.PACK_AB_MERGE_C R8, RZ, R8, RZ ;  /* 0x00000008ff08723e */ /* 0x000fca00048070ff */
[----:B------:R0:W-:Y:S04]  /*f9c0*/  @!P6 STG.E.U8 desc[UR46][R94.64+0x39], R8 ;  /* 0x000039085e00e986 */ /* 0x0001e8000c10112e */
[----:B------:R-:W4:Y:S01]  /*f9d0*/  @!P2 LDG.E.U8 R83, desc[UR46][R32.64+0x38] ;  /* 0x0000382e2053a981 */ /* 0x000f22000c1e1100 */
[----:B------:R-:W-:Y:S02]  /*f9e0*/  ISETP.LT.OR P5, PT, R39, 0x52, !P0 ;  /* 0x000000522700780c */ /* 0x000fe400047a1670 */
[----:B------:R-:W-:Y:S02]  /*f9f0*/  LOP3.LUT R227, R227, 0xfffffbff, RZ, 0xc0, !PT ;  /* 0xfffffbffe3e37812 */ /* 0x000fe400078ec0ff */
[----:B------:R-:W-:Y:S01]  /*fa00*/  LOP3.LUT R228, R228, 0xffffffbf, RZ, 0xc0, !PT ;  /* 0xffffffbfe4e47812 */ /* 0x000fe200078ec0ff */
[----:B0-----:R-:W0:Y:S08]  /*fa10*/  @!P2 LDC.64 R8, c[0x0][0x5c0] ;  /* 0x00017000ff08ab82 */ /* 0x001e300000000a00 */
[----:B------:R-:W-:-:S04]  /*fa20*/  @!P5 IADD3 R106, P4, P3, R2, R24, R3 ;  /* 0x00000018026ad210 */ /* 0x000fc80007b9e003 */
[----:B------:R-:W-:Y:S02]  /*fa30*/  @!P5 IADD3.X R105, R6, R38, R4, P4, P3 ;  /* 0x000000260669d210 */ /* 0x000fe400027e6404 */
[----:B------:R-:W-:Y:S02]  /*fa40*/  ISETP.LT.OR P3, PT, R39, 0x59, !P0 ;  /* 0x000000592700780c */ /* 0x000fe40004761670 */
[----:B------:R-:W-:-:S11]  /*fa50*/  @P5 LOP3.LUT R228, R228, 0x40, RZ, 0xfc, !PT ;  /* 0x00000040e4e45812 */ /* 0x000fd600078efcff */
[----:B------:R-:W-:Y:S02]  /*fa60*/  @P3 LOP3.LUT R227, R227, 0x400, RZ, 0xfc, !PT ;  /* 0x00000400e3e33812 */ /* 0x000fe400078efcff */
[----:B------:R-:W-:Y:S02]  /*fa70*/  @!P3 IADD3 R104, P5, P4, R2, R24, R3 ;  /* 0x000000180268b210 */ /* 0x000fe40007cbe003 */
[----:B------:R-:W-:Y:S02]  /*fa80*/  LOP3.LUT R227, R227, 0xfffffdff, RZ, 0xc0, !PT ;  /* 0xfffffdffe3e37812 */ /* 0x000fe400078ec0ff */
[----:B------:R-:W-:Y:S02]  /*fa90*/  @!P3 IADD3.X R103, R6, R38, R4, P5, P4 ;  /* 0x000000260667b210 */ /* 0x000fe40002fe8404 */
[----:B------:R-:W-:Y:S02]  /*faa0*/  ISETP.LT.OR P4, PT, R39, 0x5a, !P0 ;  /* 0x0000005a2700780c */ /* 0x000fe40004781670 */
[----:B------:R-:W-:-:S02]  /*fab0*/  @P0 LOP3.LUT R227, R227, 0x200, RZ, 0xfc, !PT ;  /* 0x00000200e3e30812 */ /* 0x000fc400078efcff */
[----:B------:R-:W-:Y:S02]  /*fac0*/  LOP3.LUT P0, RZ, R0, 0x8, RZ, 0xc0, !PT ;  /* 0x0000000800ff7812 */ /* 0x000fe4000780c0ff */
[----:B------:R-:W-:-:S07]  /*fad0*/  LOP3.LUT R227, R227, 0xffffbfff, RZ, 0xc0, !PT ;  /* 0xffffbfffe3e37812 */ /* 0x000fce00078ec0ff */
[----:B------:R-:W-:-:S04]  /*fae0*/  @!P4 IADD3 R41, P6, P5, R2, R24, R3 ;  /* 0x000000180229c210 */ /* 0x000fc80007dde003 */
[----:B------:R-:W-:-:S04]  /*faf0*/  @P0 LOP3.LUT R227, R227, 0x4000, RZ, 0xfc, !PT ;  /* 0x00004000e3e30812 */ /* 0x000fc800078efcff */
[----:B------:R-:W-:Y:S02]  /*fb00*/  LOP3.LUT R227, R227, 0xfffff7ff, RZ, 0xc0, !PT ;  /* 0xfffff7ffe3e37812 */ /* 0x000fe400078ec0ff */
[----:B------:R-:W-:Y:S02]  /*fb10*/  @!P4 IADD3.X R82, R6, R38, R4, P6, P5 ;  /* 0x000000260652c210 */ /* 0x000fe400037ea404 */
[----:B------:R-:W-:Y:S02]  /*fb20*/  @P4 LOP3.LUT R227, R227, 0x800, RZ, 0xfc, !PT ;  /* 0x00000800e3e34812 */ /* 0x000fe400078efcff */
[----:B------:R-:W-:Y:S02]  /*fb30*/  ISETP.LT.OR P4, PT, R39, 0x3a, !P1 ;  /* 0x0000003a2700780c */ /* 0x000fe40004f81670 */
[----:B0-----:R-:W-:Y:S02]  /*fb40*/  @!P2 IADD3 R8, P5, R117, R8, RZ ;  /* 0x000000087508a210 */ /* 0x001fe40007fbe0ff */
[----:B------:R-:W-:-:S03]  /*fb50*/  PRMT R111, RZ, 0x7610, R111 ;  /* 0x00007610ff6f7816 */ /* 0x000fc6000000006f */
[----:B------:R-:W-:Y:S01]  /*fb60*/  @!P2 IMAD.X R9, R120, 0x1, R9, P5 ;  /* 0x000000017809a824 */ /* 0x000fe200028e0609 */
[----:B----4-:R-:W-:-:S04]  /*fb70*/  LOP3.LUT R83, R83, 0xff, RZ, 0xc0, !PT ;  /* 0x000000ff53537812 */ /* 0x010fc800078ec0ff */
[----:B------:R-:W-:-:S05]  /*fb80*/  F2FP.F16.E4M3.UNPACK_B R83, R83 ;  /* 0x00000053ff53723e */ /* 0x000fca00020006ff */
[----:B------:R-:W-:-:S05]  /*fb90*/  HADD2.F32 R83, -RZ, R83.H0_H0 ;  /* 0x20000053ff537230 */ /* 0x000fca0000004100 */
[----:B------:R-:W-:-:S04]  /*fba0*/  FMUL R83, R83, UR40 ;  /* 0x0000002853537c20 */ /* 0x000fc80008400000 */
[----:B--2---:R-:W-:Y:S01]  /*fbb0*/  FFMA R95, R224, UR41, R83 ;  /* 0x00000029e05f7c23 */ /* 0x004fe20008000053 */
[----:B------:R-:W-:Y:S01]  /*fbc0*/  ISETP.LT.OR P5, PT, R39, 0x61, !P1 ;  /* 0x000000612700780c */ /* 0x000fe20004fa1670 */
[----:B------:R-:W2:Y:S03]  /*fbd0*/  LDL.LU R224, [R1+0xa0] ;  /* 0x0000a00001e07983 */ /* 0x000ea60000300800 */
[----:B------:R-:W-:Y:S01]  /*fbe0*/  F2FP.SATFINITE.E4M3.F32.PACK_AB_MERGE_C R95, RZ, R95, RZ ;  /* 0x0000005fff5f723e */ /* 0x000fe200048070ff */
[----:B------:R-:W4:Y:S04]  /*fbf0*/  LDL.LU R226, [R1+0xa4] ;  /* 0x0000a40001e27983 */ /* 0x000f280000300800 */
[----:B------:R0:W-:Y:S04]  /*fc00*/  @!P2 STG.E.U8 desc[UR46][R8.64+0x38], R95 ;  /* 0x0000385f0800a986 */ /* 0x0001e8000c10112e */
[----:B------:R-:W3:Y:S01]  /*fc10*/  @!P4 LDG.E.U8 R111, desc[UR46][R32.64+0x39] ;  /* 0x0000392e206fc981 */ /* 0x000ee2000c1e1100 */
[----:B------:R-:W-:-:S04]  /*fc20*/  @!P5 IADD3 R83, P3, P6, R2, R24, R5 ;  /* 0x000000180253d210 */ /* 0x000fc80007e7e005 */
[----:B------:R-:W-:Y:S01]  /*fc30*/  @!P5 IADD3.X R94, R6, R38, R7, P3, P6 ;  /* 0x00000026065ed210 */ /* 0x000fe20001fec407 */
[----:B0-----:R-:W0:Y:S01]  /*fc40*/  @!P4 LDC.64 R8, c[0x0][0x5c0] ;  /* 0x00017000ff08cb82 */ /* 0x001e220000000a00 */
[----:B------:R-:W-:Y:S02]  /*fc50*/  ISETP.LT.OR P6, PT, R39, 0x62, !P1 ;  /* 0x000000622700780c */ /* 0x000fe40004fc1670 */
[----:B------:R-:W-:-:S04]  /*fc60*/  LOP3.LUT R227, R227, 0xffffefff, RZ, 0xc0, !PT ;  /* 0xffffefffe3e37812 */ /* 0x000fc800078ec0ff */
[----:B------:R-:W-:-:S07]  /*fc70*/  @P5 LOP3.LUT R227, R227, 0x1000, RZ, 0xfc, !PT ;  /* 0x00001000e3e35812 */ /* 0x000fce00078efcff */
[----:B------:R-:W-:-:S04]  /*fc80*/  @!P6 IADD3 R95, P2, P0, R2, R24, R5 ;  /* 0x00000018025fe210 */ /* 0x000fc8000785e005 */
[----:B------:R-:W-:Y:S02]  /*fc90*/  @!P6 IADD3.X R102, R6, R38, R7, P2, P0 ;  /* 0x000000260666e210 */ /* 0x000fe400017e0407 */
[----:B------:R-:W-:Y:S02]  /*fca0*/  LOP3.LUT P0, RZ, R227, 0x4000, RZ, 0xc0, !PT ;  /* 0x00004000e3ff7812 */ /* 0x000fe4000780c0ff */
[----:B0-----:R-:W-:Y:S02]  /*fcb0*/  @!P4 IADD3 R8, P5, R124, R8, RZ ;  /* 0x000000087c08c210 */ /* 0x001fe40007fbe0ff */
[----:B------:R-:W-:-:S03]  /*fcc0*/  PRMT R114, RZ, 0x7610, R114 ;  /* 0x00007610ff727816 */ /* 0x000fc60000000072 */
[----:B------:R-:W-:Y:S01]  /*fcd0*/  @!P4 IMAD.X R9, R130, 0x1, R9, P5 ;  /* 0x000000018209c824 */ /* 0x000fe200028e0609 */
[----:B---3--:R-:W-:-:S04]  /*fce0*/  LOP3.LUT R111, R111, 0xff, RZ, 0xc0, !PT ;  /* 0x000000ff6f6f7812 */ /* 0x008fc800078ec0ff */
[----:B------:R-:W-:-:S05]  /*fcf0*/  F2FP.F16.E4M3.UNPACK_B R111, R111 ;  /* 0x0000006fff6f723e */ /* 0x000fca00020006ff */
[----:B------:R-:W-:-:S05]  /*fd00*/  HADD2.F32 R111, -RZ, R111.H0_H0 ;  /* 0x2000006fff6f7230 */ /* 0x000fca0000004100 */
[----:B------:R-:W-:-:S04]  /*fd10*/  FMUL R111, R111, UR40 ;  /* 0x000000286f6f7c20 */ /* 0x000fc80008400000 */
[----:B------:R-:W-:Y:S01]  /*fd20*/  FFMA R111, R225, UR41, R111 ;  /* 0x00000029e16f7c23 */ /* 0x000fe2000800006f */
[----:B------:R-:W-:Y:S01]  /*fd30*/  LOP3.LUT P3, RZ, R0, 0x4, RZ, 0xc0, !PT ;  /* 0x0000000400ff7812 */ /* 0x000fe2000786c0ff */
[----:B------:R-:W3:Y:S03]  /*fd40*/  LDL.LU R225, [R1+0xa8] ;  /* 0x0000a80001e17983 */ /* 0x000ee60000300800 */
[----:B------:R-:W-:-:S05]  /*fd50*/  F2FP.SATFINITE.E4M3.F32.PACK_AB_MERGE_C R111, RZ, R111, RZ ;  /* 0x0000006fff6f723e */ /* 0x000fca00048070ff */
[----:B------:R0:W-:Y:S04]  /*fd60*/  @!P4 STG.E.U8 desc[UR46][R8.64+0x39], R111 ;  /* 0x0000396f0800c986 */ /* 0x0001e8000c10112e */
[----:B------:R-:W2:Y:S02]  /*fd70*/  @!P0 LDG.E.U8 R114, desc[UR46][R34.64+0x30] ;  /* 0x0000302e22728981 */ /* 0x000ea4000c1e1100 */
[----:B--2---:R-:W-:-:S04]  /*fd80*/  LOP3.LUT R114, R114, 0xff, RZ, 0xc0, !PT ;  /* 0x000000ff72727812 */ /* 0x004fc800078ec0ff */
[----:B------:R-:W-:-:S05]  /*fd90*/  F2FP.F16.E4M3.UNPACK_B R114, R114 ;  /* 0x00000072ff72723e */ /* 0x000fca00020006ff */
[----:B------:R-:W-:-:S05]  /*fda0*/  HADD2.F32 R114, -RZ, R114.H0_H0 ;  /* 0x20000072ff727230 */ /* 0x000fca0000004100 */
[----:B------:R-:W-:-:S04]  /*fdb0*/  FMUL R114, R114, UR40 ;  /* 0x0000002872727c20 */ /* 0x000fc80008400000 */
[----:B------:R-:W-:Y:S01]  /*fdc0*/  FFMA R114, R224, UR41, R114 ;  /* 0x00000029e0727c23 */ /* 0x000fe20008000072 */
[----:B------:R-:W-:Y:S01]  /*fdd0*/  LOP3.LUT P2, RZ, R228, 0x10000, RZ, 0xc0, !PT ;  /* 0x00010000e4ff7812 */ /* 0x000fe2000784c0ff */
[----:B------:R-:W2:Y:S03]  /*fde0*/  LDL.LU R224, [R1+0xac] ;  /* 0x0000ac0001e07983 */ /* 0x000ea60000300800 */
[----:B------:R-:W-:Y:S02]  /*fdf0*/  F2FP.SATFINITE.E4M3.F32.PACK_AB_MERGE_C R117, RZ, R114, RZ ;  /* 0x00000072ff75723e */ /* 0x000fe400048070ff */
[----:B------:R-:W-:-:S03]  /*fe00*/  PRMT R114, RZ, 0x7610, R114 ;  /* 0x00007610ff727816 */ /* 0x000fc60000000072 */
[----:B------:R1:W-:Y:S04]  /*fe10*/  @!P0 STG.E.U8 desc[UR46][R100.64+0x30], R117 ;  /* 0x0000307564008986 */ /* 0x0003e8000c10112e */
[----:B------:R-:W4:Y:S01]  /*fe20*/  @!P3 LDG.E.U8 R114, desc[UR46][R34.64+0x31] ;  /* 0x0000312e2272b981 */ /* 0x000f22000c1e1100 */
[----:B0-----:R-:W0:Y:S01]  /*fe30*/  @!P2 LDC.64 R8, c[0x0][0x5c0] ;  /* 0x00017000ff08ab82 */ /* 0x001e220000000a00 */
[----:B-1----:R-:W-:Y:S02]  /*fe40*/  PRMT R100, RZ, 0x7610, R100 ;  /* 0x00007610ff647816 */ /* 0x002fe40000000064 */
[----:B----4-:R-:W-:-:S04]  /*fe50*/  LOP3.LUT R114, R114, 0xff, RZ, 0xc0, !PT ;  /* 0x000000ff72727812 */ /* 0x010fc800078ec0ff */
[----:B------:R-:W-:-:S05]  /*fe60*/  F2FP.F16.E4M3.UNPACK_B R114, R114 ;  /* 0x00000072ff72723e */ /* 0x000fca00020006ff */
[----:B------:R-:W-:-:S05]  /*fe70*/  HADD2.F32 R114, -RZ, R114.H0_H0 ;  /* 0x20000072ff727230 */ /* 0x000fca0000004100 */
[----:B------:R-:W-:-:S04]  /*fe80*/  FMUL R114, R114, UR40 ;  /* 0x0000002872727c20 */ /* 0x000fc80008400000 */
[----:B------:R-:W-:Y:S01]  /*fe90*/  FFMA R114, R226, UR41, R114 ;  /* 0x00000029e2727c23 */ /* 0x000fe20008000072 */
[----:B------:R-:W-:Y:S01]  /*fea0*/  LOP3.LUT P5, RZ, R228, 0x8000, RZ, 0xc0, !PT ;  /* 0x00008000e4ff7812 */ /* 0x000fe200078ac0ff */
[----:B------:R-:W4:Y:S03]  /*feb0*/  LDL.LU R226, [R1+0xb0] ;  /* 0x0000b00001e27983 */ /* 0x000f260000300800 */
[----:B------:R-:W-:-:S05]  /*fec0*/  F2FP.SATFINITE.E4M3.F32.PACK_AB_MERGE_C R111, RZ, R114, RZ ;  /* 0x00000072ff6f723e */ /* 0x000fca00048070ff */
[----:B------:R1:W-:Y:S04]  /*fed0*/  @!P3 STG.E.U8 desc[UR46][R92.64+0x31], R111 ;  /* 0x0000316f5c00b986 */ /* 0x0003e8000c10112e */
[----:B------:R-:W3:Y:S01]  /*fee0*/  @!P2 LDG.E.U8 R100, desc[UR46][R36.64+0x30] ;  /* 0x0000302e2464a981 */ /* 0x000ee2000c1e1100 */
[----:B0-----:R-:W-:-:S05]  /*fef0*/  @!P2 IADD3 R8, P0, R126, R8, RZ ;  /* 0x000000087e08a210 */ /* 0x001fca0007f1e0ff */
[----:B------:R-:W-:Y:S01]  /*ff00*/  @!P2 IMAD.X R9, R129, 0x1, R9, P0 ;  /* 0x000000018109a824 */ /* 0x000fe200000e0609 */
[----:B-1----:R-:W-:Y:S02]  /*ff10*/  PRMT R92, RZ, 0x7610, R92 ;  /* 0x00007610ff5c7816 */ /* 0x002fe4000000005c */
        /* <DEDUP_REMOVED lines=9> */
[----:B------:R-:W2:Y:S01]  /*ffb0*/  @!P5 LDG.E.U8 R92, desc[UR46][R36.64+0x31] ;  /* 0x0000312e245cd981 */ /* 0x000ea2000c1e1100 */
[----:B0-----:R-:W0:Y:S02]  /*ffc0*/  @!P5 LDC.64 R8, c[0x0][0x5c0] ;  /* 0x00017000ff08db82 */ /* 0x001e240000000a00 */
[----:B0-----:R-:W-:-:S05]  /*ffd0*/  @!P5 IADD3 R8, P2, R125, R8, RZ ;  /* 0x000000087d08d210 */ /* 0x001fca0007f5e0ff */
[----:B------:R-:W-:Y:S01]  /*ffe0*/  @!P5 IMAD.X R9, R128, 0x1, R9, P2 ;  /* 0x000000018009d824 */ /* 0x000fe200010e0609 */
        /* <DEDUP_REMOVED lines=10> */
[----:B------:R-:W4:Y:S02]  /*10090*/  @!P4 LDG.E.U8 R92, desc[UR46][R34.64+0x38] ;  /* 0x0000382e225cc981 */ /* 0x000f24000c1e1100 */
[----:B----4-:R-:W-:-:S04]  /*100a0*/  LOP3.LUT R92, R92, 0xff, RZ, 0xc0, !PT ;  /* 0x000000ff5c5c7812 */ /* 0x010fc800078ec0ff */
[----:B------:R-:W-:-:S05]  /*100b0*/  F2FP.F16.E4M3.UNPACK_B R92, R92 ;  /* 0x0000005cff5c723e */ /* 0x000fca00020006ff */
[----:B------:R-:W-:-:S05]  /*100c0*/  HADD2.F32 R92, -RZ, R92.H0_H0 ;  /* 0x2000005cff5c7230 */ /* 0x000fca0000004100 */
[----:B------:R-:W-:-:S04]  /*100d0*/  FMUL R92, R92, UR40 ;  /* 0x000000285c5c7c20 */ /* 0x000fc80008400000 */
[----:B------:R-:W-:Y:S01]  /*100e0*/  FFMA R92, R226, UR41, R92 ;  /* 0x00000029e25c7c23 */ /* 0x000fe2000800005c */
[----:B------:R-:W-:Y:S01]  /*100f0*/  LOP3.LUT P3, RZ, R228, 0x1, RZ, 0xc0, !PT ;  /* 0x00000001e4ff7812 */ /* 0x000fe2000786c0ff */
[----:B------:R-:W4:Y:S03]  /*10100*/  LDL.LU R226, [R1+0xbc] ;  /* 0x0000bc0001e27983 */ /* 0x000f260000300800 */
[----:B------:R-:W-:Y:S02]  /*10110*/  F2FP.SATFINITE.E4M3.F32.PACK_AB_MERGE_C R101, RZ, R92, RZ ;  /* 0x0000005cff65723e */ /* 0x000fe400048070ff */
[----:B------:R-:W-:-:S03]  /*10120*/  PRMT R92, RZ, 0x7610, R92 ;  /* 0x00007610ff5c7816 */ /* 0x000fc6000000005c */
[----:B------:R-:W-:Y:S04]  /*10130*/  @!P4 STG.E.U8 desc[UR46][R98.64+0x38], R101 ;  /* 0x000038656200c986 */ /* 0x000fe8000c10112e */
[----:B------:R-:W3:Y:S01]  /*10140*/  @!P0 LDG.E.U8 R92, desc[UR46][R34.64+0x39] ;  /* 0x0000392e225c8981 */ /* 0x000ee2000c1e1100 */
[----:B0-----:R-:W0:Y:S01]  /*10150*/  @!P3 LDC.64 R8, c[0x0][0x5c0] ;  /* 0x00017000ff08bb82 */ /* 0x001e220000000a00 */
[----:B---3--:R-:W-:-:S04]  /*10160*/  LOP3.LUT R92, R92, 0xff, RZ, 0xc0, !PT ;  /* 0x000000ff5c5c7812 */ /* 0x008fc800078ec0ff */
[----:B------:R-:W-:-:S05]  /*10170*/  F2FP.F16.E4M3.UNPACK_B R92, R92 ;  /* 0x0000005cff5c723e */ /* 0x000fca00020006ff */
[----:B------:R-:W-:-:S05]  /*10180*/  HADD2.F32 R92, -RZ, R92.H0_H0 ;  /* 0x2000005cff5c7230 */ /* 0x000fca0000004100 */
[----:B------:R-:W-:-:S04]  /*10190*/  FMUL R92, R92, UR40 ;  /* 0x000000285c5c7c20 */ /* 0x000fc80008400000 */
[----:B------:R-:W-:Y:S01]  /*101a0*/  FFMA R92, R225, UR41, R92 ;  /* 0x00000029e15c7c23 */ /* 0x000fe2000800005c */
[----:B------:R-:W-:Y:S01]  /*101b0*/  LOP3.LUT P2, RZ, R227, 0x2000, RZ, 0xc0, !PT ;  /* 0x00002000e3ff7812 */ /* 0x000fe2000784c0ff */
[----:B------:R-:W3:Y:S03]  /*101c0*/  LDL.LU R225, [R1+0xc0] ;  /* 0x0000c00001e17983 */ /* 0x000ee60000300800 */
[----:B------:R-:W-:Y:S02]  /*101d0*/  F2FP.SATFINITE.E4M3.F32.PACK_AB_MERGE_C R93, RZ, R92, RZ ;  /* 0x0000005cff5d723e */ /* 0x000fe400048070ff */
[----:B------:R-:W-:-:S03]  /*101e0*/  PRMT R92, RZ, 0x7610, R92 ;  /* 0x00007610ff5c7816 */ /* 0x000fc6000000005c */
[----:B------:R1:W-:Y:S04]  /*101f0*/  @!P0 STG.E.U8 desc[UR46][R90.64+0x39], R93 ;  /* 0x0000395d5a008986 */ /* 0x0003e8000c10112e */
[----:B------:R-:W2:Y:S01]  /*10200*/  @!P3 LDG.E.U8 R92, desc[UR46][R36.64+0x38] ;  /* 0x0000382e245cb981 */ /* 0x000ea2000c1e1100 */
[----:B0-----:R-:W-:-:S05]  /*10210*/  @!P3 IADD3 R8, P0, R121, R8, RZ ;  /* 0x000000087908b210 */ /* 0x001fca0007f1e0ff */
[----:B------:R-:W-:Y:S01]  /*10220*/  @!P3 IMAD.X R9, R127, 0x1, R9, P0 ;  /* 0x000000017f09b824 */ /* 0x000fe200000e0609 */
[----:B-1----:R-:W-:Y:S02]  /*10230*/  PRMT R90, RZ, 0x7610, R90 ;  /* 0x00007610ff5a7816 */ /* 0x002fe4000000005a */
[----:B--2---:R-:W-:-:S04]  /*10240*/  LOP3.LUT R92, R92, 0xff, RZ, 0xc0, !PT ;  /* 0x000000ff5c5c7812 */ /* 0x004fc800078ec0ff */
[----:B------:R-:W-:-:S05]  /*10250*/  F2FP.F16.E4M3.UNPACK_B R92, R92 ;  /* 0x0000005cff5c723e */ /* 0x000fca00020006ff */
[----:B------:R-:W-:-:S05]  /*10260*/  HADD2.F32 R92, -RZ, R92.H0_H0 ;  /* 0x2000005cff5c7230 */ /* 0x000fca0000004100 */
[----:B------:R-:W-:-:S04]  /*10270*/  FMUL R92, R92, UR40 ;  /* 0x000000285c5c7c20 */ /* 0x000fc80008400000 */
[----:B------:R-:W-:Y:S02]  /*10280*/  FFMA R92, R224, UR41, R92 ;  /* 0x00000029e05c7c23 */ /* 0x000fe4000800005c */
[----:B------:R-:W2:Y:S03]  /*10290*/  LDL.LU R224, [R1+0xc4] ;  /* 0x0000c40001e07983 */ /* 0x000ea60000300800 */
[----:B------:R-:W-:-:S05]  /*102a0*/  F2FP.SATFINITE.E4M3.F32.PACK_AB_MERGE_C R91, RZ, R92, RZ ;  /* 0x0000005cff5b723e */ /* 0x000fca00048070ff */
[----:B------:R0:W-:Y:S04]  /*102b0*/  @!P3 STG.E.U8 desc[UR46][R8.64+0x38], R91 ;  /* 0x0000385b0800b986 */ /* 0x0001e8000c10112e */
[----:B------:R-:W4:Y:S01]  /*102c0*/  @!P2 LDG.E.U8 R90, desc[UR46][R36.64+0x39] ;  /* 0x0000392e245aa981 */ /* 0x000f22000c1e1100 */
[----:B0-----:R-:W0:Y:S01]  /*102d0*/  @!P2 LDC.64 R8, c[0x0][0x5c0] ;  /* 0x00017000ff08ab82 */ /* 0x001e220000000a00 */
[----:B------:R-:W-:Y:S02]  /*102e0*/  ISETP.GE.AND P3, PT, R40, 0x1, PT ;  /* 0x000000012800780c */ /* 0x000fe40003f66270 */
[----:B0-----:R-:W-:-:S05]  /*102f0*/  @!P2 IADD3 R8, P0, R115, R8, RZ ;  /* 0x000000087308a210 */ /* 0x001fca0007f1e0ff */
[----:B------:R-:W-:Y:S01]  /*10300*/  @!P2 IMAD.X R9, R116, 0x1, R9, P0 ;  /* 0x000000017409a824 */ /* 0x000fe200000e0609 */
        /* <DEDUP_REMOVED lines=8> */
[----:B------:R0:W-:Y:S01]  /*10390*/  @!P2 STG.E.U8 desc[UR46][R8.64+0x39], R91 ;  /* 0x0000395b0800a986 */ /* 0x0001e2000c10112e */
[----:B------:R-:W-:Y:S02]  /*103a0*/  ISETP.LT.OR P2, PT, R39, 0x41, !P3 ;  /* 0x000000412700780c */ /* 0x000fe40005f41670 */
[----:B------:R-:W-:-:S11]  /*103b0*/  PRMT R90, RZ, 0x7610, R90 ;  /* 0x00007610ff5a7816 */ /* 0x000fd6000000005a */
[----:B------:R-:W3:Y:S01]  /*103c0*/  @!P2 LDG.E.U8 R90, desc[UR46][R26.64+0x40] ;  /* 0x0000402e1a5aa981 */ /* 0x000ee2000c1e1100 */
[----:B0-----:R-:W0:Y:S02]  /*103d0*/  @!P2 LDC.64 R8, c[0x0][0x5c0] ;  /* 0x00017000ff08ab82 */ /* 0x001e240000000a00 */
[----:B0-----:R-:W-:-:S05]  /*103e0*/  @!P2 IADD3 R8, P0, R24, R8, RZ ;  /* 0x000000081808a210 */ /* 0x001fca0007f1e0ff */
        /* <DEDUP_REMOVED lines=9> */
[----:B------:R0:W-:Y:S01]  /*10480*/  @!P2 STG.E.U8 desc[UR46][R8.64+0x40], R91 ;  /* 0x0000405b0800a986 */ /* 0x0001e2000c10112e */
[----:B------:R-:W-:Y:S02]  /*10490*/  ISETP.LT.OR P2, PT, R39, 0x42, !P3 ;  /* 0x000000422700780c */ /* 0x000fe40005f41670 */
[----:B------:R-:W-:-:S11]  /*104a0*/  PRMT R90, RZ, 0x7610, R90 ;  /* 0x00007610ff5a7816 */ /* 0x000fd6000000005a */
        /* <DEDUP_REMOVED lines=8> */
[----:B------:R-:W-:Y:S02]  /*10530*/  FFMA R90, R224, UR41, R90 ;  /* 0x00000029e05a7c23 */ /* 0x000fe4000800005a */
        /* <DEDUP_REMOVED lines=9> */
[----:B------:R-:W-:-:S05]  /*105d0*/  FFMA R90, R226, UR41, R90 ;  /* 0x00000029e25a7c23 */ /* 0x000fca000800005a */
[----:B------:R-:W-:Y:S02]  /*105e0*/  F2FP.SATFINITE.E4M3.F32.PACK_AB_MERGE_C R93, RZ, R90, RZ ;  /* 0x0000005aff5d723e */ /* 0x000fe400048070ff */
[----:B------:R-:W-:-:S03]  /*105f0*/  PRMT R90, RZ, 0x7610, R90 ;  /* 0x00007610ff5a7816 */ /* 0x000fc6000000005a */
[----:B------:R-:W-:Y:S04]  /*10600*/  @!P4 STG.E.U8 desc[UR46][R96.64+0x40], R93 ;  /* 0x0000405d6000c986 */ /* 0x000fe8000c10112e */
[----:B------:R-:W4:Y:S01]  /*10610*/  @!P0 LDG.E.U8 R90, desc[UR46][R28.64+0x41] ;  /* 0x0000412e1c5a8981 */ /* 0x000f22000c1e1100 */
[----:B------:R-:W-:-:S13]  /*10620*/  ISETP.LT.OR P2, PT, R39, 0x49, !P3 ;  /* 0x000000492700780c */ /* 0x000fda0005f41670 */
[----:B0-----:R-:W0:Y:S01]  /*10630*/  @!P2 LDC.64 R8, c[0x0][0x5c0] ;  /* 0x00017000ff08ab82 */ /* 0x001e220000000a00 */
[----:B----4-:R-:W-:-:S04]  /*10640*/  LOP3.LUT R90, R90, 0xff, RZ, 0xc0, !PT ;  /* 0x000000ff5a5a7812 */ /* 0x010fc800078ec0ff */
[----:B------:R-:W-:-:S05]  /*10650*/  F2FP.F16.E4M3.UNPACK_B R90, R90 ;  /* 0x0000005aff5a723e */ /* 0x000fca00020006ff */
[----:B------:R-:W-:-:S05]  /*10660*/  HADD2.F32 R90, -RZ, R90.H0_H0 ;  /* 0x2000005aff5a7230 */ /* 0x000fca0000004100 */
[----:B------:R-:W-:-:S04]  /*10670*/  FMUL R90, R90, UR40 ;  /* 0x000000285a5a7c20 */ /* 0x000fc80008400000 */
[----:B---3--:R-:W-:Y:S02]  /*10680*/  FFMA R90, R225, UR41, R90 ;  /* 0x00000029e15a7c23 */ /* 0x008fe4000800005a */
[----:B------:R-:W3:Y:S03]  /*10690*/  LDL.LU R225, [R1+0xd4] ;  /* 0x0000d40001e17983 */ /* 0x000ee60000300800 */
[----:B------:R-:W-:Y:S01]  /*106a0*/  F2FP.SATFINITE.E4M3.F32.PACK_AB_MERGE_C R91, RZ, R90, RZ ;  /* 0x0000005aff5b723e */ /* 0x000fe200048070ff */
[----:B------:R-:W4:Y:S01]  /*106b0*/  LDL.LU R223, [R1+0xd8] ;  /* 0x0000d80001df7983 */ /* 0x000f220000300800 */
        /* <DEDUP_REMOVED lines=10> */
[----:B------:R-:W-:Y:S01]  /*10760*/  FFMA R90, R224, UR41, R90 ;  /* 0x00000029e05a7c23 */ /* 0x000fe2000800005a */
[----:B------:R-:W-:Y:S01]  /*10770*/  LOP3.LUT P5, RZ, R229, 0x4000000, RZ, 0xc0, !PT ;  /* 0x04000000e5ff7812 */ /* 0x000fe200078ac0ff */
[----:B------:R-:W2:Y:S03]  /*10780*/  LDL.LU R224, [R1+0xdc] ;  /* 0x0000dc0001e07983 */ /* 0x000ea60000300800 */
[----:B------:R-:W-:Y:S01]  /*10790*/  F2FP.SATFINITE.E4M3.F32.PACK_AB_MERGE_C R87, RZ, R90, RZ ;  /* 0x0000005aff57723e */ /* 0x000fe200048070ff */
[----:B------:R-:W2:Y:S04]  /*107a0*/  LDL.LU R226, [R1+0xe0] ;  /* 0x0000e00001e27983 */ /* 0x000ea80000300800 */
[----:B------:R0:W-:Y:S01]  /*107b0*/  @!P2 STG.E.U8 desc[UR46][R8.64+0x48], R87 ;  /* 0x000048570800a986 */ /* 0x0001e2000c10112e */
[----:B------:R-:W-:-:S13]  /*107c0*/  ISETP.LT.OR P2, PT, R39, 0x4a, !P3 ;  /* 0x0000004a2700780c */ /* 0x000fda0005f41670 */
        /* <DEDUP_REMOVED lines=13> */
[----:B------:R-:W-:Y:S02]  /*108a0*/  LOP3.LUT P2, RZ, R229, 0x10000000, RZ, 0xc0, !PT ;  /* 0x10000000e5ff7812 */ /* 0x000fe4000784c0ff */
[----:B------:R-:W-:-:S11]  /*108b0*/  PRMT R86, RZ, 0x7610, R86 ;  /* 0x00007610ff567816 */ /* 0x000fd60000000056 */
        /* <DEDUP_REMOVED lines=10> */
[----:B0-----:R-:W-:Y:S02]  /*10960*/  PRMT R8, RZ, 0x7610, R8 ;  /* 0x00007610ff087816 */ /* 0x001fe40000000008 */
        /* <DEDUP_REMOVED lines=8> */
[----:B------:R-:W-:Y:S04]  /*109f0*/  @!P5 STG.E.U8 desc[UR46][R84.64+0x49], R9 ;  /* 0x000049095400d986 */ /* 0x000fe8000c10112e */
[----:B------:R-:W4:Y:S02]  /*10a00*/  @!P4 LDG.E.U8 R8, desc[UR46][R30.64+0x40] ;  /* 0x0000402e1e08c981 */ /* 0x000f24000c1e1100 */
[----:B----4-:R-:W-:-:S04]  /*10a10*/  LOP3.LUT R8, R8, 0xff, RZ, 0xc0, !PT ;  /* 0x000000ff08087812 */ /* 0x010fc800078ec0ff */
[----:B------:R-:W-:-:S05]  /*10a20*/  F2FP.F16.E4M3.UNPACK_B R8, R8 ;  /* 0x00000008ff08723e */ /* 0x000fca00020006ff */
[----:B------:R-:W-:-:S05]  /*10a30*/  HADD2.F32 R8, -RZ, R8.H0_H0 ;  /* 0x20000008ff087230 */ /* 0x000fca0000004100 */
[----:B------:R-:W-:-:S04]  /*10a40*/  FMUL R8, R8, UR40 ;  /* 0x0000002808087c20 */ /* 0x000fc80008400000 */
[----:B------:R-:W-:Y:S01]  /*10a50*/  FFMA R8, R226, UR41, R8 ;  /* 0x00000029e2087c23 */ /* 0x000fe20008000008 */
[----:B------:R-:W-:Y:S01]  /*10a60*/  ISETP.LT.OR P5, PT, R39, 0x41, !P1 ;  /* 0x000000412700780c */ /* 0x000fe20004fa1670 */
[----:B------:R-:W4:Y:S03]  /*10a70*/  LDL.LU R226, [R1+0xec] ;  /* 0x0000ec0001e27983 */ /* 0x000f260000300800 */
[----:B------:R-:W-:Y:S02]  /*10a80*/  F2FP.SATFINITE.E4M3.F32.PACK_AB_MERGE_C R87, RZ, R8, RZ ;  /* 0x00000008ff57723e */ /* 0x000fe400048070ff */
[----:B------:R-:W-:-:S03]  /*10a90*/  PRMT R8, RZ, 0x7610, R8 ;  /* 0x00007610ff087816 */ /* 0x000fc60000000008 */
[----:B------:R0:W-:Y:S04]  /*10aa0*/  @!P4 STG.E.U8 desc[UR46][R80.64+0x40], R87 ;  /* 0x000040575000c986 */ /* 0x0001e8000c10112e */
[----:B------:R-:W3:Y:S01]  /*10ab0*/  @!P0 LDG.E.U8 R8, desc[UR46][R30.64+0x41] ;  /* 0x0000412e1e088981 */ /* 0x000ee2000c1e1100 */
[----:B0-----:R-:W-:Y:S02]  /*10ac0*/  PRMT R80, RZ, 0x7610, R80 ;  /* 0x00007610ff507816 */ /* 0x001fe40000000050 */
        /* <DEDUP_REMOVED lines=8> */
[----:B------:R-:W0:Y:S03]  /*10b50*/  @!P5 LDC.64 R8, c[0x0][0x5c0] ;  /* 0x00017000ff08db82 */ /* 0x000e260000000a00 */
[----:B------:R1:W-:Y:S01]  /*10b60*/  @!P0 STG.E.U8 desc[UR46][R78.64+0x41], R85 ;  /* 0x000041554e008986 */ /* 0x0003e2000c10112e */
[----:B0-----:R-:W-:-:S05]  /*10b70*/  @!P5 IADD3 R8, P2, R134, R8, RZ ;  /* 0x000000088608d210 */ /* 0x001fca0007f5e0ff */
[----:B------:R-:W-:Y:S01]  /*10b80*/  @!P5 IMAD.X R9, R139, 0x1, R9, P2 ;  /* 0x000000018b09d824 */ /* 0x000fe200010e0609 */
[----:B------:R-:W-:-:S13]  /*10b90*/  ISETP.LT.OR P2, PT, R39, 0x41, !P1 ;  /* 0x000000412700780c */ /* 0x000fda0004f41670 */
[----:B------:R-:W2:Y:S01]  /*10ba0*/  @!P2 LDG.E.U8 R80, desc[UR46][R32.64+0x40] ;  /* 0x0000402e2050a981 */ /* 0x000ea2000c1e1100 */
[----:B------:R-:W-:Y:S02]  /*10bb0*/  ISETP.LT.OR P5, PT, R39, 0x42, !P1 ;  /* 0x000000422700780c */ /* 0x000fe40004fa1670 */
        /* <DEDUP_REMOVED lines=8> */
[----:B------:R-:W-:-:S05]  /*10c40*/  F2FP.SATFINITE.E4M3.F32.PACK_AB_MERGE_C R79, RZ, R80, RZ ;  /* 0x00000050ff4f723e */ /* 0x000fca00048070ff */
[----:B------:R0:W-:Y:S04]  /*10c50*/  @!P2 STG.E.U8 desc[UR46][R8.64+0x40], R79 ;  /* 0x0000404f0800a986 */ /* 0x0001e8000c10112e */
        /* <DEDUP_REMOVED lines=8> */
[----:B------:R-:W-:Y:S02]  /*10ce0*/  FFMA R78, R226, UR41, R78 ;  /* 0x00000029e24e7c23 */ /* 0x000fe4000800004e */
[----:B------:R-:W4:Y:S03]  /*10cf0*/  LDL.LU R226, [R1+0xf8] ;  /* 0x0000f80001e27983 */ /* 0x000f260000300800 */
[----:B------:R-:W-:Y:S02]  /*10d00*/  F2FP.SATFINITE.E4M3.F32.PACK_AB_MERGE_C R79, RZ, R78, RZ ;  /* 0x0000004eff4f723e */ /* 0x000fe400048070ff */
[----:B------:R-:W-:-:S03]  /*10d10*/  PRMT R78, RZ, 0x7610, R78 ;  /* 0x00007610ff4e7816 */ /* 0x000fc6000000004e */
[----:B------:R-:W-:Y:S04]  /*10d20*/  @!P5 STG.E.U8 desc[UR46][R8.64+0x41], R79 ;  /* 0x0000414f0800d986 */ /* 0x000fe8000c10112e */
[----:B------:R-:W3:Y:S02]  /*10d30*/  @!P4 LDG.E.U8 R78, desc[UR46][R30.64+0x48] ;  /* 0x0000482e1e4ec981 */ /* 0x000ee4000c1e1100 */
[----:B---3--:R-:W-:-:S04]  /*10d40*/  LOP3.LUT R78, R78, 0xff, RZ, 0xc0, !PT ;  /* 0x000000ff4e4e7812 */ /* 0x008fc800078ec0ff */
[----:B------:R-:W-:-:S05]  /*10d50*/  F2FP.F16.E4M3.UNPACK_B R78, R78 ;  /* 0x0000004eff4e723e */ /* 0x000fca00020006ff */
[----:B------:R-:W-:-:S05]  /*10d60*/  HADD2.F32 R78, -RZ, R78.H0_H0 ;  /* 0x2000004eff4e7230 */ /* 0x000fca0000004100 */
[----:B------:R-:W-:-:S04]  /*10d70*/  FMUL R78, R78, UR40 ;  /* 0x000000284e4e7c20 */ /* 0x000fc80008400000 */
[----:B------:R-:W-:Y:S02]  /*10d80*/  FFMA R78, R225, UR41, R78 ;  /* 0x00000029e14e7c23 */ /* 0x000fe4000800004e */
[----:B------:R-:W3:Y:S03]  /*10d90*/  LDL.LU R225, [R1+0xfc] ;  /* 0x0000fc0001e17983 */ /* 0x000ee60000300800 */
[----:B------:R-:W-:Y:S02]  /*10da0*/  F2FP.SATFINITE.E4M3.F32.PACK_AB_MERGE_C R81, RZ, R78, RZ ;  /* 0x0000004eff51723e */ /* 0x000fe400048070ff */
[----:B------:R-:W-:-:S03]  /*10db0*/  PRMT R78, RZ, 0x7610, R78 ;  /* 0x00007610ff4e7816 */ /* 0x000fc6000000004e */
[----:B------:R0:W-:Y:S04]  /*10dc0*/  @!P4 STG.E.U8 desc[UR46][R76.64+0x48], R81 ;  /* 0x000048514c00c986 */ /* 0x0001e8000c10112e */
[----:B------:R-:W2:Y:S01]  /*10dd0*/  @!P0 LDG.E.U8 R78, desc[UR46][R30.64+0x49] ;  /* 0x0000492e1e4e8981 */ /* 0x000ea2000c1e1100 */
[----:B------:R-:W-:Y:S02]  /*10de0*/  ISETP.LT.OR P4, PT, R39, 0x49, !P1 ;  /* 0x000000492700780c */ /* 0x000fe40004f81670 */
[----:B0-----:R-:W-:-:S11]  /*10df0*/  PRMT R76, RZ, 0x7610, R76 ;  /* 0x00007610ff4c7816 */ /* 0x001fd6000000004c */
[----:B------:R-:W0:Y:S01]  /*10e00*/  @!P4 LDC.64 R8, c[0x0][0x5c0] ;  /* 0x00017000ff08cb82 */ /* 0x000e220000000a00 */
[----:B--2---:R-:W-:-:S04]  /*10e10*/  LOP3.LUT R78, R78, 0xff, RZ, 0xc0, !PT ;  /* 0x000000ff4e4e7812 */ /* 0x004fc800078ec0ff */
[----:B------:R-:W-:-:S05]  /*10e20*/  F2FP.F16.E4M3.UNPACK_B R78, R78 ;  /* 0x0000004eff4e723e */ /* 0x000fca00020006ff */
[----:B------:R-:W-:-:S05]  /*10e30*/  HADD2.F32 R78, -RZ, R78.H0_H0 ;  /* 0x2000004eff4e7230 */ /* 0x000fca0000004100 */
[----:B------:R-:W-:-:S04]  /*10e40*/  FMUL R78, R78, UR40 ;  /* 0x000000284e4e7c20 */ /* 0x000fc80008400000 */
[----:B------:R-:W-:Y:S01]  /*10e50*/  FFMA R78, R224, UR41, R78 ;  /* 0x00000029e04e7c23 */ /* 0x000fe2000800004e */
[----:B0-----:R-:W-:Y:S01]  /*10e60*/  @!P4 IADD3 R8, P2, R140, R8, RZ ;  /* 0x000000088c08c210 */ /* 0x001fe20007f5e0ff */
[----:B------:R-:W2:Y:S03]  /*10e70*/  LDL.LU R224, [R1+0x100] ;  /* 0x0001000001e07983 */ /* 0x000ea60000300800 */
[----:B------:R-:W-:-:S05]  /*10e80*/  F2FP.SATFINITE.E4M3.F32.PACK_AB_MERGE_C R79, RZ, R78, RZ ;  /* 0x0000004eff4f723e */ /* 0x000fca00048070ff */
[----:B------:R0:W-:Y:S04]  /*10e90*/  @!P0 STG.E.U8 desc[UR46][R74.64+0x49], R79 ;  /* 0x0000494f4a008986 */ /* 0x0001e8000c10112e */
[----:B------:R-:W4:Y:S01]  /*10ea0*/  @!P4 LDG.E.U8 R76, desc[UR46][R32.64+0x48] ;  /* 0x0000482e204cc981 */ /* 0x000f22000c1e1100 */
[----:B------:R-:W-:Y:S01]  /*10eb0*/  ISETP.LT.OR P0, PT, R39, 0x4a, !P1 ;  /* 0x0000004a2700780c */ /* 0x000fe20004f01670 */
[----:B------:R-:W-:Y:S01]  /*10ec0*/  @!P4 IMAD.X R9, R146, 0x1, R9, P2 ;  /* 0x000000019209c824 */ /* 0x000fe200010e0609 */
[----:B0-----:R-:W-:Y:S02]  /*10ed0*/  PRMT R74, RZ, 0x7610, R74 ;  /* 0x00007610ff4a7816 */ /* 0x001fe4000000004a */
        /* <DEDUP_REMOVED lines=10> */
[----:B0-----:R-:W0:Y:S02]  /*10f80*/  @!P0 LDC.64 R8, c[0x0][0x5c0] ;  /* 0x00017000ff088b82 */ /* 0x001e240000000a00 */
[----:B0-----:R-:W-:-:S05]  /*10f90*/  @!P0 IADD3 R8, P2, R122, R8, RZ ;  /* 0x000000087a088210 */ /* 0x001fca0007f5e0ff */
[----:B------:R-:W-:Y:S01]  /*10fa0*/  @!P0 IMAD.X R9, R132, 0x1, R9, P2 ;  /* 0x0000000184098824 */ /* 0x000fe200010e0609 */
[----:B------:R-:W-:Y:S02]  /*10fb0*/  LOP3.LUT P2, RZ, R229, 0x20000, RZ, 0xc0, !PT ;  /* 0x00020000e5ff7812 */ /* 0x000fe4000784c0ff */
        /* <DEDUP_REMOVED lines=11> */
[----:B0-----:R-:W0:Y:S01]  /*11070*/  @!P4 LDC.64 R8, c[0x0][0x5c0] ;  /* 0x00017000ff08cb82 */ /* 0x001e220000000a00 */
        /* <DEDUP_REMOVED lines=11> */
[----:B-1----:R-:W-:Y:S02]  /*11130*/  PRMT R72, RZ, 0x7610, R72 ;  /* 0x00007610ff487816 */ /* 0x002fe40000000048 */
[----:B----4-:R-:W-:-:S04]  /*11140*/  LOP3.LUT R74, R74, 0xff, RZ, 0xc0, !PT ;  /* 0x000000ff4a4a7812 */ /* 0x010fc800078ec0ff */
[----:B------:R-:W-:-:S05]  /*11150*/  F2FP.F16.E4M3.UNPACK_B R74, R74 ;  /* 0x0000004aff4a723e */ /* 0x000fca00020006ff */
[----:B------:R-:W-:-:S05]  /*11160*/  HADD2.F32 R74, -RZ, R74.H0_H0 ;  /* 0x2000004aff4a7230 */ /* 0x000fca0000004100 */
[----:B------:R-:W-:-:S04]  /*11170*/  FMUL R74, R74, UR40 ;  /* 0x000000284a4a7c20 */ /* 0x000fc80008400000 */
[----:B------:R-:W-:Y:S01]  /*11180*/  FFMA R74, R226, UR41, R74 ;  /* 0x00000029e24a7c23 */ /* 0x000fe2000800004a */
[----:B0-----:R-:W-:Y:S01]  /*11190*/  @!P4 IADD3 R8, P2, R133, R8, RZ ;  /* 0x000000088508c210 */ /* 0x001fe20007f5e0ff */
[----:B------:R-:W4:Y:S03]  /*111a0*/  LDL.LU R226, [R1+0x110] ;  /* 0x0001100001e27983 */ /* 0x000f260000300800 */
[----:B------:R-:W-:-:S05]  /*111b0*/  F2FP.SATFINITE.E4M3.F32.PACK_AB_MERGE_C R75, RZ, R74, RZ ;  /* 0x0000004aff4b723e */ /* 0x000fca00048070ff */
[----:B------:R0:W-:Y:S04]  /*111c0*/  @!P5 STG.E.U8 desc[UR46][R70.64+0x41], R75 ;  /* 0x0000414b4600d986 */ /* 0x0001e8000c10112e */
[----:B------:R-:W3:Y:S01]  /*111d0*/  @!P4 LDG.E.U8 R72, desc[UR46][R36.64+0x40] ;  /* 0x0000402e2448c981 */ /* 0x000ee2000c1e1100 */
[----:B------:R-:W-:Y:S01]  /*111e0*/  @!P4 IMAD.X R9, R137, 0x1, R9, P2 ;  /* 0x000000018909c824 */ /* 0x000fe200010e0609 */
        /* <DEDUP_REMOVED lines=14> */
[----:B------:R-:W-:Y:S02]  /*112d0*/  LOP3.LUT P2, RZ, R229, 0x8000, RZ, 0xc0, !PT ;  /* 0x00008000e5ff7812 */ /* 0x000fe4000784c0ff */
        /* <DEDUP_REMOVED lines=21> */
[----:B------:R1:W-:Y:S04]  /*11430*/  @!P2 STG.E.U8 desc[UR46][R68.64+0x48], R73 ;  /* 0x000048494400a986 */ /* 0x0003e8000c10112e */
[----:B------:R-:W3:Y:S01]  /*11440*/  @!P5 LDG.E.U8 R70, desc[UR46][R34.64+0x49] ;  /* 0x0000492e2246d981 */ /* 0x000ee2000c1e1100 */
[----:B-1----:R-:W-:Y:S02]  /*11450*/  PRMT R68, RZ, 0x7610, R68 ;  /* 0x00007610ff447816 */ /* 0x002fe40000000044 */
[----:B---3--:R-:W-:-:S04]  /*11460*/  LOP3.LUT R70, R70, 0xff, RZ, 0xc0, !PT ;  /* 0x000000ff46467812 */ /* 0x008fc800078ec0ff */
[----:B------:R-:W-:-:S05]  /*11470*/  F2FP.F16.E4M3.UNPACK_B R70, R70 ;  /* 0x00000046ff46723e */ /* 0x000fca00020006ff */
[----:B------:R-:W-:-:S05]  /*11480*/  HADD2.F32 R70, -RZ, R70.H0_H0 ;  /* 0x20000046ff467230 */ /* 0x000fca0000004100 */
[----:B------:R-:W-:-:S04]  /*11490*/  FMUL R70, R70, UR40 ;  /* 0x0000002846467c20 */ /* 0x000fc80008400000 */
[----:B------:R-:W-:Y:S01]  /*114a0*/  FFMA R70, R225, UR41, R70 ;  /* 0x00000029e1467c23 */ /* 0x000fe20008000046 */
[----:B0-----:R-:W-:Y:S01]  /*114b0*/  @!P4 IADD3 R8, P2, R135, R8, RZ ;  /* 0x000000088708c210 */ /* 0x001fe20007f5e0ff */
[----:B------:R-:W3:Y:S03]  /*114c0*/  LDL.LU R225, [R1+0x120] ;  /* 0x0001200001e17983 */ /* 0x000ee60000300800 */
[----:B------:R-:W-:-:S05]  /*114d0*/  F2FP.SATFINITE.E4M3.F32.PACK_AB_MERGE_C R71, RZ, R70, RZ ;  /* 0x00000046ff47723e */ /* 0x000fca00048070ff */
[----:B------:R0:W-:Y:S04]  /*114e0*/  @!P5 STG.E.U8 desc[UR46][R66.64+0x49], R71 ;  /* 0x000049474200d986 */ /* 0x0001e8000c10112e */
[----:B------:R-:W2:Y:S01]  /*114f0*/  @!P4 LDG.E.U8 R68, desc[UR46][R36.64+0x48] ;  /* 0x0000482e2444c981 */ /* 0x000ea2000c1e1100 */
[----:B------:R-:W-:Y:S01]  /*11500*/  @!P4 IMAD.X R9, R145, 0x1, R9, P2 ;  /* 0x000000019109c824 */ /* 0x000fe200010e0609 */
[----:B0-----:R-:W-:Y:S02]  /*11510*/  PRMT R66, RZ, 0x7610, R66 ;  /* 0x00007610ff427816 */ /* 0x001fe40000000042 */
        /* <DEDUP_REMOVED lines=9> */
[----:B0-----:R-:W0:Y:S02]  /*115b0*/  @!P0 LDC.64 R8, c[0x0][0x5c0] ;  /* 0x00017000ff088b82 */ /* 0x001e240000000a00 */
[----:B0-----:R-:W-:-:S05]  /*115c0*/  @!P0 IADD3 R8, P2, R142, R8, RZ ;  /* 0x000000088e088210 */ /* 0x001fca0007f5e0ff */
[----:B------:R-:W-:Y:S01]  /*115d0*/  @!P0 IMAD.X R9, R141, 0x1, R9, P2 ;  /* 0x000000018d098824 */ /* 0x000fe200010e0609 */
[----:B------:R-:W-:Y:S02]  /*115e0*/  ISETP.LT.OR P2, PT, R39, 0x51, !P3 ;  /* 0x000000512700780c */ /* 0x000fe40005f41670 */
        /* <DEDUP_REMOVED lines=46> */
[----:B------:R-:W-:Y:S01]  /*118d0*/  F2FP.SATFINITE.E4M3.F32.PACK_AB_MERGE_C R69, RZ, R66, RZ ;  /* 0x00000042ff45723e */ /* 0x000fe200048070ff */
[----:B------:R-:W4:Y:S01]  /*118e0*/  LDL.LU R223, [R1+0x138] ;  /* 0x0001380001df7983 */ /* 0x000f220000300800 */
[----:B------:R-:W-:-:S03]  /*118f0*/  PRMT R66, RZ, 0x7610, R66 ;  /* 0x00007610ff427816 */ /* 0x000fc60000000042 */
[----:B------:R1:W-:Y:S04]  /*11900*/  @!P4 STG.E.U8 desc[UR46][R64.64+0x50], R69 ;  /* 0x000050454000c986 */ /* 0x0003e8000c10112e */
[----:B------:R-:W3:Y:S01]  /*11910*/  @!P0 LDG.E.U8 R66, desc[UR46][R28.64+0x51] ;  /* 0x0000512e1c428981 */ /* 0x000ee2000c1e1100 */
[----:B0-----:R-:W0:Y:S01]  /*11920*/  @!P2 LDC.64 R8, c[0x0][0x5c0] ;  /* 0x00017000ff08ab82 */ /* 0x001e220000000a00 */
[----:B-1----:R-:W-:Y:S02]  /*11930*/  PRMT R64, RZ, 0x7610, R64 ;  /* 0x00007610ff407816 */ /* 0x002fe40000000040 */
[----:B---3--:R-:W-:-:S04]  /*11940*/  LOP3.LUT R66, R66, 0xff, RZ, 0xc0, !PT ;  /* 0x000000ff42427812 */ /* 0x008fc800078ec0ff */
[----:B------:R-:W-:-:S05]  /*11950*/  F2FP.F16.E4M3.UNPACK_B R66, R66 ;  /* 0x00000042ff42723e */ /* 0x000fca00020006ff */
[----:B------:R-:W-:-:S05]  /*11960*/  HADD2.F32 R66, -RZ, R66.H0_H0 ;  /* 0x20000042ff427230 */ /* 0x000fca0000004100 */
[----:B------:R-:W-:-:S04]  /*11970*/  FMUL R66, R66, UR40 ;  /* 0x0000002842427c20 */ /* 0x000fc80008400000 */
[----:B------:R-:W-:-:S05]  /*11980*/  FFMA R66, R225, UR41, R66 ;  /* 0x00000029e1427c23 */ /* 0x000fca0008000042 */
[----:B------:R-:W-:-:S05]  /*11990*/  F2FP.SATFINITE.E4M3.F32.PACK_AB_MERGE_C R67, RZ, R66, RZ ;  /* 0x00000042ff43723e */ /* 0x000fca00048070ff */
[----:B------:R1:W-:Y:S04]  /*119a0*/  @!P0 STG.E.U8 desc[UR46][R62.64+0x51], R67 ;  /* 0x000051433e008986 */ /* 0x0003e8000c10112e */
[----:B------:R-:W3:Y:S01]  /*119b0*/  @!P2 LDG.E.U8 R64, desc[UR46][R26.64+0x58] ;  /* 0x0000582e1a40a981 */ /* 0x000ee2000c1e1100 */
[----:B0-----:R-:W-:-:S05]  /*119c0*/  @!P2 IADD3 R8, P0, R24, R8, RZ ;  /* 0x000000081808a210 */ /* 0x001fca0007f1e0ff */
[----:B------:R-:W-:Y:S01]  /*119d0*/  @!P2 IMAD.X R9, R38, 0x1, R9, P0 ;  /* 0x000000012609a824 */ /* 0x000fe200000e0609 */
[----:B---3--:R-:W-:-:S04]  /*119e0*/  LOP3.LUT R64, R64, 0xff, RZ, 0xc0, !PT ;  /* 0x000000ff40407812 */ /* 0x008fc800078ec0ff */
[----:B------:R-:W-:-:S05]  /*119f0*/  F2FP.F16.E4M3.UNPACK_B R64, R64 ;  /* 0x00000040ff40723e */ /* 0x000fca00020006ff */
[----:B------:R-:W-:-:S05]  /*11a00*/  HADD2.F32 R64, -RZ, R64.H0_H0 ;  /* 0x20000040ff407230 */ /* 0x000fca0000004100 */
[----:B------:R-:W-:-:S04]  /*11a10*/  FMUL R64, R64, UR40 ;  /* 0x0000002840407c20 */ /* 0x000fc80008400000 */
[----:B--2---:R-:W-:Y:S01]  /*11a20*/  FFMA R64, R224, UR41, R64 ;  /* 0x00000029e0407c23 */ /* 0x004fe20008000040 */
[----:B------:R-:W-:Y:S01]  /*11a30*/  LOP3.LUT P4, RZ, R229, 0x200, RZ, 0xc0, !PT ;  /* 0x00000200e5ff7812 */ /* 0x000fe2000788c0ff */
[----:B------:R-:W2:Y:S03]  /*11a40*/  LDL.LU R224, [R1+0x13c] ;  /* 0x00013c0001e07983 */ /* 0x000ea60000300800 */
[----:B------:R-:W-:Y:S01]  /*11a50*/  F2FP.SATFINITE.E4M3.F32.PACK_AB_MERGE_C R65, RZ, R64, RZ ;  /* 0x00000040ff41723e */ /* 0x000fe200048070ff */
[----:B------:R-:W3:Y:S04]  /*11a60*/  LDL.LU R225, [R1+0x140] ;  /* 0x0001400001e17983 */ /* 0x000ee80000300800 */
[----:B------:R0:W-:Y:S01]  /*11a70*/  @!P2 STG.E.U8 desc[UR46][R8.64+0x58], R65 ;  /* 0x000058410800a986 */ /* 0x0001e2000c10112e */
[----:B------:R-:W-:-:S02]  /*11a80*/  ISETP.LT.OR P2, PT, R39, 0x5a, !P3 ;  /* 0x0000005a2700780c */ /* 0x000fc40005f41670 */
[----:B------:R-:W-:-:S11]  /*11a90*/  PRMT R64, RZ, 0x7610, R64 ;  /* 0x00007610ff407816 */ /* 0x000fd60000000040 */
[----:B------:R-:W4:Y:S01]  /*11aa0*/  @!P2 LDG.E.U8 R64, desc[UR46][R26.64+0x59] ;  /* 0x0000592e1a40a981 */ /* 0x000f22000c1e1100 */
[----:B-1----:R-:W1:Y:S01]  /*11ab0*/  @!P2 LDC.64 R62, c[0x0][0x5c0] ;  /* 0x00017000ff3eab82 */ /* 0x002e620000000a00 */
[----:B0-----:R-:W-:Y:S02]  /*11ac0*/  PRMT R8, RZ, 0x7610, R8 ;  /* 0x00007610ff087816 */ /* 0x001fe40000000008 */
[----:B-1----:R-:W-:-:S05]  /*11ad0*/  @!P2 IADD3 R62, P3, R24, R62, RZ ;  /* 0x0000003e183ea210 */ /* 0x002fca0007f7e0ff */
        /* <DEDUP_REMOVED lines=10> */
[----:B------:R-:W-:-:S13]  /*11b80*/  LOP3.LUT P2, RZ, R229, 0x400, RZ, 0xc0, !PT ;  /* 0x00000400e5ff7812 */ /* 0x000fda000784c0ff */
[----:B------:R-:W2:Y:S02]  /*11b90*/  @!P2 LDG.E.U8 R8, desc[UR46][R28.64+0x58] ;  /* 0x0000582e1c08a981 */ /* 0x000ea4000c1e1100 */
[----:B--2---:R-:W-:-:S04]  /*11ba0*/  LOP3.LUT R8, R8, 0xff, RZ, 0xc0, !PT ;  /* 0x000000ff08087812 */ /* 0x004fc800078ec0ff */
[----:B------:R-:W-:-:S05]  /*11bb0*/  F2FP.F16.E4M3.UNPACK_B R8, R8 ;  /* 0x00000008ff08723e */ /* 0x000fca00020006ff */
[----:B------:R-:W-:-:S05]  /*11bc0*/  HADD2.F32 R8, -RZ, R8.H0_H0 ;  /* 0x20000008ff087230 */ /* 0x000fca0000004100 */
[----:B------:R-:W-:-:S04]  /*11bd0*/  FMUL R8, R8, UR40 ;  /* 0x0000002808087c20 */ /* 0x000fc80008400000 */
[----:B------:R-:W-:-:S05]  /*11be0*/  FFMA R8, R223, UR41, R8 ;  /* 0x00000029df087c23 */ /* 0x000fca0008000008 */
[----:B------:R-:W-:Y:S02]  /*11bf0*/  F2FP.SATFINITE.E4M3.F32.PACK_AB_MERGE_C R65, RZ, R8, RZ ;  /* 0x00000008ff41723e */ /* 0x000fe400048070ff */
[----:B------:R-:W-:-:S03]  /*11c00*/  PRMT R8, RZ, 0x7610, R8 ;  /* 0x00007610ff087816 */ /* 0x000fc60000000008 */
        /* <DEDUP_REMOVED lines=9> */
[----:B0-----:R-:W-:Y:S02]  /*11ca0*/  F2FP.SATFINITE.E4M3.F32.PACK_AB_MERGE_C R9, RZ, R8, RZ ;  /* 0x00000008ff09723e */ /* 0x001fe400048070ff */
[----:B------:R-:W-:-:S03]  /*11cb0*/  PRMT R8, RZ, 0x7610, R8 ;  /* 0x00007610ff087816 */ /* 0x000fc60000000008 */
[----:B------:R-:W-:Y:S04]  /*11cc0*/  @!P4 STG.E.U8 desc[UR46][R58.64+0x59], R9 ;  /* 0x000059093a00c986 */ /* 0x000fe8000c10112e */
[----:B------:R-:W3:Y:S02]  /*11cd0*/  @!P0 LDG.E.U8 R8, desc[UR46][R30.64+0x50] ;  /* 0x0000502e1e088981 */ /* 0x000ee4000c1e1100 */
[----:B---3--:R-:W-:-:S04]  /*11ce0*/  LOP3.LUT R8, R8, 0xff, RZ, 0xc0, !PT ;  /* 0x000000ff08087812 */ /* 0x008fc800078ec0ff */
[----:B------:R-:W-:-:S05]  /*11cf0*/  F2FP.F16.E4M3.UNPACK_B R8, R8 ;  /* 0x00000008ff08723e */ /* 0x000fca00020006ff */
[----:B------:R-:W-:-:S05]  /*11d00*/  HADD2.F32 R8, -RZ, R8.H0_H0 ;  /* 0x20000008ff087230 */ /* 0x000fca0000004100 */
[----:B------:R-:W-:-:S04]  /*11d10*/  FMUL R8, R8, UR40 ;  /* 0x0000002808087c20 */ /* 0x000fc80008400000 */
[----:B------:R-:W-:Y:S01]  /*11d20*/  FFMA R8, R225, UR41, R8 ;  /* 0x00000029e1087c23 */ /* 0x000fe20008000008 */
[----:B------:R-:W-:Y:S01]  /*11d30*/  ISETP.LT.OR P4, PT, R39, 0x51, !P1 ;  /* 0x000000512700780c */ /* 0x000fe20004f81670 */
[----:B------:R-:W3:Y:S03]  /*11d40*/  LDL.LU R225, [R1+0x14c] ;  /* 0x00014c0001e17983 */ /* 0x000ee60000300800 */
[----:B-1----:R-:W-:Y:S02]  /*11d50*/  F2FP.SATFINITE.E4M3.F32.PACK_AB_MERGE_C R61, RZ, R8, RZ ;  /* 0x00000008ff3d723e */ /* 0x002fe400048070ff */
[----:B------:R-:W-:-:S03]  /*11d60*/  PRMT R8, RZ, 0x7610, R8 ;  /* 0x00007610ff087816 */ /* 0x000fc60000000008 */
[----:B------:R0:W-:Y:S04]  /*11d70*/  @!P0 STG.E.U8 desc[UR46][R56.64+0x50], R61 ;  /* 0x0000503d38008986 */ /* 0x0001e8000c10112e */
[----:B------:R-:W4:Y:S01]  /*11d80*/  @!P3 LDG.E.U8 R8, desc[UR46][R30.64+0x51] ;  /* 0x0000512e1e08b981 */ /* 0x000f22000c1e1100 */
        /* <DEDUP_REMOVED lines=9> */
[----:B------:R-:W0:Y:S03]  /*11e20*/  @!P4 LDC.64 R8, c[0x0][0x5c0] ;  /* 0x00017000ff08cb82 */ /* 0x000e260000000a00 */
[----:B------:R1:W-:Y:S01]  /*11e30*/  @!P3 STG.E.U8 desc[UR46][R54.64+0x51], R59 ;  /* 0x0000513b3600b986 */ /* 0x0003e2000c10112e */
[----:B0-----:R-:W-:-:S05]  /*11e40*/  @!P4 IADD3 R8, P2, R131, R8, RZ ;  /* 0x000000088308c210 */ /* 0x001fca0007f5e0ff */
[----:B------:R-:W-:Y:S01]  /*11e50*/  @!P4 IMAD.X R9, R123, 0x1, R9, P2 ;  /* 0x000000017b09c824 */ /* 0x000fe200010e0609 */
[----:B------:R-:W-:-:S13]  /*11e60*/  ISETP.LT.OR P2, PT, R39, 0x51, !P1 ;  /* 0x000000512700780c */ /* 0x000fda0004f41670 */
[----:B------:R-:W2:Y:S01]  /*11e70*/  @!P2 LDG.E.U8 R56, desc[UR46][R32.64+0x50] ;  /* 0x0000502e2038a981 */ /* 0x000ea2000c1e1100 */
[----:B------:R-:W-:-:S13]  /*11e80*/  ISETP.LT.OR P4, PT, R39, 0x52, !P1 ;  /* 0x000000522700780c */ /* 0x000fda0004f81670 */
[----:B-1----:R-:W0:Y:S01]  /*11e90*/  @!P4 LDC.64 R54, c[0x0][0x5c0] ;  /* 0x00017000ff36cb82 */ /* 0x002e220000000a00 */
        /* <DEDUP_REMOVED lines=18> */
[----:B------:R-:W-:Y:S02]  /*11fc0*/  FFMA R56, R225, UR41, R56 ;  /* 0x00000029e1387c23 */ /* 0x000fe40008000038 */
[----:B------:R-:W3:Y:S03]  /*11fd0*/  LDL.LU R225, [R1+0x158] ;  /* 0x0001580001e17983 */ /* 0x000ee60000300800 */
[----:B------:R-:W-:-:S05]  /*11fe0*/  F2FP.SATFINITE.E4M3.F32.PACK_AB_MERGE_C R9, RZ, R56, RZ ;  /* 0x00000038ff09723e */ /* 0x000fca00048070ff */
[----:B------:R-:W-:Y:S04]  /*11ff0*/  @!P4 STG.E.U8 desc[UR46][R54.64+0x51], R9 ;  /* 0x000051093600c986 */ /* 0x000fe8000c10112e */
        /* <DEDUP_REMOVED lines=8> */
[----:B------:R0:W-:Y:S04]  /*12080*/  @!P0 STG.E.U8 desc[UR46][R52.64+0x58], R57 ;  /* 0x0000583934008986 */ /* 0x0001e8000c10112e */
[----:B------:R-:W4:Y:S01]  /*12090*/  @!P3 LDG.E.U8 R8, desc[UR46][R30.64+0x59] ;  /* 0x0000592e1e08b981 */ /* 0x000f22000c1e1100 */
[----:B------:R-:W-:Y:S02]  /*120a0*/  ISETP.LT.OR P4, PT, R39, 0x59, !P1 ;  /* 0x000000592700780c */ /* 0x000fe40004f81670 */
[----:B0-----:R-:W-:Y:S02]  /*120b0*/  PRMT R52, RZ, 0x7610, R52 ;  /* 0x00007610ff347816 */ /* 0x001fe40000000034 */
[----:B----4-:R-:W-:-:S04]  /*120c0*/  LOP3.LUT R8, R8, 0xff, RZ, 0xc0, !PT ;  /* 0x000000ff08087812 */ /* 0x010fc800078ec0ff */
[----:B------:R-:W-:-:S05]  /*120d0*/  F2FP.F16.E4M3.UNPACK_B R8, R8 ;  /* 0x00000008ff08723e */ /* 0x000fca00020006ff */
[----:B------:R-:W-:-:S05]  /*120e0*/  HADD2.F32 R8, -RZ, R8.H0_H0 ;  /* 0x20000008ff087230 */ /* 0x000fca0000004100 */
[----:B------:R-:W-:-:S04]  /*120f0*/  FMUL R8, R8, UR40 ;  /* 0x0000002808087c20 */ /* 0x000fc80008400000 */
[----:B--2---:R-:W-:Y:S02]  /*12100*/  FFMA R8, R224, UR41, R8 ;  /* 0x00000029e0087c23 */ /* 0x004fe40008000008 */
[----:B------:R-:W2:Y:S03]  /*12110*/  LDL.LU R224, [R1+0x15c] ;  /* 0x00015c0001e07983 */ /* 0x000ea60000300800 */
[----:B------:R-:W-:Y:S01]  /*12120*/  F2FP.SATFINITE.E4M3.F32.PACK_AB_MERGE_C R55, RZ, R8, RZ ;  /* 0x00000008ff37723e */ /* 0x000fe200048070ff */
[----:B------:R-:W4:Y:S01]  /*12130*/  LDL.LU R226, [R1+0x160] ;  /* 0x0001600001e27983 */ /* 0x000f220000300800 */
[----:B------:R-:W0:Y:S03]  /*12140*/  @!P4 LDC.64 R8, c[0x0][0x5c0] ;  /* 0x00017000ff08cb82 */ /* 0x000e260000000a00 */
[----:B------:R1:W-:Y:S04]  /*12150*/  @!P3 STG.E.U8 desc[UR46][R50.64+0x59], R55 ;  /* 0x000059373200b986 */ /* 0x0003e8000c10112e */
[----:B------:R-:W3:Y:S01]  /*12160*/  @!P4 LDG.E.U8 R52, desc[UR46][R32.64+0x58] ;  /* 0x0000582e2034c981 */ /* 0x000ee2000c1e1100 */
[----:B------:R-:W-:-:S02]  /*12170*/  ISETP.LT.OR P3, PT, R39, 0x5a, !P1 ;  /* 0x0000005a2700780c */ /* 0x000fc40004f61670 */
[----:B-1----:R-:W-:Y:S02]  /*12180*/  PRMT R50, RZ, 0x7610, R50 ;  /* 0x00007610ff327816 */ /* 0x002fe40000000032 */
        /* <DEDUP_REMOVED lines=11> */
[----:B------:R1:W-:Y:S04]  /*12240*/  @!P4 STG.E.U8 desc[UR46][R8.64+0x58], R51 ;  /* 0x000058330800c986 */ /* 0x0003e8000c10112e */
[----:B------:R-:W2:Y:S01]  /*12250*/  @!P3 LDG.E.U8 R50, desc[UR46][R32.64+0x59] ;  /* 0x0000592e2032b981 */ /* 0x000ea2000c1e1100 */
[----:B0-----:R-:W-:-:S05]  /*12260*/  @!P3 IADD3 R110, P2, R110, R52, RZ ;  /* 0x000000346e6eb210 */ /* 0x001fca0007f5e0ff */
[----:B------:R-:W-:Y:S01]  /*12270*/  @!P3 IMAD.X R111, R109, 0x1, R53, P2 ;  /* 0x000000016d6fb824 */ /* 0x000fe200010e0635 */
[----:B------:R-:W-:Y:S02]  /*12280*/  LOP3.LUT P2, RZ, R229, 0x4, RZ, 0xc0, !PT ;  /* 0x00000004e5ff7812 */ /* 0x000fe4000784c0ff */
        /* <DEDUP_REMOVED lines=11> */
[----:B------:R-:W1:Y:S01]  /*12340*/  @!P4 LDC.64 R52, c[0x0][0x5c0] ;  /* 0x00017000ff34cb82 */ /* 0x000e620000000a00 */
        /* <DEDUP_REMOVED lines=16> */
[----:B-1----:R-:W-:Y:S01]  /*12450*/  @!P4 IADD3 R108, P2, R108, R52, RZ ;  /* 0x000000346c6cc210 */ /* 0x002fe20007f5e0ff */
[----:B------:R-:W3:Y:S03]  /*12460*/  LDL.LU R225, [R1+0x170] ;  /* 0x0001700001e17983 */ /* 0x000ee60000300800 */
[----:B0-----:R-:W-:Y:S02]  /*12470*/  F2FP.SATFINITE.E4M3.F32.PACK_AB_MERGE_C R9, RZ, R8, RZ ;  /* 0x00000008ff09723e */ /* 0x001fe400048070ff */
[----:B------:R-:W-:-:S03]  /*12480*/  PRMT R8, RZ, 0x7610, R8 ;  /* 0x00007610ff087816 */ /* 0x000fc60000000008 */
[----:B------:R0:W-:Y:S04]  /*12490*/  @!P0 STG.E.U8 desc[UR46][R46.64+0x51], R9 ;  /* 0x000051092e008986 */ /* 0x0001e8000c10112e */
[----:B------:R-:W2:Y:S01]  /*124a0*/  @!P4 LDG.E.U8 R8, desc[UR46][R36.64+0x50] ;  /* 0x0000502e2408c981 */ /* 0x000ea2000c1e1100 */
[----:B------:R-:W-:Y:S01]  /*124b0*/  @!P4 IMAD.X R109, R107, 0x1, R53, P2 ;  /* 0x000000016b6dc824 */ /* 0x000fe200010e0635 */
[----:B0-----:R-:W0:Y:S01]  /*124c0*/  @!P3 LDC.64 R46, c[0x0][0x5c0] ;  /* 0x00017000ff2ebb82 */ /* 0x001e220000000a00 */
[----:B--2---:R-:W-:-:S04]  /*124d0*/  LOP3.LUT R8, R8, 0xff, RZ, 0xc0, !PT ;  /* 0x000000ff08087812 */ /* 0x004fc800078ec0ff */
[----:B------:R-:W-:-:S05]  /*124e0*/  F2FP.F16.E4M3.UNPACK_B R8, R8 ;  /* 0x00000008ff08723e */ /* 0x000fca00020006ff */
[----:B------:R-:W-:-:S05]  /*124f0*/  HADD2.F32 R8, -RZ, R8.H0_H0 ;  /* 0x20000008ff087230 */ /* 0x000fca0000004100 */
[----:B------:R-:W-:-:S04]  /*12500*/  FMUL R8, R8, UR40 ;  /* 0x0000002808087c20 */ /* 0x000fc80008400000 */
[----:B------:R-:W-:Y:S01]  /*12510*/  FFMA R8, R224, UR41, R8 ;  /* 0x00000029e0087c23 */ /* 0x000fe20008000008 */
[----:B0-----:R-:W-:Y:S01]  /*12520*/  @!P3 IADD3 R106, P2, R106, R46, RZ ;  /* 0x0000002e6a6ab210 */ /* 0x001fe20007f5e0ff */
[----:B------:R-:W2:Y:S03]  /*12530*/  LDL.LU R224, [R1+0x174] ;  /* 0x0001740001e07983 */ /* 0x000ea60000300800 */
[----:B------:R-:W-:Y:S02]  /*12540*/  F2FP.SATFINITE.E4M3.F32.PACK_AB_MERGE_C R9, RZ, R8, RZ ;  /* 0x00000008ff09723e */ /* 0x000fe400048070ff */
[----:B------:R-:W-:-:S03]  /*12550*/  PRMT R8, RZ, 0x7610, R8 ;  /* 0x00007610ff087816 */ /* 0x000fc60000000008 */
[----:B------:R0:W-:Y:S04]  /*12560*/  @!P4 STG.E.U8 desc[UR46][R108.64+0x50], R9 ;  /* 0x000050096c00c986 */ /* 0x0001e8000c10112e */
[----:B------:R-:W4:Y:S01]  /*12570*/  @!P3 LDG.E.U8 R8, desc[UR46][R36.64+0x51] ;  /* 0x0000512e2408b981 */ /* 0x000f22000c1e1100 */
[----:B------:R-:W-:Y:S01]  /*12580*/  @!P3 IMAD.X R107, R105, 0x1, R47, P2 ;  /* 0x00000001696bb824 */ /* 0x000fe200010e062f */
[----:B------:R-:W-:Y:S02]  /*12590*/  LOP3.LUT P2, RZ, R229, 0x1, RZ, 0xc0, !PT ;  /* 0x00000001e5ff7812 */ /* 0x000fe4000784c0ff */
[----:B----4-:R-:W-:-:S04]  /*125a0*/  LOP3.LUT R8, R8, 0xff, RZ, 0xc0, !PT ;  /* 0x000000ff08087812 */ /* 0x010fc800078ec0ff */
[----:B------:R-:W-:-:S05]  /*125b0*/  F2FP.F16.E4M3.UNPACK_B R8, R8 ;  /* 0x00000008ff08723e */ /* 0x000fca00020006ff */
[----:B------:R-:W-:-:S05]  /*125c0*/  HADD2.F32 R8, -RZ, R8.H0_H0 ;  /* 0x20000008ff087230 */ /* 0x000fca0000004100 */
[----:B------:R-:W-:-:S04]  /*125d0*/  FMUL R8, R8, UR40 ;  /* 0x0000002808087c20 */ /* 0x000fc80008400000 */
[----:B------:R-:W-:Y:S01]  /*125e0*/  FFMA R8, R226, UR41, R8 ;  /* 0x00000029e2087c23 */ /* 0x000fe20008000008 */
[----:B------:R-:W-:Y:S01]  /*125f0*/  LOP3.LUT P0, RZ, R228, 0x80000000, RZ, 0xc0, !PT ;  /* 0x80000000e4ff7812 */ /* 0x000fe2000780c0ff */
[----:B------:R-:W4:Y:S03]  /*12600*/  LDL.LU R226, [R1+0x178] ;  /* 0x0001780001e27983 */ /* 0x000f260000300800 */
[----:B0-----:R-:W-:Y:S02]  /*12610*/  F2FP.SATFINITE.E4M3.F32.PACK_AB_MERGE_C R9, RZ, R8, RZ ;  /* 0x00000008ff09723e */ /* 0x001fe400048070ff */
[----:B------:R-:W-:-:S03]  /*12620*/  PRMT R8, RZ, 0x7610, R8 ;  /* 0x00007610ff087816 */ /* 0x000fc60000000008 */
[----:B------:R0:W-:Y:S04]  /*12630*/  @!P3 STG.E.U8 desc[UR46][R106.64+0x51], R9 ;  /* 0x000051096a00b986 */ /* 0x0001e8000c10112e */
[----:B------:R-:W3:Y:S02]  /*12640*/  @!P2 LDG.E.U8 R8, desc[UR46][R34.64+0x58] ;  /* 0x0000582e2208a981 */ /* 0x000ee4000c1e1100 */
        /* <DEDUP_REMOVED lines=9> */
[----:B------:R-:W-:Y:S04]  /*126e0*/  @!P2 STG.E.U8 desc[UR46][R44.64+0x58], R47 ;  /* 0x0000582f2c00a986 */ /* 0x000fe8000c10112e */
[----:B------:R-:W2:Y:S01]  /*126f0*/  @!P0 LDG.E.U8 R8, desc[UR46][R34.64+0x59] ;  /* 0x0000592e22088981 */ /* 0x000ea2000c1e1100 */
[----:B------:R-:W-:Y:S01]  /*12700*/  LOP3.LUT P4, RZ, R227, 0x800, RZ, 0xc0, !PT ;  /* 0x00000800e3ff7812 */ /* 0x000fe2000788c0ff */
[----:B------:R-:W1:Y:S01]  /*12710*/  @!P3 LDC.64 R48, c[0x0][0x5c0] ;  /* 0x00017000ff30bb82 */ /* 0x000e620000000a00 */
[----:B--2---:R-:W-:-:S04]  /*12720*/  LOP3.LUT R8, R8, 0xff, RZ, 0xc0, !PT ;  /* 0x000000ff08087812 */ /* 0x004fc800078ec0ff */
[----:B------:R-:W-:-:S05]  /*12730*/  F2FP.F16.E4M3.UNPACK_B R8, R8 ;  /* 0x00000008ff08723e */ /* 0x000fca00020006ff */
[----:B------:R-:W-:-:S05]  /*12740*/  HADD2.F32 R8, -RZ, R8.H0_H0 ;  /* 0x20000008ff087230 */ /* 0x000fca0000004100 */
[----:B------:R-:W-:-:S04]  /*12750*/  FMUL R8, R8, UR40 ;  /* 0x0000002808087c20 */ /* 0x000fc80008400000 */
[----:B------:R-:W-:Y:S01]  /*12760*/  FFMA R8, R224, UR41, R8 ;  /* 0x00000029e0087c23 */ /* 0x000fe20008000008 */
[----:B-1----:R-:W-:Y:S01]  /*12770*/  @!P3 IADD3 R104, P2, R104, R48, RZ ;  /* 0x000000306868b210 */ /* 0x002fe20007f5e0ff */
[----:B------:R-:W2:Y:S03]  /*12780*/  LDL.LU R224, [R1+0x180] ;  /* 0x0001800001e07983 */ /* 0x000ea60000300800 */
[----:B0-----:R-:W-:Y:S02]  /*12790*/  F2FP.SATFINITE.E4M3.F32.PACK_AB_MERGE_C R9, RZ, R8, RZ ;  /* 0x00000008ff09723e */ /* 0x001fe400048070ff */
[----:B------:R-:W-:-:S03]  /*127a0*/  PRMT R8, RZ, 0x7610, R8 ;  /* 0x00007610ff087816 */ /* 0x000fc60000000008 */
[----:B------:R0:W-:Y:S04]  /*127b0*/  @!P0 STG.E.U8 desc[UR46][R42.64+0x59], R9 ;  /* 0x000059092a008986 */ /* 0x0001e8000c10112e */
[----:B------:R-:W4:Y:S01]  /*127c0*/  @!P3 LDG.E.U8 R8, desc[UR46][R36.64+0x58] ;  /* 0x0000582e2408b981 */ /* 0x000f22000c1e1100 */
[----:B------:R-:W-:Y:S01]  /*127d0*/  @!P3 IMAD.X R105, R103, 0x1, R49, P2 ;  /* 0x000000016769b824 */ /* 0x000fe200010e0631 */
[----:B----4-:R-:W-:-:S04]  /*127e0*/  LOP3.LUT R8, R8, 0xff, RZ, 0xc0, !PT ;  /* 0x000000ff08087812 */ /* 0x010fc800078ec0ff */
[----:B------:R-:W-:-:S05]  /*127f0*/  F2FP.F16.E4M3.UNPACK_B R8, R8 ;  /* 0x00000008ff08723e */ /* 0x000fca00020006ff */
[----:B------:R-:W-:-:S05]  /*12800*/  HADD2.F32 R8, -RZ, R8.H0_H0 ;  /* 0x20000008ff087230 */ /* 0x000fca0000004100 */
[----:B------:R-:W-:-:S04]  /*12810*/  FMUL R8, R8, UR40 ;  /* 0x0000002808087c20 */ /* 0x000fc80008400000 */
[----:B------:R-:W-:Y:S02]  /*12820*/  FFMA R8, R226, UR41, R8 ;  /* 0x00000029e2087c23 */ /* 0x000fe40008000008 */
[----:B------:R-:W4:Y:S03]  /*12830*/  LDL.LU R226, [R1+0x184] ;  /* 0x0001840001e27983 */ /* 0x000f260000300800 */
[----:B0-----:R-:W-:Y:S02]  /*12840*/  F2FP.SATFINITE.E4M3.F32.PACK_AB_MERGE_C R43, RZ, R8, RZ ;  /* 0x00000008ff2b723e */ /* 0x001fe400048070ff */
[----:B------:R-:W0:Y:S03]  /*12850*/  @!P4 LDC.64 R8, c[0x0][0x5c0] ;  /* 0x00017000ff08cb82 */ /* 0x000e260000000a00 */
[----:B------:R1:W-:Y:S01]  /*12860*/  @!P3 STG.E.U8 desc[UR46][R104.64+0x58], R43 ;  /* 0x0000582b6800b986 */ /* 0x0003e2000c10112e */
[----:B0-----:R-:W-:-:S02]  /*12870*/  @!P4 IADD3 R8, P2, R41, R8, RZ ;  /* 0x000000082908c210 */ /* 0x001fc40007f5e0ff */
[----:B------:R-:W-:-:S06]  /*12880*/  PRMT R41, RZ, 0x7610, R41 ;  /* 0x00007610ff297816 */ /* 0x000fcc0000000029 */
[----:B------:R-:W3:Y:S01]  /*12890*/  @!P4 LDG.E.U8 R41, desc[UR46][R36.64+0x59] ;  /* 0x0000592e2429c981 */ /* 0x000ee2000c1e1100 */
[----:B------:R-:W-:Y:S01]  /*128a0*/  @!P4 IMAD.X R9, R82, 0x1, R9, P2 ;  /* 0x000000015209c824 */ /* 0x000fe200010e0609 */
[----:B---3--:R-:W-:-:S04]  /*128b0*/  LOP3.LUT R41, R41, 0xff, RZ, 0xc0, !PT ;  /* 0x000000ff29297812 */ /* 0x008fc800078ec0ff */
[----:B------:R-:W-:-:S05]  /*128c0*/  F2FP.F16.E4M3.UNPACK_B R41, R41 ;  /* 0x00000029ff29723e */ /* 0x000fca00020006ff */
[----:B------:R-:W-:-:S05]  /*128d0*/  HADD2.F32 R41, -RZ, R41.H0_H0 ;  /* 0x20000029ff297230 */ /* 0x000fca0000004100 */
[----:B------:R-:W-:-:S04]  /*128e0*/  FMUL R41, R41, UR40 ;  /* 0x0000002829297c20 */ /* 0x000fc80008400000 */
[----:B------:R-:W-:Y:S02]  /*128f0*/  FFMA R41, R225, UR41, R41 ;  /* 0x00000029e1297c23 */ /* 0x000fe40008000029 */
[----:B------:R-:W3:Y:S03]  /*12900*/  LDL.LU R225, [R1+0x188] ;  /* 0x0001880001e17983 */ /* 0x000ee60000300800 */
[----:B------:R-:W-:-:S05]  /*12910*/  F2FP.SATFINITE.E4M3.F32.PACK_AB_MERGE_C R45, RZ, R41, RZ ;  /* 0x00000029ff2d723e */ /* 0x000fca00048070ff */
[----:B------:R0:W-:Y:S01]  /*12920*/  @!P4 STG.E.U8 desc[UR46][R8.64+0x59], R45 ;  /* 0x0000592d0800c986 */ /* 0x0001e2000c10112e */
[----:B------:R-:W-:-:S04]  /*12930*/  ISETP.GE.AND P4, PT, R40, 0x1, PT ;  /* 0x000000012800780c */ /* 0x000fc80003f86270 */
[----:B------:R-:W-:Y:S02]  /*12940*/  ISETP.LT.OR P2, PT, R39, 0x61, !P4 ;  /* 0x000000612700780c */ /* 0x000fe40006741670 */
[----:B------:R-:W-:-:S11]  /*12950*/  PRMT R41, RZ, 0x7610, R41 ;  /* 0x00007610ff297816 */ /* 0x000fd60000000029 */
[----:B------:R-:W2:Y:S01]  /*12960*/  @!P2 LDG.E.U8 R41, desc[UR46][R26.64+0x60] ;  /* 0x0000602e1a29a981 */ /* 0x000ea2000c1e1100 */
[----:B-1----:R-:W1:Y:S02]  /*12970*/  @!P2 LDC.64 R42, c[0x0][0x5c0] ;  /* 0x00017000ff2aab82 */ /* 0x002e640000000a00 */
[----:B-1----:R-:W-:-:S05]  /*12980*/  @!P2 IADD3 R42, P3, R24, R42, RZ ;  /* 0x0000002a182aa210 */ /* 0x002fca0007f7e0ff */
        /* <DEDUP_REMOVED lines=8> */
[----:B0-----:R-:W-:-:S05]  /*12a10*/  F2FP.SATFINITE.E4M3.F32.PACK_AB_MERGE_C R45, RZ, R41, RZ ;  /* 0x00000029ff2d723e */ /* 0x001fca00048070ff */
[----:B------:R0:W-:Y:S01]  /*12a20*/  @!P2 STG.E.U8 desc[UR46][R42.64+0x60], R45 ;  /* 0x0000602d2a00a986 */ /* 0x0001e2000c10112e */
[----:B------:R-:W-:Y:S02]  /*12a30*/  ISETP.LT.OR P2, PT, R39, 0x62, !P4 ;  /* 0x000000622700780c */ /* 0x000fe40006741670 */
[----:B------:R-:W-:-:S11]  /*12a40*/  PRMT R41, RZ, 0x7610, R41 ;  /* 0x00007610ff297816 */ /* 0x000fd60000000029 */
[----:B------:R-:W4:Y:S01]  /*12a50*/  @!P2 LDG.E.U8 R41, desc[UR46][R26.64+0x61] ;  /* 0x0000612e1a29a981 */ /* 0x000f22000c1e1100 */
[----:B------:R-:W1:Y:S02]  /*12a60*/  @!P2 LDC.64 R8, c[0x0][0x5c0] ;  /* 0x00017000ff08ab82 */ /* 0x000e640000000a00 */
[----:B-1----:R-:W-:-:S05]  /*12a70*/  @!P2 IADD3 R8, P3, R24, R8, RZ ;  /* 0x000000081808a210 */ /* 0x002fca0007f7e0ff */
[----:B------:R-:W-:Y:S01]  /*12a80*/  @!P2 IMAD.X R9, R38, 0x1, R9, P3 ;  /* 0x000000012609a824 */ /* 0x000fe200018e0609 */
[----:B------:R-:W-:Y:S02]  /*12a90*/  LOP3.LUT P3, RZ, R228, 0x40000000, RZ, 0xc0, !PT ;  /* 0x40000000e4ff7812 */ /* 0x000fe4000786c0ff */
[----:B----4-:R-:W-:-:S04]  /*12aa0*/  LOP3.LUT R41, R41, 0xff, RZ, 0xc0, !PT ;  /* 0x000000ff29297812 */ /* 0x010fc800078ec0ff */
[----:B------:R-:W-:-:S05]  /*12ab0*/  F2FP.F16.E4M3.UNPACK_B R41, R41 ;  /* 0x00000029ff29723e */ /* 0x000fca00020006ff */
[----:B------:R-:W-:-:S05]  /*12ac0*/  HADD2.F32 R41, -RZ, R41.H0_H0 ;  /* 0x20000029ff297230 */ /* 0x000fca0000004100 */
[----:B------:R-:W-:-:S04]  /*12ad0*/  FMUL R41, R41, UR40 ;  /* 0x0000002829297c20 */ /* 0x000fc80008400000 */
[----:B------:R-:W-:Y:S02]  /*12ae0*/  FFMA R41, R226, UR41, R41 ;  /* 0x00000029e2297c23 */ /* 0x000fe40008000029 */
[----:B------:R-:W4:Y:S03]  /*12af0*/  LDL.LU R226, [R1+0x190] ;  /* 0x0001900001e27983 */ /* 0x000f260000300800 */
        /* <DEDUP_REMOVED lines=8> */
[----:B------:R-:W-:-:S05]  /*12b80*/  FFMA R41, R225, UR41, R41 ;  /* 0x00000029e1297c23 */ /* 0x000fca0008000029 */
[----:B------:R-:W-:Y:S02]  /*12b90*/  F2FP.SATFINITE.E4M3.F32.PACK_AB_MERGE_C R45, RZ, R41, RZ ;  /* 0x00000029ff2d723e */ /* 0x000fe400048070ff */
[----:B------:R-:W-:-:S03]  /*12ba0*/  PRMT R41, RZ, 0x7610, R41 ;  /* 0x00007610ff297816 */ /* 0x000fc60000000029 */
[----:B------:R0:W-:Y:S04]  /*12bb0*/  @!P3 STG.E.U8 desc[UR46][R22.64+0x60], R45 ;  /* 0x0000602d1600b986 */ /* 0x0001e8000c10112e */
[----:B------:R-:W3:Y:S01]  /*12bc0*/  @!P0 LDG.E.U8 R41, desc[UR46][R28.64+0x61] ;  /* 0x0000612e1c298981 */ /* 0x000ee2000c1e1100 */
[----:B------:R-:W-:Y:S02]  /*12bd0*/  ISETP.LT.OR P2, PT, R39, 0x69, !P4 ;  /* 0x000000692700780c */ /* 0x000fe40006741670 */
[----:B0-----:R-:W-:-:S11]  /*12be0*/  PRMT R22, RZ, 0x7610, R22 ;  /* 0x00007610ff167816 */ /* 0x001fd60000000016 */
[----:B------:R-:W0:Y:S01]  /*12bf0*/  @!P2 LDC.64 R8, c[0x0][0x5c0] ;  /* 0x00017000ff08ab82 */ /* 0x000e220000000a00 */
[----:B---3--:R-:W-:-:S04]  /*12c00*/  LOP3.LUT R41, R41, 0xff, RZ, 0xc0, !PT ;  /* 0x000000ff29297812 */ /* 0x008fc800078ec0ff */
[----:B------:R-:W-:-:S05]  /*12c10*/  F2FP.F16.E4M3.UNPACK_B R41, R41 ;  /* 0x00000029ff29723e */ /* 0x000fca00020006ff */
[----:B------:R-:W-:-:S05]  /*12c20*/  HADD2.F32 R41, -RZ, R41.H0_H0 ;  /* 0x20000029ff297230 */ /* 0x000fca0000004100 */
[----:B------:R-:W-:-:S04]  /*12c30*/  FMUL R41, R41, UR40 ;  /* 0x0000002829297c20 */ /* 0x000fc80008400000 */
[----:B--2---:R-:W-:Y:S01]  /*12c40*/  FFMA R41, R224, UR41, R41 ;  /* 0x00000029e0297c23 */ /* 0x004fe20008000029 */
[----:B0-----:R-:W-:Y:S01]  /*12c50*/  @!P2 IADD3 R8, P3, R24, R8, RZ ;  /* 0x000000081808a210 */ /* 0x001fe20007f7e0ff */
[----:B------:R-:W2:Y:S03]  /*12c60*/  LDL.LU R224, [R1+0x194] ;  /* 0x0001940001e07983 */ /* 0x000ea60000300800 */
[----:B------:R-:W-:Y:S01]  /*12c70*/  F2FP.SATFINITE.E4M3.F32.PACK_AB_MERGE_C R41, RZ, R41, RZ ;  /* 0x00000029ff29723e */ /* 0x000fe200048070ff */
[----:B------:R-:W-:Y:S01]  /*12c80*/  @!P2 IMAD.X R9, R38, 0x1, R9, P3 ;  /* 0x000000012609a824 */ /* 0x000fe200018e0609 */
[----:B------:R-:W3:Y:S04]  /*12c90*/  LDL.LU R225, [R1+0x198] ;  /* 0x0001980001e17983 */ /* 0x000ee80000300800 */
        /* <DEDUP_REMOVED lines=13> */
[----:B------:R-:W2:Y:S01]  /*12d70*/  @!P2 LDG.E.U8 R22, desc[UR46][R26.64+0x69] ;  /* 0x0000692e1a16a981 */ /* 0x000ea2000c1e1100 */
[----:B0-----:R-:W0:Y:S01]  /*12d80*/  @!P2 LDC.64 R20, c[0x0][0x5c0] ;  /* 0x00017000ff14ab82 */ /* 0x001e220000000a00 */
[----:B-1----:R-:W-:Y:S02]  /*12d90*/  PRMT R8, RZ, 0x7610, R8 ;  /* 0x00007610ff087816 */ /* 0x002fe40000000008 */
        /* <DEDUP_REMOVED lines=11> */
[----:B------:R-:W3:Y:S01]  /*12e50*/  @!P0 LDG.E.U8 R8, desc[UR46][R28.64+0x68] ;  /* 0x0000682e1c088981 */ /* 0x000ee2000c1e1100 */
        /* <DEDUP_REMOVED lines=28> */
[----:B0-----:R-:W-:Y:S01]  /*13020*/  PRMT R16, RZ, 0x7610, R16 ;  /* 0x00007610ff107816 */ /* 0x001fe20000000010 */
[----:B------:R-:W2:Y:S03]  /*13030*/  LDL.LU R224, [R1+0x1ac] ;  /* 0x0001ac0001e07983 */ /* 0x000ea60000300800 */
[----:B------:R-:W-:Y:S02]  /*13040*/  F2FP.SATFINITE.E4M3.F32.PACK_AB_MERGE_C R19, RZ, R8, RZ ;  /* 0x00000008ff13723e */ /* 0x000fe400048070ff */
[----:B------:R-:W-:-:S03]  /*13050*/  PRMT R8, RZ, 0x7610, R8 ;  /* 0x00007610ff087816 */ /* 0x000fc60000000008 */
[----:B------:R0:W-:Y:S04]  /*13060*/  @!P4 STG.E.U8 desc[UR46][R14.64+0x60], R19 ;  /* 0x000060130e00c986 */ /* 0x0001e8000c10112e */
        /* <DEDUP_REMOVED lines=10> */
[----:B------:R-:W1:Y:S03]  /*13110*/  @!P5 LDC.64 R8, c[0x0][0x5c0] ;  /* 0x00017000ff08db82 */ /* 0x000e660000000a00 */
[----:B------:R4:W-:Y:S04]  /*13120*/  @!P3 STG.E.U8 desc[UR46][R12.64+0x61], R17 ;  /* 0x000061110c00b986 */ /* 0x0009e8000c10112e */
[----:B------:R-:W2:Y:S01]  /*13130*/  @!P5 LDG.E.U8 R16, desc[UR46][R32.64+0x60] ;  /* 0x0000602e2010d981 */ /* 0x000ea2000c1e1100 */
[----:B----4-:R-:W-:-:S02]  /*13140*/  PRMT R12, RZ, 0x7610, R12 ;  /* 0x00007610ff0c7816 */ /* 0x010fc4000000000c */
[----:B-1----:R-:W-:-:S05]  /*13150*/  @!P5 IADD3 R8, P2, R83, R8, RZ ;  /* 0x000000085308d210 */ /* 0x002fca0007f5e0ff */
[----:B------:R-:W-:Y:S01]  /*13160*/  @!P5 IMAD.X R9, R94, 0x1, R9, P2 ;  /* 0x000000015e09d824 */ /* 0x000fe200010e0609 */
        /* <DEDUP_REMOVED lines=10> */
[----:B------:R-:W-:Y:S01]  /*13210*/  @!P6 IMAD.X R15, R102, 0x1, R15, P2 ;  /* 0x00000001660fe824 */ /* 0x000fe200010e060f */
[----:B----4-:R-:W-:-:S04]  /*13220*/  LOP3.LUT R12, R12, 0xff, RZ, 0xc0, !PT ;  /* 0x000000ff0c0c7812 */ /* 0x010fc800078ec0ff */
[----:B------:R-:W-:-:S05]  /*13230*/  F2FP.F16.E4M3.UNPACK_B R12, R12 ;  /* 0x0000000cff0c723e */ /* 0x000fca00020006ff */
[----:B------:R-:W-:-:S05]  /*13240*/  HADD2.F32 R12, -RZ, R12.H0_H0 ;  /* 0x2000000cff0c7230 */ /* 0x000fca0000004100 */
[----:B------:R-:W-:-:S04]  /*13250*/  FMUL R12, R12, UR40 ;  /* 0x000000280c0c7c20 */ /* 0x000fc80008400000 */
[----:B------:R-:W-:Y:S01]  /*13260*/  FFMA R12, R224, UR41, R12 ;  /* 0x00000029e00c7c23 */ /* 0x000fe2000800000c */
[----:B------:R-:W-:Y:S01]  /*13270*/  ISETP.GE.AND P3, PT, R40, 0x81, PT ;  /* 0x000000812800780c */ /* 0x000fe20003f66270 */
[----:B------:R-:W4:Y:S03]  /*13280*/  LDL.LU R224, [R1+0x1b8] ;  /* 0x0001b80001e07983 */ /* 0x000f260000300800 */
[----:B------:R-:W-:Y:S02]  /*13290*/  F2FP.SATFINITE.E4M3.F32.PACK_AB_MERGE_C R17, RZ, R12, RZ ;  /* 0x0000000cff11723e */ /* 0x000fe400048070ff */
[----:B------:R-:W-:-:S03]  /*132a0*/  PRMT R12, RZ, 0x7610, R12 ;  /* 0x00007610ff0c7816 */ /* 0x000fc6000000000c */
[----:B------:R1:W-:Y:S04]  /*132b0*/  @!P6 STG.E.U8 desc[UR46][R14.64+0x61], R17 ;  /* 0x000061110e00e986 */ /* 0x0003e8000c10112e */
[----:B------:R-:W3:Y:S01]  /*132c0*/  @!P4 LDG.E.U8 R12, desc[UR46][R30.64+0x68] ;  /* 0x0000682e1e0cc981 */ /* 0x000ee2000c1e1100 */
[----:B------:R-:W-:Y:S02]  /*132d0*/  ISETP.LT.OR P3, PT, R39, 0x6a, !P3 ;  /* 0x0000006a2700780c */ /* 0x000fe40005f61670 */
[----:B0-----:R-:W-:-:S11]  /*132e0*/  PRMT R8, RZ, 0x7610, R8 ;  /* 0x00007610ff087816 */ /* 0x001fd60000000008 */
[----:B-1----:R-:W0:Y:S01]  /*132f0*/  @!P3 LDC.64 R14, c[0x0][0x5c0] ;  /* 0x00017000ff0ebb82 */ /* 0x002e220000000a00 */
[----:B---3--:R-:W-:-:S04]  /*13300*/  LOP3.LUT R12, R12, 0xff, RZ, 0xc0, !PT ;  /* 0x000000ff0c0c7812 */ /* 0x008fc800078ec0ff */
[----:B------:R-:W-:-:S05]  /*13310*/  F2FP.F16.E4M3.UNPACK_B R12, R12 ;  /* 0x0000000cff0c723e */ /* 0x000fca00020006ff */
[----:B------:R-:W-:-:S05]  /*13320*/  HADD2.F32 R12, -RZ, R12.H0_H0 ;  /* 0x2000000cff0c7230 */ /* 0x000fca0000004100 */
[----:B------:R-:W-:-:S04]  /*13330*/  FMUL R12, R12, UR40 ;  /* 0x000000280c0c7c20 */ /* 0x000fc80008400000 */
[----:B------:R-:W-:Y:S02]  /*13340*/  FFMA R12, R225, UR41, R12 ;  /* 0x00000029e10c7c23 */ /* 0x000fe4000800000c */
[----:B------:R-:W3:Y:S03]  /*13350*/  LDL.LU R225, [R1+0x1bc] ;  /* 0x0001bc0001e17983 */ /* 0x000ee60000300800 */
[----:B------:R-:W-:-:S05]  /*13360*/  F2FP.SATFINITE.E4M3.F32.PACK_AB_MERGE_C R13, RZ, R12, RZ ;  /* 0x0000000cff0d723e */ /* 0x000fca00048070ff */
[----:B------:R1:W-:Y:S04]  /*13370*/  @!P4 STG.E.U8 desc[UR46][R10.64+0x68], R13 ;  /* 0x0000680d0a00c986 */ /* 0x0003e8000c10112e */
[----:B------:R-:W2:Y:S01]  /*13380*/  @!P3 LDG.E.U8 R8, desc[UR46][R30.64+0x69] ;  /* 0x0000692e1e08b981 */ /* 0x000ea2000c1e1100 */
[----:B-1----:R-:W-:Y:S02]  /*13390*/  PRMT R10, RZ, 0x7610, R10 ;  /* 0x00007610ff0a7816 */ /* 0x002fe4000000000a */
[----:B--2---:R-:W-:-:S04]  /*133a0*/  LOP3.LUT R8, R8, 0xff, RZ, 0xc0, !PT ;  /* 0x000000ff08087812 */ /* 0x004fc800078ec0ff */
[----:B------:R-:W-:-:S05]  /*133b0*/  F2FP.F16.E4M3.UNPACK_B R8, R8 ;  /* 0x00000008ff08723e */ /* 0x000fca00020006ff */
[----:B------:R-:W-:Y:S01]  /*133c0*/  HADD2.F32 R9, -RZ, R8.H0_H0 ;  /* 0x20000008ff097230 */ /* 0x000fe20000004100 */
[----:B0-----:R-:W-:-:S04]  /*133d0*/  @!P3 IADD3 R8, P2, P4, R24, R14, R5 ;  /* 0x0000000e1808b210 */ /* 0x001fc80007c5e005 */
[----:B------:R-:W-:Y:S01]  /*133e0*/  FMUL R12, R9, UR40 ;  /* 0x00000028090c7c20 */ /* 0x000fe20008400000 */
[----:B------:R-:W-:Y:S02]  /*133f0*/  @!P3 IADD3.X R9, R38, R15, R7, P2, P4 ;  /* 0x0000000f2609b210 */ /* 0x000fe400017e8407 */
[C---:B------:R-:W-:Y:S01]  /*13400*/  ISETP.LT.OR P2, PT, R39.reuse, 0x69, !P1 ;  /* 0x000000692700780c */ /* 0x040fe20004f41670 */
[----:B------:R-:W-:Y:S01]  /*13410*/  FFMA R12, R226, UR41, R12 ;  /* 0x00000029e20c7c23 */ /* 0x000fe2000800000c */
[----:B------:R-:W-:Y:S01]  /*13420*/  ISETP.LT.OR P1, PT, R39, 0x6a, !P1 ;  /* 0x0000006a2700780c */ /* 0x000fe20004f21670 */
[----:B------:R-:W2:Y:S03]  /*13430*/  LDL.LU R226, [R1+0x1c0] ;  /* 0x0001c00001e27983 */ /* 0x000ea60000300800 */
[----:B------:R-:W-:-:S05]  /*13440*/  F2FP.SATFINITE.E4M3.F32.PACK_AB_MERGE_C R13, RZ, R12, RZ ;  /* 0x0000000cff0d723e */ /* 0x000fca00048070ff */
[----:B------:R4:W-:Y:S02]  /*13450*/  @!P3 STG.E.U8 desc[UR46][R8.64+0x69], R13 ;  /* 0x0000690d0800b986 */ /* 0x0009e4000c10112e */
[----:B------:R-:W0:Y:S02]  /*13460*/  @!P2 LDC.64 R16, c[0x0][0x5c0] ;  /* 0x00017000ff10ab82 */ /* 0x000e240000000a00 */
[----:B------:R-:W3:Y:S01]  /*13470*/  @!P2 LDG.E.U8 R10, desc[UR46][R32.64+0x68] ;  /* 0x0000682e200aa981 */ /* 0x000ee2000c1e1100 */
[----:B------:R-:W-:-:S04]  /*13480*/  @!P2 IADD3 R15, P3, P4, R2, R24, R5 ;  /* 0x00000018020fa210 */ /* 0x000fc80007c7e005 */
[----:B------:R-:W-:Y:S02]  /*13490*/  @!P2 IADD3.X R12, R6, R38, R7, P3, P4 ;  /* 0x00000026060ca210 */ /* 0x000fe40001fe8407 */
[----:B---3--:R-:W-:-:S04]  /*134a0*/  LOP3.LUT R10, R10, 0xff, RZ, 0xc0, !PT ;  /* 0x000000ff0a0a7812 */ /* 0x008fc800078ec0ff */
[----:B------:R-:W-:-:S05]  /*134b0*/  F2FP.F16.E4M3.UNPACK_B R10, R10 ;  /* 0x0000000aff0a723e */ /* 0x000fca00020006ff */
[----:B------:R-:W-:-:S05]  /*134c0*/  HADD2.F32 R10, -RZ, R10.H0_H0 ;  /* 0x2000000aff0a7230 */ /* 0x000fca0000004100 */
[----:B------:R-:W-:Y:S01]  /*134d0*/  FMUL R11, R10, UR40 ;  /* 0x000000280a0b7c20 */ /* 0x000fe20008400000 */
[----:B0-----:R-:W-:-:S03]  /*134e0*/  @!P2 IADD3 R10, P3, R15, R16, RZ ;  /* 0x000000100f0aa210 */ /* 0x001fc60007f7e0ff */
[----:B----4-:R-:W-:Y:S02]  /*134f0*/  FFMA R8, R224, UR41, R11 ;  /* 0x00000029e0087c23 */ /* 0x010fe4000800000b */
[----:B------:R-:W-:Y:S01]  /*13500*/  @!P2 IMAD.X R11, R12, 0x1, R17, P3 ;  /* 0x000000010c0ba824 */ /* 0x000fe200018e0611 */
[----:B------:R-:W-:Y:S01]  /*13510*/  ISETP.GE.AND P5, PT, R40, 0x101, PT ;  /* 0x000001012800780c */ /* 0x000fe20003fa6270 */
[----:B------:R-:W0:Y:S01]  /*13520*/  @!P1 LDC.64 R16, c[0x0][0x5c0] ;  /* 0x00017000ff109b82 */ /* 0x000e220000000a00 */
[----:B------:R-:W-:Y:S01]  /*13530*/  F2FP.SATFINITE.E4M3.F32.PACK_AB_MERGE_C R9, RZ, R8, RZ ;  /* 0x00000008ff09723e */ /* 0x000fe200048070ff */
[----:B------:R-:W3:Y:S01]  /*13540*/  LDL.LU R224, [R1+0x1c4] ;  /* 0x0001c40001e07983 */ /* 0x000ee20000300800 */
[----:B------:R-:W-:-:S03]  /*13550*/  PRMT R8, RZ, 0x7610, R8 ;  /* 0x00007610ff087816 */ /* 0x000fc60000000008 */
[----:B------:R1:W-:Y:S04]  /*13560*/  @!P2 STG.E.U8 desc[UR46][R10.64+0x68], R9 ;  /* 0x000068090a00a986 */ /* 0x0003e8000c10112e */
[----:B------:R-:W4:Y:S01]  /*13570*/  @!P1 LDG.E.U8 R8, desc[UR46][R32.64+0x69] ;  /* 0x0000692e20089981 */ /* 0x000f22000c1e1100 */
[----:B------:R-:W-:Y:S02]  /*13580*/  @!P1 IADD3 R13, P3, P4, R2, R24, R5 ;  /* 0x00000018020d9210 */ /* 0x000fe40007c7e005 */
[----:B------:R-:W-:Y:S02]  /*13590*/  ISETP.LT.OR P2, PT, R39, 0x61, !P5 ;  /* 0x000000612700780c */ /* 0x000fe40006f41670 */
[----:B------:R-:W-:Y:S02]  /*135a0*/  @!P1 IADD3.X R14, R6, R38, R7, P3, P4 ;  /* 0x00000026060e9210 */ /* 0x000fe40001fe8407 */
[----:B-1----:R-:W-:-:S02]  /*135b0*/  PRMT R10, RZ, 0x7610, R10 ;  /* 0x00007610ff0a7816 */ /* 0x002fc4000000000a */
[----:B----4-:R-:W-:-:S04]  /*135c0*/  LOP3.LUT R8, R8, 0xff, RZ, 0xc0, !PT ;  /* 0x000000ff08087812 */ /* 0x010fc800078ec0ff */
[----:B------:R-:W-:-:S05]  /*135d0*/  F2FP.F16.E4M3.UNPACK_B R8, R8 ;  /* 0x00000008ff08723e */ /* 0x000fca00020006ff */
[----:B------:R-:W-:-:S05]  /*135e0*/  HADD2.F32 R8, -RZ, R8.H0_H0 ;  /* 0x20000008ff087230 */ /* 0x000fca0000004100 */
[----:B------:R-:W-:-:S04]  /*135f0*/  FMUL R8, R8, UR40 ;  /* 0x0000002808087c20 */ /* 0x000fc80008400000 */
[----:B------:R-:W-:Y:S01]  /*13600*/  FFMA R12, R225, UR41, R8 ;  /* 0x00000029e10c7c23 */ /* 0x000fe20008000008 */
[----:B0-----:R-:W-:Y:S01]  /*13610*/  @!P1 IADD3 R8, P3, R13, R16, RZ ;  /* 0x000000100d089210 */ /* 0x001fe20007f7e0ff */
[----:B------:R-:W4:Y:S03]  /*13620*/  LDL.LU R225, [R1+0x1c8] ;  /* 0x0001c80001e17983 */ /* 0x000f260000300800 */
[----:B------:R-:W-:Y:S01]  /*13630*/  F2FP.SATFINITE.E4M3.F32.PACK_AB_MERGE_C R13, RZ, R12, RZ ;  /* 0x0000000cff0d723e */ /* 0x000fe200048070ff */
[----:B------:R-:W-:Y:S02]  /*13640*/  @!P1 IMAD.X R9, R14, 0x1, R17, P3 ;  /* 0x000000010e099824 */ /* 0x000fe400018e0611 */
[----:B------:R-:W0:Y:S03]  /*13650*/  @!P2 LDC.64 R14, c[0x0][0x5c0] ;  /* 0x00017000ff0eab82 */ /* 0x000e260000000a00 */
[----:B------:R1:W-:Y:S04]  /*13660*/  @!P1 STG.E.U8 desc[UR46][R8.64+0x69], R13 ;  /* 0x0000690d08009986 */ /* 0x0003e8000c10112e */
[----:B------:R-:W2:Y:S01]  /*13670*/  @!P2 LDG.E.U8 R10, desc[UR46][R34.64+0x60] ;  /* 0x0000602e220aa981 */ /* 0x000ea2000c1e1100 */
[----:B------:R-:W-:-:S02]  /*13680*/  ISETP.LT.OR P1, PT, R39, 0x62, !P5 ;  /* 0x000000622700780c */ /* 0x000fc40006f21670 */
[----:B-1----:R-:W-:Y:S02]  /*13690*/  PRMT R8, RZ, 0x7610, R8 ;  /* 0x00007610ff087816 */ /* 0x002fe40000000008 */
[----:B--2---:R-:W-:-:S04]  /*136a0*/  LOP3.LUT R10, R10, 0xff, RZ, 0xc0, !PT ;  /* 0x000000ff0a0a7812 */ /* 0x004fc800078ec0ff */
[----:B------:R-:W-:-:S05]  /*136b0*/  F2FP.F16.E4M3.UNPACK_B R10, R10 ;  /* 0x0000000aff0a723e */ /* 0x000fca00020006ff */
[----:B------:R-:W-:-:S05]  /*136c0*/  HADD2.F32 R10, -RZ, R10.H0_H0 ;  /* 0x2000000aff0a7230 */ /* 0x000fca0000004100 */
[----:B------:R-:W-:Y:S01]  /*136d0*/  FMUL R11, R10, UR40 ;  /* 0x000000280a0b7c20 */ /* 0x000fe20008400000 */
[----:B0-----:R-:W-:-:S03]  /*136e0*/  @!P2 IADD3 R10, P3, P4, R24, R14, R3 ;  /* 0x0000000e180aa210 */ /* 0x001fc60007c7e003 */
[----:B------:R-:W-:Y:S01]  /*136f0*/  FFMA R12, R226, UR41, R11 ;  /* 0x00000029e20c7c23 */ /* 0x000fe2000800000b */
[----:B------:R-:W-:Y:S02]  /*13700*/  @!P2 IADD3.X R11, R38, R15, R4, P3, P4 ;  /* 0x0000000f260ba210 */ /* 0x000fe40001fe8404 */
[----:B------:R-:W0:Y:S02]  /*13710*/  @!P1 LDC.64 R14, c[0x0][0x5c0] ;  /* 0x00017000ff0e9b82 */ /* 0x000e240000000a00 */
[----:B------:R-:W-:-:S05]  /*13720*/  F2FP.SATFINITE.E4M3.F32.PACK_AB_MERGE_C R13, RZ, R12, RZ ;  /* 0x0000000cff0d723e */ /* 0x000fca00048070ff */
[----:B------:R1:W-:Y:S04]  /*13730*/  @!P2 STG.E.U8 desc[UR46][R10.64+0x60], R13 ;  /* 0x0000600d0a00a986 */ /* 0x0003e8000c10112e */
[----:B------:R-:W2:Y:S01]  /*13740*/  @!P1 LDG.E.U8 R8, desc[UR46][R34.64+0x61] ;  /* 0x0000612e22089981 */ /* 0x000ea2000c1e1100 */
[----:B------:R-:W-:-:S04]  /*13750*/  LOP3.LUT P0, RZ, R227, 0x200, RZ, 0xc0, !PT ;  /* 0x00000200e3ff7812 */ /* 0x000fc8000780c0ff */
[----:B------:R-:W-:Y:S02]  /*13760*/  ISETP.LT.OR P2, PT, R39, 0x61, !P0 ;  /* 0x000000612700780c */ /* 0x000fe40004741670 */
[----:B-1----:R-:W-:-:S11]  /*13770*/  PRMT R10, RZ, 0x7610, R10 ;  /* 0x00007610ff0a7816 */ /* 0x002fd6000000000a */
[----:B------:R-:W1:Y:S01]  /*13780*/  @!P2 LDC.64 R16, c[0x0][0x5c0] ;  /* 0x00017000ff10ab82 */ /* 0x000e620000000a00 */
[----:B--2---:R-:W-:-:S04]  /*13790*/  LOP3.LUT R8, R8, 0xff, RZ, 0xc0, !PT ;  /* 0x000000ff08087812 */ /* 0x004fc800078ec0ff */
[----:B------:R-:W-:-:S05]  /*137a0*/  F2FP.F16.E4M3.UNPACK_B R8, R8 ;  /* 0x00000008ff08723e */ /* 0x000fca00020006ff */
[----:B------:R-:W-:-:S05]  /*137b0*/  HADD2.F32 R8, -RZ, R8.H0_H0 ;  /* 0x20000008ff087230 */ /* 0x000fca0000004100 */
[----:B------:R-:W-:Y:S01]  /*137c0*/  FMUL R9, R8, UR40 ;  /* 0x0000002808097c20 */ /* 0x000fe20008400000 */
[----:B0-----:R-:W-:-:S03]  /*137d0*/  @!P1 IADD3 R8, P3, P4, R24, R14, R3 ;  /* 0x0000000e18089210 */ /* 0x001fc60007c7e003 */
[----:B---3--:R-:W-:Y:S01]  /*137e0*/  FFMA R12, R224, UR41, R9 ;  /* 0x00000029e00c7c23 */ /* 0x008fe20008000009 */
[----:B------:R-:W-:Y:S01]  /*137f0*/  @!P1 IADD3.X R9, R38, R15, R4, P3, P4 ;  /* 0x0000000f26099210 */ /* 0x000fe20001fe8404 */
[----:B------:R-:W2:Y:S03]  /*13800*/  LDL.LU R224, [R1+0x1cc] ;  /* 0x0001cc0001e07983 */ /* 0x000ea60000300800 */
[----:B------:R-:W-:Y:S01]  /*13810*/  F2FP.SATFINITE.E4M3.F32.PACK_AB_MERGE_C R13, RZ, R12, RZ ;  /* 0x0000000cff0d723e */ /* 0x000fe200048070ff */
[----:B------:R-:W3:Y:S04]  /*13820*/  LDL.LU R226, [R1+0x1d0] ;  /* 0x0001d00001e27983 */ /* 0x000ee80000300800 */
[----:B------:R4:W-:Y:S04]  /*13830*/  @!P1 STG.E.U8 desc[UR46][R8.64+0x61], R13 ;  /* 0x0000610d08009986 */ /* 0x0009e8000c10112e */
[----:B------:R-:W4:Y:S01]  /*13840*/  @!P2 LDG.E.U8 R10, desc[UR46][R36.64+0x60] ;  /* 0x0000602e240aa981 */ /* 0x000f22000c1e1100 */
[----:B------:R-:W-:-:S02]  /*13850*/  @!P2 IADD3 R15, P3, P4, R2, R24, R3 ;  /* 0x00000018020fa210 */ /* 0x000fc40007c7e003 */
[----:B------:R-:W-:Y:S02]  /*13860*/  ISETP.LT.OR P1, PT, R39, 0x62, !P0 ;  /* 0x000000622700780c */ /* 0x000fe40004721670 */
[----:B------:R-:W-:Y:S02]  /*13870*/  @!P2 IADD3.X R12, R6, R38, R4, P3, P4 ;  /* 0x00000026060ca210 */ /* 0x000fe40001fe8404 */
[----:B----4-:R-:W-:-:S04]  /*13880*/  LOP3.LUT R10, R10, 0xff, RZ, 0xc0, !PT ;  /* 0x000000ff0a0a7812 */ /* 0x010fc800078ec0ff */
[----:B------:R-:W-:-:S05]  /*13890*/  F2FP.F16.E4M3.UNPACK_B R10, R10 ;  /* 0x0000000aff0a723e */ /* 0x000fca00020006ff */
[----:B------:R-:W-:-:S05]  /*138a0*/  HADD2.F32 R10, -RZ, R10.H0_H0 ;  /* 0x2000000aff0a7230 */ /* 0x000fca0000004100 */
[----:B------:R-:W-:Y:S01]  /*138b0*/  FMUL R11, R10, UR40 ;  /* 0x000000280a0b7c20 */ /* 0x000fe20008400000 */
[----:B-1----:R-:W-:-:S03]  /*138c0*/  @!P2 IADD3 R10, P3, R15, R16, RZ ;  /* 0x000000100f0aa210 */ /* 0x002fc60007f7e0ff */
[----:B------:R-:W-:Y:S02]  /*138d0*/  FFMA R8, R225, UR41, R11 ;  /* 0x00000029e1087c23 */ /* 0x000fe4000800000b */
[----:B------:R-:W-:Y:S01]  /*138e0*/  @!P2 IMAD.X R11, R12, 0x1, R17, P3 ;  /* 0x000000010c0ba824 */ /* 0x000fe200018e0611 */
[----:B------:R-:W4:Y:S01]  /*138f0*/  LDL.LU R225, [R1+0x1d4] ;  /* 0x0001d40001e17983 */ /* 0x000f220000300800 */
[----:B------:R-:W0:Y:S01]  /*13900*/  @!P1 LDC.64 R16, c[0x0][0x5c0] ;  /* 0x00017000ff109b82 */ /* 0x000e220000000a00 */
[----:B------:R-:W-:Y:S02]  /*13910*/  F2FP.SATFINITE.E4M3.F32.PACK_AB_MERGE_C R13, RZ, R8, RZ ;  /* 0x00000008ff0d723e */ /* 0x000fe400048070ff */
[----:B------:R-:W-:-:S03]  /*13920*/  PRMT R8, RZ, 0x7610, R8 ;  /* 0x00007610ff087816 */ /* 0x000fc60000000008 */
[----:B------:R2:W-:Y:S04]  /*13930*/  @!P2 STG.E.U8 desc[UR46][R10.64+0x60], R13 ;  /* 0x0000600d0a00a986 */ /* 0x0005e8000c10112e */
[----:B------:R-:W3:Y:S01]  /*13940*/  @!P1 LDG.E.U8 R8, desc[UR46][R36.64+0x61] ;  /* 0x0000612e24089981 */ /* 0x000ee2000c1e1100 */
[----:B------:R-:W-:Y:S02]  /*13950*/  @!P1 IADD3 R15, P3, P4, R2, R24, R3 ;  /* 0x00000018020f9210 */ /* 0x000fe40007c7e003 */
[----:B------:R-:W-:Y:S02]  /*13960*/  ISETP.LT.OR P2, PT, R39, 0x69, !P5 ;  /* 0x000000692700780c */ /* 0x000fe40006f41670 */
[----:B------:R-:W-:Y:S02]  /*13970*/  @!P1 IADD3.X R12, R6, R38, R4, P3, P4 ;  /* 0x00000026060c9210 */ /* 0x000fe40001fe8404 */
[----:B---3--:R-:W-:-:S04]  /*13980*/  LOP3.LUT R8, R8, 0xff, RZ, 0xc0, !PT ;  /* 0x000000ff08087812 */ /* 0x008fc800078ec0ff */
[----:B------:R-:W-:-:S05]  /*13990*/  F2FP.F16.E4M3.UNPACK_B R8, R8 ;  /* 0x00000008ff08723e */ /* 0x000fca00020006ff */
[----:B------:R-:W-:-:S05]  /*139a0*/  HADD2.F32 R8, -RZ, R8.H0_H0 ;  /* 0x20000008ff087230 */ /* 0x000fca0000004100 */
[----:B------:R-:W-:Y:S01]  /*139b0*/  FMUL R9, R8, UR40 ;  /* 0x0000002808097c20 */ /* 0x000fe20008400000 */
[----:B0-----:R-:W-:Y:S02]  /*139c0*/  @!P1 IADD3 R8, P3, R15, R16, RZ ;  /* 0x000000100f089210 */ /* 0x001fe40007f7e0ff */
[----:B------:R-:W0:Y:S01]  /*139d0*/  @!P2 LDC.64 R14, c[0x0][0x5c0] ;  /* 0x00017000ff0eab82 */ /* 0x000e220000000a00 */
[----:B--2---:R-:W-:Y:S02]  /*139e0*/  FFMA R10, R224, UR41, R9 ;  /* 0x00000029e00a7c23 */ /* 0x004fe40008000009 */
[----:B------:R-:W-:Y:S01]  /*139f0*/  @!P1 IMAD.X R9, R12, 0x1, R17, P3 ;  /* 0x000000010c099824 */ /* 0x000fe200018e0611 */
[----:B------:R-:W2:Y:S02]  /*13a00*/  LDL.LU R224, [R1+0x1d8] ;  /* 0x0001d80001e07983 */ /* 0x000ea40000300800 */
[----:B------:R-:W-:Y:S02]  /*13a10*/  F2FP.SATFINITE.E4M3.F32.PACK_AB_MERGE_C R13, RZ, R10, RZ ;  /* 0x0000000aff0d723e */ /* 0x000fe400048070ff */
[----:B------:R-:W-:-:S03]  /*13a20*/  PRMT R10, RZ, 0x7610, R10 ;  /* 0x00007610ff0a7816 */ /* 0x000fc6000000000a */
[----:B------:R1:W-:Y:S04]  /*13a30*/  @!P1 STG.E.U8 desc[UR46][R8.64+0x61], R13 ;  /* 0x0000610d08009986 */ /* 0x0003e8000c10112e */
[----:B------:R-:W3:Y:S01]  /*13a40*/  @!P2 LDG.E.U8 R10, desc[UR46][R34.64+0x68] ;  /* 0x0000682e220aa981 */ /* 0x000ee2000c1e1100 */
[----:B------:R-:W-:Y:S02]  /*13a50*/  ISETP.LT.OR P1, PT, R39, 0x6a, !P5 ;  /* 0x0000006a2700780c */ /* 0x000fe40006f21670 */
[----:B-1----:R-:W-:Y:S02]  /*13a60*/  PRMT R8, RZ, 0x7610, R8 ;  /* 0x00007610ff087816 */ /* 0x002fe40000000008 */
[----:B---3--:R-:W-:-:S04]  /*13a70*/  LOP3.LUT R10, R10, 0xff, RZ, 0xc0, !PT ;  /* 0x000000ff0a0a7812 */ /* 0x008fc800078ec0ff */
        /* <DEDUP_REMOVED lines=9> */
[----:B------:R-:W3:Y:S01]  /*13b10*/  @!P1 LDG.E.U8 R8, desc[UR46][R34.64+0x69] ;  /* 0x0000692e22089981 */ /* 0x000ee2000c1e1100 */
[----:B------:R-:W-:Y:S02]  /*13b20*/  ISETP.LT.OR P2, PT, R39, 0x69, !P0 ;  /* 0x000000692700780c */ /* 0x000fe40004741670 */
[----:B-1----:R-:W-:-:S11]  /*13b30*/  PRMT R10, RZ, 0x7610, R10 ;  /* 0x00007610ff0a7816 */ /* 0x002fd6000000000a */
[----:B------:R-:W1:Y:S01]  /*13b40*/  @!P2 LDC.64 R16, c[0x0][0x5c0] ;  /* 0x00017000ff10ab82 */ /* 0x000e620000000a00 */
[----:B---3--:R-:W-:-:S04]  /*13b50*/  LOP3.LUT R8, R8, 0xff, RZ, 0xc0, !PT ;  /* 0x000000ff08087812 */ /* 0x008fc800078ec0ff */
[----:B------:R-:W-:-:S05]  /*13b60*/  F2FP.F16.E4M3.UNPACK_B R8, R8 ;  /* 0x00000008ff08723e */ /* 0x000fca00020006ff */
[----:B------:R-:W-:-:S05]  /*13b70*/  HADD2.F32 R8, -RZ, R8.H0_H0 ;  /* 0x20000008ff087230 */ /* 0x000fca0000004100 */
[----:B------:R-:W-:Y:S01]  /*13b80*/  FMUL R9, R8, UR40 ;  /* 0x0000002808097c20 */ /* 0x000fe20008400000 */
[----:B0-----:R-:W-:-:S03]  /*13b90*/  @!P1 IADD3 R8, P3, P4, R24, R14, R3 ;  /* 0x0000000e18089210 */ /* 0x001fc60007c7e003 */
[----:B----4-:R-:W-:Y:S01]  /*13ba0*/  FFMA R12, R225, UR41, R9 ;  /* 0x00000029e10c7c23 */ /* 0x010fe20008000009 */
[----:B------:R-:W-:-:S04]  /*13bb0*/  @!P1 IADD3.X R9, R38, R15, R4, P3, P4 ;  /* 0x0000000f26099210 */ /* 0x000fc80001fe8404 */
[----:B------:R-:W-:-:S05]  /*13bc0*/  F2FP.SATFINITE.E4M3.F32.PACK_AB_MERGE_C R13, RZ, R12, RZ ;  /* 0x0000000cff0d723e */ /* 0x000fca00048070ff */
[----:B------:R0:W-:Y:S04]  /*13bd0*/  @!P1 STG.E.U8 desc[UR46][R8.64+0x69], R13 ;  /* 0x0000690d08009986 */ /* 0x0001e8000c10112e */
[----:B------:R-:W3:Y:S01]  /*13be0*/  @!P2 LDG.E.U8 R10, desc[UR46][R36.64+0x68] ;  /* 0x0000682e240aa981 */ /* 0x000ee2000c1e1100 */
[----:B------:R-:W-:-:S04]  /*13bf0*/  @!P2 IADD3 R15, P1, P3, R2, R24, R3 ;  /* 0x00000018020fa210 */ /* 0x000fc80007b3e003 */
[----:B------:R-:W-:Y:S02]  /*13c00*/  @!P2 IADD3.X R14, R6, R38, R4, P1, P3 ;  /* 0x00000026060ea210 */ /* 0x000fe40000fe6404 */
[----:B------:R-:W-:Y:S01]  /*13c10*/  ISETP.LT.OR P0, PT, R39, 0x6a, !P0 ;  /* 0x0000006a2700780c */ /* 0x000fe20004701670 */
[----:B------:R-:W-:Y:S01]  /*13c20*/  BSSY B1, `(.L_x_40) ;  /* 0x000000d000017945 */ /* 0x000fe20003800000 */
[----:B0-----:R-:W-:Y:S02]  /*13c30*/  PRMT R8, RZ, 0x7610, R8 ;  /* 0x00007610ff087816 */ /* 0x001fe40000000008 */
[----:B---3--:R-:W-:-:S04]  /*13c40*/  LOP3.LUT R10, R10, 0xff, RZ, 0xc0, !PT ;  /* 0x000000ff0a0a7812 */ /* 0x008fc800078ec0ff */
[----:B------:R-:W-:-:S05]  /*13c50*/  F2FP.F16.E4M3.UNPACK_B R10, R10 ;  /* 0x0000000aff0a723e */ /* 0x000fca00020006ff */
[----:B------:R-:W-:-:S05]  /*13c60*/  HADD2.F32 R10, -RZ, R10.H0_H0 ;  /* 0x2000000aff0a7230 */ /* 0x000fca0000004100 */
[----:B------:R-:W-:Y:S01]  /*13c70*/  FMUL R11, R10, UR40 ;  /* 0x000000280a0b7c20 */ /* 0x000fe20008400000 */
[----:B-1----:R-:W-:-:S03]  /*13c80*/  @!P2 IADD3 R10, P4, R15, R16, RZ ;  /* 0x000000100f0aa210 */ /* 0x002fc60007f9e0ff */
[----:B--2---:R-:W-:Y:S02]  /*13c90*/  FFMA R12, R224, UR41, R11 ;  /* 0x00000029e00c7c23 */ /* 0x004fe4000800000b */
[----:B------:R-:W-:-:S03]  /*13ca0*/  @!P2 IMAD.X R11, R14, 0x1, R17, P4 ;  /* 0x000000010e0ba824 */ /* 0x000fc600020e0611 */
[----:B------:R-:W-:-:S05]  /*13cb0*/  F2FP.SATFINITE.E4M3.F32.PACK_AB_MERGE_C R9, RZ, R12, RZ ;  /* 0x0000000cff09723e */ /* 0x000fca00048070ff */
[----:B------:R0:W-:Y:S01]  /*13cc0*/  @!P2 STG.E.U8 desc[UR46][R10.64+0x68], R9 ;  /* 0x000068090a00a986 */ /* 0x0001e2000c10112e */
[----:B------:R-:W-:Y:S05]  /*13cd0*/  @P0 BRA `(.L_x_41) ;  /* 0x0000000000040947 */ /* 0x000fea0003800000 */
[----:B------:R1:W5:Y:S02]  /*13ce0*/  LDG.E.U8 R8, desc[UR46][R36.64+0x69] ;  /* 0x0000692e24087981 */ /* 0x000364000c1e1100 */
.L_x_41:
[----:B------:R-:W-:Y:S05]  /*13cf0*/  BSYNC B1 ;  /* 0x0000000000017941 */ /* 0x000fea0003800000 */
.L_x_40:
[----:B------:R-:W-:Y:S05]  /*13d00*/  @P0 BRA `(.L_x_42) ;  /* 0x00000070004c0947 */ /* 0x000fea0003800000 */
[----:B0-----:R-:W2:Y:S01]  /*13d10*/  LDL.LU R10, [R1+0x1dc] ;  /* 0x0001dc00010a7983 */ /* 0x001ea20000300800 */
[----:B-----5:R-:W-:Y:S01]  /*13d20*/  LOP3.LUT R8, R8, 0xff, RZ, 0xc0, !PT ;  /* 0x000000ff08087812 */ /* 0x020fe200078ec0ff */
[----:B------:R-:W-:Y:S01]  /*13d30*/  ULDC.64 UR12, c[0x0][0x5c0] ;  /* 0x00017000000c7ab9 */ /* 0x000fe20000000a00 */
[----:B------:R-:W-:Y:S02]  /*13d40*/  IADD3 R24, P0, P1, R2, R24, R3 ;  /* 0x0000001802187210 */ /* 0x000fe4000791e003 */
[----:B------:R-:W-:Y:S02]  /*13d50*/  F2FP.F16.E4M3.UNPACK_B R8, R8 ;  /* 0x00000008ff08723e */ /* 0x000fe400020006ff */
[----:B------:R-:W-:-:S03]  /*13d60*/  IADD3.X R38, R6, R38, R4, P0, P1 ;  /* 0x0000002606267210 */ /* 0x000fc600007e2404 */
[----:B------:R-:W-:-:S05]  /*13d70*/  HADD2.F32 R8, -RZ, R8.H0_H0 ;  /* 0x20000008ff087230 */ /* 0x000fca0000004100 */
[----:B------:R-:W-:Y:S01]  /*13d80*/  FMUL R9, R8, UR40 ;  /* 0x0000002808097c20 */ /* 0x000fe20008400000 */
[----:B------:R-:W-:-:S03]  /*13d90*/  IADD3 R8, P0, R24, UR12, RZ ;  /* 0x0000000c18087c10 */ /* 0x000fc6000ff1e0ff */
[----:B--2---:R-:W-:Y:S01]  /*13da0*/  FFMA R10, R10, UR41, R9 ;  /* 0x000000290a0a7c23 */ /* 0x004fe20008000009 */
[----:B------:R-:W-:-:S04]  /*13db0*/  IADD3.X R9, R38, UR13, RZ, P0, !PT ;  /* 0x0000000d26097c10 */ /* 0x000fc800087fe4ff */
[----:B------:R-:W-:-:S05]  /*13dc0*/  F2FP.SATFINITE.E4M3.F32.PACK_AB_MERGE_C R11, RZ, R10, RZ ;  /* 0x0000000aff0b723e */ /* 0x000fca00048070ff */
[----:B------:R2:W-:Y:S01]  /*13dd0*/  STG.E.U8 desc[UR46][R8.64+0x69], R11 ;  /* 0x0000690b08007986 */ /* 0x0005e2000c10112e */
[----:B------:R-:W-:Y:S05]  /*13de0*/  BRA `(.L_x_42) ;  /* 0x0000007000147947 */ /* 0x000fea0003800000 */
.L_x_39:
[----:B------:R-:W-:Y:S01]  /*13df0*/  ISETP.GE.AND P1, PT, R40, 0x9, PT ;  /* 0x000000092800780c */ /* 0x000fe20003f26270 */
[----:B------:R-:W2:Y:S03]  /*13e00*/  LDL.LU R225, [R1] ;  /* 0x0000000001e17983 */ /* 0x000ea60000300800 */
[----:B------:R-:W-:Y:S02]  /*13e10*/  ISETP.LT.OR P3, PT, R39, 0x1, !P1 ;  /* 0x000000012700780c */ /* 0x000fe40004f61670 */
[----:B-----5:R-:W-:Y:S02]  /*13e20*/  LOP3.LUT R227, R227, 0xfffffff7, RZ, 0xc0, !PT ;  /* 0xfffffff7e3e37812 */ /* 0x020fe400078ec0ff */
[----:B------:R-:W-:Y:S01]  /*13e30*/  LOP3.LUT R228, R228, 0xfffffff7, RZ, 0xc0, !PT ;  /* 0xfffffff7e4e47812 */ /* 0x000fe200078ec0ff */
[----:B------:R-:W-:Y:S01]  /*13e40*/  FMUL R223, R223, UR41 ;  /* 0x00000029dfdf7c20 */ /* 0x000fe20008400000 */
[C---:B------:R-:W-:Y:S01]  /*13e50*/  ISETP.LT.OR P5, PT, R39.reuse, 0x2, !P1 ;  /* 0x000000022700780c */ /* 0x040fe20004fa1670 */
[----:B------:R-:W-:Y:S01]  /*13e60*/  FMUL R222, R222, UR41 ;  /* 0x00000029dede7c20 */ /* 0x000fe20008400000 */
[----:B------:R-:W-:Y:S01]  /*13e70*/  ISETP.LT.OR P4, PT, R39, 0x9, !P1 ;  /* 0x000000092700780c */ /* 0x000fe20004f81670 */
[----:B------:R-:W-:Y:S01]  /*13e80*/  FMUL R221, R221, UR41 ;  /* 0x00000029dddd7c20 */ /* 0x000fe20008400000 */
[----:B------:R-:W-:Y:S01]  /*13e90*/  FMUL R220, R220, UR41 ;  /* 0x00000029dcdc7c20 */ /* 0x000fe20008400000 */
[----:B------:R-:W-:Y:S01]  /*13ea0*/  FMUL R219, R219, UR41 ;  /* 0x00000029dbdb7c20 */ /* 0x000fe20008400000 */
[----:B------:R-:W-:Y:S01]  /*13eb0*/  FMUL R218, R218, UR41 ;  /* 0x00000029dada7c20 */ /* 0x000fe20008400000 */
[----:B------:R-:W0:Y:S01]  /*13ec0*/  @!P3 LDC.64 R30, c[0x0][0x5c0] ;  /* 0x00017000ff1ebb82 */ /* 0x000e220000000a00 */
[----:B------:R-:W-:Y:S01]  /*13ed0*/  FMUL R217, R217, UR41 ;  /* 0x00000029d9d97c20 */ /* 0x000fe20008400000 */
[----:B------:R-:W-:Y:S01]  /*13ee0*/  LOP3.LUT R0, R0, 0x7fffffff, RZ, 0xc0, !PT ;  /* 0x7fffffff00007812 */ /* 0x000fe200078ec0ff */
[----:B------:R-:W-:Y:S01]  /*13ef0*/  FMUL R216, R216, UR41 ;  /* 0x00000029d8d87c20 */ /* 0x000fe20008400000 */
[----:B------:R-:W-:Y:S01]  /*13f00*/  FMUL R215, R215, UR41 ;  /* 0x00000029d7d77c20 */ /* 0x000fe20008400000 */
[----:B------:R-:W-:Y:S01]  /*13f10*/  FMUL R214, R214, UR41 ;  /* 0x00000029d6d67c20 */ /* 0x000fe20008400000 */
[----:B------:R-:W-:Y:S01]  /*13f20*/  FMUL R213, R213, UR41 ;  /* 0x00000029d5d57c20 */ /* 0x000fe20008400000 */
[----:B------:R-:W-:Y:S01]  /*13f30*/  FMUL R212, R212, UR41 ;  /* 0x00000029d4d47c20 */ /* 0x000fe20008400000 */
[----:B------:R-:W1:Y:S01]  /*13f40*/  @!P5 LDC.64 R28, c[0x0][0x5c0] ;  /* 0x00017000ff1cdb82 */ /* 0x000e620000000a00 */
[----:B------:R-:W-:Y:S01]  /*13f50*/  LOP3.LUT R229, R229, 0xfffffeff, RZ, 0xc0, !PT ;  /* 0xfffffeffe5e57812 */ /* 0x000fe200078ec0ff */
[----:B------:R-:W-:Y:S01]  /*13f60*/  FMUL R211, R211, UR41 ;  /* 0x00000029d3d37c20 */ /* 0x000fe20008400000 */
[----:B------:R-:W-:Y:S01]  /*13f70*/  FMUL R210, R210, UR41 ;  /* 0x00000029d2d27c20 */ /* 0x000fe20008400000 */
[----:B------:R-:W-:Y:S01]  /*13f80*/  FMUL R209, R209, UR41 ;  /* 0x00000029d1d17c20 */ /* 0x000fe20008400000 */
[----:B------:R-:W-:Y:S01]  /*13f90*/  FMUL R208, R208, UR41 ;  /* 0x00000029d0d07c20 */ /* 0x000fe20008400000 */
[----:B------:R-:W-:Y:S01]  /*13fa0*/  FMUL R207, R207, UR41 ;  /* 0x00000029cfcf7c20 */ /* 0x000fe20008400000 */
[----:B------:R-:W-:Y:S01]  /*13fb0*/  FMUL R206, R206, UR41 ;  /* 0x00000029cece7c20 */ /* 0x000fe20008400000 */
[----:B------:R-:W3:Y:S01]  /*13fc0*/  @!P4 LDC.64 R26, c[0x0][0x5c0] ;  /* 0x00017000ff1acb82 */ /* 0x000ee20000000a00 */
[----:B------:R-:W-:Y:S01]  /*13fd0*/  FMUL R205, R205, UR41 ;  /* 0x00000029cdcd7c20 */ /* 0x000fe20008400000 */
[----:B------:R-:W-:Y:S01]  /*13fe0*/  FMUL R204, R204, UR41 ;  /* 0x00000029cccc7c20 */ /* 0x000fe20008400000 */
[----:B------:R-:W-:Y:S01]  /*13ff0*/  FMUL R203, R203, UR41 ;  /* 0x00000029cbcb7c20 */ /* 0x000fe20008400000 */
[----:B------:R-:W-:Y:S01]  /*14000*/  FMUL R202, R202, UR41 ;  /* 0x00000029caca7c20 */ /* 0x000fe20008400000 */
[----:B------:R-:W-:Y:S01]  /*14010*/  FMUL R201, R201, UR41 ;  /* 0x00000029c9c97c20 */ /* 0x000fe20008400000 */
[----:B------:R-:W-:Y:S01]  /*14020*/  FMUL R200, R200, UR41 ;  /* 0x00000029c8c87c20 */ /* 0x000fe20008400000 */
[----:B------:R-:W-:Y:S01]  /*14030*/  FMUL R199, R199, UR41 ;  /* 0x00000029c7c77c20 */ /* 0x000fe20008400000 */
[----:B0-----:R-:W-:Y:S01]  /*14040*/  @!P3 IADD3 R30, P0, P2, R24, R30, R2 ;  /* 0x0000001e181eb210 */ /* 0x001fe20007a1e002 */
[----:B------:R-:W-:Y:S01]  /*14050*/  FMUL R198, R198, UR41 ;  /* 0x00000029c6c67c20 */ /* 0x000fe20008400000 */
[----:B------:R-:W-:Y:S01]  /*14060*/  FMUL R197, R197, UR41 ;  /* 0x00000029c5c57c20 */ /* 0x000fe20008400000 */
[----:B------:R-:W-:Y:S01]  /*14070*/  FMUL R196, R196, UR41 ;  /* 0x00000029c4c47c20 */ /* 0x000fe20008400000 */
[----:B------:R-:W-:Y:S01]  /*14080*/  @!P3 IADD3.X R31, R38, R31, R6, P0, P2 ;  /* 0x0000001f261fb210 */ /* 0x000fe200007e4406 */
[----:B------:R-:W-:Y:S01]  /*14090*/  FMUL R195, R195, UR41 ;  /* 0x00000029c3c37c20 */ /* 0x000fe20008400000 */
[----:B------:R-:W-:Y:S01]  /*140a0*/  FMUL R194, R194, UR41 ;  /* 0x00000029c2c27c20 */ /* 0x000fe20008400000 */
[----:B------:R-:W-:Y:S01]  /*140b0*/  FMUL R193, R193, UR41 ;  /* 0x00000029c1c17c20 */ /* 0x000fe20008400000 */
[----:B-1----:R-:W-:Y:S01]  /*140c0*/  @!P5 IADD3 R28, P0, P2, R24, R28, R2 ;  /* 0x0000001c181cd210 */ /* 0x002fe20007a1e002 */
[----:B------:R-:W-:Y:S01]  /*140d0*/  FMUL R192, R192, UR41 ;  /* 0x00000029c0c07c20 */ /* 0x000fe20008400000 */
[----:B------:R-:W-:Y:S01]  /*140e0*/  FMUL R23, R23, UR41 ;  /* 0x0000002917177c20 */ /* 0x000fe20008400000 */
[----:B------:R-:W-:Y:S01]  /*140f0*/  FMUL R22, R22, UR41 ;  /* 0x0000002916167c20 */ /* 0x000fe20008400000 */
[----:B------:R-:W-:Y:S01]  /*14100*/  @!P5 IADD3.X R29, R38, R29, R6, P0, P2 ;  /* 0x0000001d261dd210 */ /* 0x000fe200007e4406 */
[----:B------:R-:W-:Y:S01]  /*14110*/  FMUL R21, R21, UR41 ;  /* 0x0000002915157c20 */ /* 0x000fe20008400000 */
[----:B------:R-:W-:Y:S01]  /*14120*/  FMUL R20, R20, UR41 ;  /* 0x0000002914147c20 */ /* 0x000fe20008400000 */
[----:B------:R-:W-:Y:S01]  /*14130*/  FMUL R19, R19, UR41 ;  /* 0x0000002913137c20 */ /* 0x000fe20008400000 */
[----:B---3--:R-:W-:Y:S01]  /*14140*/  @!P4 IADD3 R32, P0, P2, R24, R26, R2 ;  /* 0x0000001a1820c210 */ /* 0x008fe20007a1e002 */
[----:B------:R-:W-:Y:S01]  /*14150*/  FMUL R18, R18, UR41 ;  /* 0x0000002912127c20 */ /* 0x000fe20008400000 */
[----:B------:R-:W-:Y:S01]  /*14160*/  FMUL R17, R17, UR41 ;  /* 0x0000002911117c20 */ /* 0x000fe20008400000 */
[----:B------:R-:W-:Y:S01]  /*14170*/  FMUL R16, R16, UR41 ;  /* 0x0000002910107c20 */ /* 0x000fe20008400000 */
[----:B------:R-:W-:Y:S01]  /*14180*/  @!P4 IADD3.X R33, R38, R27, R6, P0, P2 ;  /* 0x0000001b2621c210 */ /* 0x000fe200007e4406 */
[----:B------:R-:W-:Y:S01]  /*14190*/  FMUL R15, R15, UR41 ;  /* 0x000000290f0f7c20 */ /* 0x000fe20008400000 */
[----:B------:R-:W-:Y:S01]  /*141a0*/  ISETP.LT.OR P2, PT, R39, 0xa, !P1 ;  /* 0x0000000a2700780c */ /* 0x000fe20004f41670 */
[----:B------:R-:W-:Y:S01]  /*141b0*/  FMUL R14, R14, UR41 ;  /* 0x000000290e0e7c20 */ /* 0x000fe20008400000 */
[----:B------:R-:W-:Y:S01]  /*141c0*/  FMUL R13, R13, UR41 ;  /* 0x000000290d0d7c20 */ /* 0x000fe20008400000 */
[----:B------:R-:W3:Y:S10]  /*141d0*/  LDL.LU R224, [R1+0x4] ;  /* 0x0000040001e07983 */ /* 0x000ef40000300800 */
[----:B------:R-:W0:Y:S01]  /*141e0*/  @!P2 LDC.64 R26, c[0x0][0x5c0] ;  /* 0x00017000ff1aab82 */ /* 0x000e220000000a00 */
[----:B------:R-:W-:Y:S01]  /*141f0*/  @P3 LOP3.LUT R227, R227, 0x8, RZ, 0xfc, !PT ;  /* 0x00000008e3e33812 */ /* 0x000fe200078efcff */
[----:B------:R-:W-:Y:S01]  /*14200*/  FMUL R12, R12, UR41 ;  /* 0x000000290c0c7c20 */ /* 0x000fe20008400000 */
[----:B------:R-:W-:Y:S01]  /*14210*/  F2FP.SATFINITE.E4M3.F32.PACK_AB_MERGE_C R223, RZ, R223, RZ ;  /* 0x000000dfffdf723e */ /* 0x000fe200048070ff */
[----:B------:R-:W-:Y:S01]  /*14220*/  FMUL R11, R11, UR41 ;  /* 0x000000290b0b7c20 */ /* 0x000fe20008400000 */
[----:B------:R-:W-:Y:S01]  /*14230*/  F2FP.SATFINITE.E4M3.F32.PACK_AB_MERGE_C R222, RZ, R222, RZ ;  /* 0x000000deffde723e */ /* 0x000fe200048070ff */
[----:B------:R-:W-:Y:S01]  /*14240*/  FMUL R10, R10, UR41 ;  /* 0x000000290a0a7c20 */ /* 0x000fe20008400000 */
[----:B------:R-:W-:Y:S01]  /*14250*/  F2FP.SATFINITE.E4M3.F32.PACK_AB_MERGE_C R221, RZ, R221, RZ ;  /* 0x000000ddffdd723e */ /* 0x000fe200048070ff */
[----:B------:R-:W4:Y:S01]  /*14260*/  LDL.LU R226, [R1+0x8] ;  /* 0x0000080001e27983 */ /* 0x000f220000300800 */
[----:B------:R-:W-:Y:S01]  /*14270*/  LOP3.LUT R227, R227, 0xfffffffd, RZ, 0xc0, !PT ;  /* 0xfffffffde3e37812 */ /* 0x000fe200078ec0ff */
[----:B------:R-:W-:Y:S01]  /*14280*/  FMUL R9, R9, UR41 ;  /* 0x0000002909097c20 */ /* 0x000fe20008400000 */
[----:B------:R-:W-:Y:S01]  /*14290*/  F2FP.SATFINITE.E4M3.F32.PACK_AB_MERGE_C R220, RZ, R220, RZ ;  /* 0x000000dcffdc723e */ /* 0x000fe200048070ff */
[----:B------:R-:W-:Y:S01]  /*142a0*/  FMUL R8, R8, UR41 ;  /* 0x0000002908087c20 */ /* 0x000fe20008400000 */
[----:B------:R-:W-:-:S02]  /*142b0*/  @P2 LOP3.LUT R227, R227, 0x2, RZ, 0xfc, !PT ;  /* 0x00000002e3e32812 */ /* 0x000fc400078efcff */
[----:B------:R-:W-:Y:S02]  /*142c0*/  F2FP.SATFINITE.E4M3.F32.PACK_AB_MERGE_C R219, RZ, R219, RZ ;  /* 0x000000dbffdb723e */ /* 0x000fe400048070ff */
[----:B------:R-:W-:Y:S02]  /*142d0*/  LOP3.LUT R227, R227, 0xfffffffb, RZ, 0xc0, !PT ;  /* 0xfffffffbe3e37812 */ /* 0x000fe400078ec0ff */
[----:B------:R-:W-:Y:S02]  /*142e0*/  F2FP.SATFINITE.E4M3.F32.PACK_AB_MERGE_C R218, RZ, R218, RZ ;  /* 0x000000daffda723e */ /* 0x000fe400048070ff */
[----:B------:R-:W-:Y:S02]  /*142f0*/  F2FP.SATFINITE.E4M3.F32.PACK_AB_MERGE_C R217, RZ, R217, RZ ;  /* 0x000000d9ffd9723e */ /* 0x000fe400048070ff */
[----:B------:R-:W-:Y:S02]  /*14300*/  @P1 LOP3.LUT R0, R0, 0x80000000, RZ, 0xfc, !PT ;  /* 0x8000000000001812 */ /* 0x000fe400078efcff */
[----:B0-----:R-:W-:-:S02]  /*14310*/  @!P2 IADD3 R42, P0, P4, R24, R26, R2 ;  /* 0x0000001a182aa210 */ /* 0x001fc40007c1e002 */
[----:B------:R-:W-:Y:S02]  /*14320*/  F2FP.SATFINITE.E4M3.F32.PACK_AB_MERGE_C R216, RZ, R216, RZ ;  /* 0x000000d8ffd8723e */ /* 0x000fe400048070ff */
[----:B------:R-:W-:Y:S02]  /*14330*/  @!P2 IADD3.X R43, R38, R27, R6, P0, P4 ;  /* 0x0000001b262ba210 */ /* 0x000fe400007e8406 */
[----:B------:R-:W-:Y:S02]  /*14340*/  ISETP.GE.AND P0, PT, R40, 0x81, PT ;  /* 0x000000812800780c */ /* 0x000fe40003f06270 */
[----:B------:R-:W-:Y:S02]  /*14350*/  F2FP.SATFINITE.E4M3.F32.PACK_AB_MERGE_C R215, RZ, R215, RZ ;  /* 0x000000d7ffd7723e */ /* 0x000fe400048070ff */
[C---:B------:R-:W-:Y:S02]  /*14360*/  ISETP.LT.OR P4, PT, R39.reuse, 0x1, !P0 ;  /* 0x000000012700780c */ /* 0x040fe40004781670 */
[----:B------:R-:W-:-:S02]  /*14370*/  ISETP.LT.OR P3, PT, R39, 0x2, !P0 ;  /* 0x000000022700780c */ /* 0x000fc40004761670 */
[----:B------:R-:W-:Y:S02]  /*14380*/  ISETP.LT.OR P2, PT, R39, 0x9, !P0 ;  /* 0x000000092700780c */ /* 0x000fe40004741670 */
[----:B------:R-:W-:Y:S02]  /*14390*/  F2FP.SATFINITE.E4M3.F32.PACK_AB_MERGE_C R214, RZ, R214, RZ ;  /* 0x000000d6ffd6723e */ /* 0x000fe400048070ff */
[----:B------:R-:W-:Y:S02]  /*143a0*/  F2FP.SATFINITE.E4M3.F32.PACK_AB_MERGE_C R213, RZ, R213, RZ ;  /* 0x000000d5ffd5723e */ /* 0x000fe400048070ff */
[----:B------:R-:W-:Y:S02]  /*143b0*/  F2FP.SATFINITE.E4M3.F32.PACK_AB_MERGE_C R212, RZ, R212, RZ ;  /* 0x000000d4ffd4723e */ /* 0x000fe400048070ff */
[----:B------:R-:W-:Y:S01]  /*143c0*/  F2FP.SATFINITE.E4M3.F32.PACK_AB_MERGE_C R211, RZ, R211, RZ ;  /* 0x000000d3ffd3723e */ /* 0x000fe200048070ff */
[----:B------:R-:W0:Y:S01]  /*143d0*/  @!P4 LDC.64 R26, c[0x0][0x5c0] ;  /* 0x00017000ff1acb82 */ /* 0x000e220000000a00 */
[----:B------:R-:W-:-:S02]  /*143e0*/  @P4 LOP3.LUT R227, R227, 0x4, RZ, 0xfc, !PT ;  /* 0x00000004e3e34812 */ /* 0x000fc400078efcff */
[----:B------:R-:W-:Y:S02]  /*143f0*/  F2FP.SATFINITE.E4M3.F32.PACK_AB_MERGE_C R210, RZ, R210, RZ ;  /* 0x000000d2ffd2723e */ /* 0x000fe400048070ff */
[----:B------:R-:W-:Y:S02]  /*14400*/  @P2 LOP3.LUT R228, R228, 0x8, RZ, 0xfc, !PT ;  /* 0x00000008e4e42812 */ /* 0x000fe400078efcff */
[----:B------:R-:W-:Y:S02]  /*14410*/  F2FP.SATFINITE.E4M3.F32.PACK_AB_MERGE_C R209, RZ, R209, RZ ;  /* 0x000000d1ffd1723e */ /* 0x000fe400048070ff */
[----:B------:R-:W-:Y:S02]  /*14420*/  LOP3.LUT R228, R228, 0xffffffef, RZ, 0xc0, !PT ;  /* 0xffffffefe4e47812 */ /* 0x000fe400078ec0ff */
[----:B------:R-:W-:Y:S02]  /*14430*/  LOP3.LUT R0, R0, 0xefffffff, RZ, 0xc0, !PT ;  /* 0xefffffff00007812 */ /* 0x000fe400078ec0ff */
[----:B------:R-:W-:-:S02]  /*14440*/  F2FP.SATFINITE.E4M3.F32.PACK_AB_MERGE_C R208, RZ, R208, RZ ;  /* 0x000000d0ffd0723e */ /* 0x000fc400048070ff */
[----:B------:R-:W-:Y:S02]  /*14450*/  F2FP.SATFINITE.E4M3.F32.PACK_AB_MERGE_C R207, RZ, R207, RZ ;  /* 0x000000cfffcf723e */ /* 0x000fe400048070ff */
[----:B------:R-:W-:Y:S02]  /*14460*/  F2FP.SATFINITE.E4M3.F32.PACK_AB_MERGE_C R206, RZ, R206, RZ ;  /* 0x000000ceffce723e */ /* 0x000fe400048070ff */
[----:B------:R-:W-:Y:S02]  /*14470*/  F2FP.SATFINITE.E4M3.F32.PACK_AB_MERGE_C R205, RZ, R205, RZ ;  /* 0x000000cdffcd723e */ /* 0x000fe400048070ff */
[----:B------:R-:W-:Y:S02]  /*14480*/  F2FP.SATFINITE.E4M3.F32.PACK_AB_MERGE_C R204, RZ, R204, RZ ;  /* 0x000000ccffcc723e */ /* 0x000fe400048070ff */
[----:B------:R-:W-:Y:S02]  /*14490*/  F2FP.SATFINITE.E4M3.F32.PACK_AB_MERGE_C R203, RZ, R203, RZ ;  /* 0x000000cbffcb723e */ /* 0x000fe400048070ff */
[----:B0-----:R-:W-:-:S02]  /*144a0*/  @!P4 IADD3 R36, P5, P6, R24, R26, R5 ;  /* 0x0000001a1824c210 */ /* 0x001fc40007ebe005 */
[----:B------:R-:W-:Y:S02]  /*144b0*/  F2FP.SATFINITE.E4M3.F32.PACK_AB_MERGE_C R202, RZ, R202, RZ ;  /* 0x000000caffca723e */ /* 0x000fe400048070ff */
[----:B------:R-:W-:Y:S02]  /*144c0*/  @!P4 IADD3.X R37, R38, R27, R7, P5, P6 ;  /* 0x0000001b2625c210 */ /* 0x000fe40002fec407 */
[----:B------:R-:W0:Y:S01]  /*144d0*/  @!P3 LDC.64 R26, c[0x0][0x5c0] ;  /* 0x00017000ff1abb82 */ /* 0x000e220000000a00 */
[----:B------:R-:W-:Y:S02]  /*144e0*/  ISETP.GE.AND P4, PT, R40, 0x101, PT ;  /* 0x000001012800780c */ /* 0x000fe40003f86270 */
[----:B------:R-:W-:Y:S02]  /*144f0*/  F2FP.SATFINITE.E4M3.F32.PACK_AB_MERGE_C R201, RZ, R201, RZ ;  /* 0x000000c9ffc9723e */ /* 0x000fe400048070ff */
[----:B------:R-:W-:Y:S02]  /*14500*/  F2FP.SATFINITE.E4M3.F32.PACK_AB_MERGE_C R200, RZ, R200, RZ ;  /* 0x000000c8ffc8723e */ /* 0x000fe400048070ff */
[----:B------:R-:W-:-:S02]  /*14510*/  F2FP.SATFINITE.E4M3.F32.PACK_AB_MERGE_C R199, RZ, R199, RZ ;  /* 0x000000c7ffc7723e */ /* 0x000fc400048070ff */
[----:B------:R-:W-:Y:S02]  /*14520*/  F2FP.SATFINITE.E4M3.F32.PACK_AB_MERGE_C R198, RZ, R198, RZ ;  /* 0x000000c6ffc6723e */ /* 0x000fe400048070ff */
[----:B------:R-:W-:Y:S02]  /*14530*/  F2FP.SATFINITE.E4M3.F32.PACK_AB_MERGE_C R197, RZ, R197, RZ ;  /* 0x000000c5ffc5723e */ /* 0x000fe400048070ff */
[----:B------:R-:W-:Y:S02]  /*14540*/  F2FP.SATFINITE.E4M3.F32.PACK_AB_MERGE_C R196, RZ, R196, RZ ;  /* 0x000000c4ffc4723e */ /* 0x000fe400048070ff */
[----:B------:R-:W-:Y:S02]  /*14550*/  F2FP.SATFINITE.E4M3.F32.PACK_AB_MERGE_C R195, RZ, R195, RZ ;  /* 0x000000c3ffc3723e */ /* 0x000fe400048070ff */
[----:B------:R-:W-:Y:S02]  /*14560*/  F2FP.SATFINITE.E4M3.F32.PACK_AB_MERGE_C R194, RZ, R194, RZ ;  /* 0x000000c2ffc2723e */ /* 0x000fe400048070ff */
[----:B------:R-:W-:-:S02]  /*14570*/  F2FP.SATFINITE.E4M3.F32.PACK_AB_MERGE_C R193, RZ, R193, RZ ;  /* 0x000000c1ffc1723e */ /* 0x000fc400048070ff */
[----:B------:R-:W-:Y:S02]  /*14580*/  F2FP.SATFINITE.E4M3.F32.PACK_AB_MERGE_C R192, RZ, R192, RZ ;  /* 0x000000c0ffc0723e */ /* 0x000fe400048070ff */
[----:B------:R-:W-:Y:S02]  /*14590*/  F2FP.SATFINITE.E4M3.F32.PACK_AB_MERGE_C R23, RZ, R23, RZ ;  /* 0x00000017ff17723e */ /* 0x000fe400048070ff */
[----:B0-----:R-:W-:Y:S02]  /*145a0*/  @!P3 IADD3 R34, P5, P6, R24, R26, R5 ;  /* 0x0000001a1822b210 */ /* 0x001fe40007ebe005 */
[----:B------:R-:W-:Y:S02]  /*145b0*/  F2FP.SATFINITE.E4M3.F32.PACK_AB_MERGE_C R22, RZ, R22, RZ ;  /* 0x00000016ff16723e */ /* 0x000fe400048070ff */
[----:B------:R-:W-:Y:S02]  /*145c0*/  @!P3 IADD3.X R35, R38, R27, R7, P5, P6 ;  /* 0x0000001b2623b210 */ /* 0x000fe40002fec407 */
[----:B------:R-:W0:Y:S01]  /*145d0*/  @!P2 LDC.64 R26, c[0x0][0x5c0] ;  /* 0x00017000ff1aab82 */ /* 0x000e220000000a00 */
[----:B------:R-:W-:-:S02]  /*145e0*/  ISETP.LT.OR P3, PT, R39, 0x1a, !P0 ;  /* 0x0000001a2700780c */ /* 0x000fc40004761670 */
        /* <DEDUP_REMOVED lines=14> */
[----:B------:R-:W-:Y:S02]  /*146d0*/  ISETP.LT.OR P2, PT, R39, 0xa, !P0 ;  /* 0x0000000a2700780c */ /* 0x000fe40004741670 */
[----:B------:R-:W-:Y:S02]  /*146e0*/  F2FP.SATFINITE.E4M3.F32.PACK_AB_MERGE_C R9, RZ, R9, RZ ;  /* 0x00000009ff09723e */ /* 0x000fe400048070ff */
[----:B------:R-:W-:-:S09]  /*146f0*/  F2FP.SATFINITE.E4M3.F32.PACK_AB_MERGE_C R8, RZ, R8, RZ ;  /* 0x00000008ff08723e */ /* 0x000fd200048070ff */
        /* <DEDUP_REMOVED lines=28> */
[----:B------:R-:W-:-:S04]  /*148c0*/  @P4 LOP3.LUT R228, R228, 0x80000, RZ, 0xfc, !PT ;  /* 0x00080000e4e44812 */ /* 0x000fc800078efcff */
[----:B------:R-:W-:Y:S02]  /*148d0*/  LOP3.LUT R228, R228, 0xfffbffff, RZ, 0xc0, !PT ;  /* 0xfffbffffe4e47812 */ /* 0x000fe400078ec0ff */
        /* <DEDUP_REMOVED lines=30> */
[----:B------:R-:W-:-:S04]  /*14ac0*/  ISETP.GE.AND P2, PT, R40, 0x1, PT ;  /* 0x000000012800780c */ /* 0x000fc80003f46270 */
[----:B------:R-:W-:-:S13]  /*14ad0*/  ISETP.LT.OR P5, PT, R39, 0x1, !P2 ;  /* 0x000000012700780c */ /* 0x000fda00057a1670 */
[----:B------:R-:W0:Y:S02]  /*14ae0*/  @!P5 LDC.64 R26, c[0x0][0x5c0] ;  /* 0x00017000ff1adb82 */ /* 0x000e240000000a00 */
[----:B0-----:R-:W-:-:S05]  /*14af0*/  @!P5 IADD3 R26, P6, R24, R26, RZ ;  /* 0x0000001a181ad210 */ /* 0x001fca0007fde0ff */
[----:B------:R-:W-:-:S05]  /*14b00*/  @!P5 IMAD.X R27, R38, 0x1, R27, P6 ;  /* 0x00000001261bd824 */ /* 0x000fca00030e061b */
[----:B------:R0:W-:Y:S02]  /*14b10*/  @!P5 STG.E.U8 desc[UR46][R26.64], R223 ;  /* 0x000000df1a00d986 */ /* 0x0001e4000c10112e */
[----:B0-----:R-:W0:Y:S02]  /*14b20*/  @!P3 LDC.64 R26, c[0x0][0x5c0] ;  /* 0x00017000ff1abb82 */ /* 0x001e240000000a00 */
[----:B0-----:R-:W-:-:S04]  /*14b30*/  @!P3 IADD3 R72, P5, P6, R24, R26, R5 ;  /* 0x0000001a1848b210 */ /* 0x001fc80007ebe005 */
[----:B------:R-:W-:Y:S02]  /*14b40*/  @!P3 IADD3.X R73, R38, R27, R7, P5, P6 ;  /* 0x0000001b2649b210 */ /* 0x000fe40002fec407 */
[----:B------:R-:W-:Y:S02]  /*14b50*/  ISETP.LT.OR P5, PT, R39, 0x2, !P2 ;  /* 0x000000022700780c */ /* 0x000fe400057a1670 */
[----:B------:R-:W-:-:S11]  /*14b60*/  LOP3.LUT P3, RZ, R227, 0x8, RZ, 0xc0, !PT ;  /* 0x00000008e3ff7812 */ /* 0x000fd6000786c0ff */
[----:B------:R-:W0:Y:S02]  /*14b70*/  @!P5 LDC.64 R26, c[0x0][0x5c0] ;  /* 0x00017000ff1adb82 */ /* 0x000e240000000a00 */
[----:B0-----:R-:W-:-:S05]  /*14b80*/  @!P5 IADD3 R26, P6, R24, R26, RZ ;  /* 0x0000001a181ad210 */ /* 0x001fca0007fde0ff */
[----:B------:R-:W-:-:S05]  /*14b90*/  @!P5 IMAD.X R27, R38, 0x1, R27, P6 ;  /* 0x00000001261bd824 */ /* 0x000fca00030e061b */
[----:B------:R0:W-:Y:S04]  /*14ba0*/  @!P5 STG.E.U8 desc[UR46][R26.64+0x1], R222 ;  /* 0x000001de1a00d986 */ /* 0x0001e8000c10112e */
[----:B------:R1:W-:Y:S01]  /*14bb0*/  @!P3 STG.E.U8 desc[UR46][R30.64], R221 ;  /* 0x000000dd1e00b986 */ /* 0x0003e2000c10112e */
[----:B0-----:R-:W0:Y:S02]  /*14bc0*/  @!P4 LDC.64 R26, c[0x0][0x5c0] ;  /* 0x00017000ff1acb82 */ /* 0x001e240000000a00 */
[----:B0-----:R-:W-:-:S04]  /*14bd0*/  @!P4 IADD3 R80, P5, P6, R24, R26, R3 ;  /* 0x0000001a1850c210 */ /* 0x001fc80007ebe003 */
[----:B------:R-:W-:Y:S02]  /*14be0*/  @!P4 IADD3.X R81, R38, R27, R4, P5, P6 ;  /* 0x0000001b2651c210 */ /* 0x000fe40002fec404 */
[----:B------:R-:W-:-:S04]  /*14bf0*/  ISETP.GE.AND P6, PT, R40, 0x101, PT ;  /* 0x000001012800780c */ /* 0x000fc80003fc6270 */
[----:B------:R-:W-:-:S13]  /*14c00*/  ISETP.LT.OR P4, PT, R39, 0x12, !P6 ;  /* 0x000000122700780c */ /* 0x000fda0007781670 */
[----:B------:R-:W1:Y:S01]  /*14c10*/  @!P4 LDC.64 R26, c[0x0][0x5c0] ;  /* 0x00017000ff1acb82 */ /* 0x000e620000000a00 */
[----:B------:R-:W-:-:S04]  /*14c20*/  @P4 LOP3.LUT R228, R228, 0x40000, RZ, 0xfc, !PT ;  /* 0x00040000e4e44812 */ /* 0x000fc800078efcff */
[----:B------:R-:W-:Y:S02]  /*14c30*/  LOP3.LUT R228, R228, 0xffefffff, RZ, 0xc0, !PT ;  /* 0xffefffffe4e47812 */ /* 0x000fe400078ec0ff */
[----:B-1----:R-:W-:-:S04]  /*14c40*/  @!P4 IADD3 R30, P3, P5, R24, R26, R3 ;  /* 0x0000001a181ec210 */ /* 0x002fc80007d7e003 */
        /* <DEDUP_REMOVED lines=9> */
[C---:B------:R-:W-:Y:S02]  /*14ce0*/  ISETP.LT.OR P3, PT, R39.reuse, 0x9, !P2 ;  /* 0x000000092700780c */ /* 0x040fe40005761670 */
[----:B------:R-:W-:Y:S02]  /*14cf0*/  ISETP.LT.OR P5, PT, R39, 0x2, !P1 ;  /* 0x000000022700780c */ /* 0x000fe40004fa1670 */
[----:B------:R-:W-:-:S09]  /*14d00*/  LOP3.LUT P4, RZ, R227, 0x4, RZ, 0xc0, !PT ;  /* 0x00000004e3ff7812 */ /* 0x000fd2000788c0ff */
[----:B------:R-:W0:Y:S02]  /*14d10*/  @!P3 LDC.64 R26, c[0x0][0x5c0] ;  /* 0x00017000ff1abb82 */ /* 0x000e240000000a00 */
[----:B------:R-:W-:Y:S01]  /*14d20*/  @!P5 STG.E.U8 desc[UR46][R28.64+0x1], R220 ;  /* 0x000001dc1c00d986 */ /* 0x000fe2000c10112e */
[----:B0-----:R-:W-:-:S05]  /*14d30*/  @!P3 IADD3 R26, P5, R24, R26, RZ ;  /* 0x0000001a181ab210 */ /* 0x001fca0007fbe0ff */
[----:B------:R-:W-:-:S05]  /*14d40*/  @!P3 IMAD.X R27, R38, 0x1, R27, P5 ;  /* 0x00000001261bb824 */ /* 0x000fca00028e061b */
[----:B------:R0:W-:Y:S02]  /*14d50*/  @!P3 STG.E.U8 desc[UR46][R26.64+0x8], R219 ;  /* 0x000008db1a00b986 */ /* 0x0001e4000c10112e */
[----:B0-----:R-:W0:Y:S02]  /*14d60*/  @!P6 LDC.64 R26, c[0x0][0x5c0] ;  /* 0x00017000ff1aeb82 */ /* 0x001e240000000a00 */
[----:B0-----:R-:W-:-:S04]  /*14d70*/  @!P6 IADD3 R92, P3, P5, R24, R26, R3 ;  /* 0x0000001a185ce210 */ /* 0x001fc80007d7e003 */
[----:B------:R-:W-:Y:S02]  /*14d80*/  @!P6 IADD3.X R93, R38, R27, R4, P3, P5 ;  /* 0x0000001b265de210 */ /* 0x000fe40001fea404 */
[C---:B------:R-:W-:Y:S02]  /*14d90*/  ISETP.LT.OR P3, PT, R39.reuse, 0xa, !P2 ;  /* 0x0000000a2700780c */ /* 0x040fe40005761670 */
[C---:B------:R-:W-:Y:S02]  /*14da0*/  ISETP.LT.OR P2, PT, R39.reuse, 0x21, !P1 ;  /* 0x000000212700780c */ /* 0x040fe40004f41670 */
[----:B------:R-:W-:-:S09]  /*14db0*/  ISETP.LT.OR P6, PT, R39, 0x9, !P1 ;  /* 0x000000092700780c */ /* 0x000fd20004fc1670 */
[----:B------:R-:W0:Y:S02]  /*14dc0*/  @!P3 LDC.64 R26, c[0x0][0x5c0] ;  /* 0x00017000ff1abb82 */ /* 0x000e240000000a00 */
[----:B0-----:R-:W-:-:S05]  /*14dd0*/  @!P3 IADD3 R26, P5, R24, R26, RZ ;  /* 0x0000001a181ab210 */ /* 0x001fca0007fbe0ff */
[----:B------:R-:W-:-:S05]  /*14de0*/  @!P3 IMAD.X R27, R38, 0x1, R27, P5 ;  /* 0x00000001261bb824 */ /* 0x000fca00028e061b */
[----:B------:R0:W-:Y:S04]  /*14df0*/  @!P3 STG.E.U8 desc[UR46][R26.64+0x9], R218 ;  /* 0x000009da1a00b986 */ /* 0x0001e8000c10112e */
[----:B------:R1:W-:Y:S01]  /*14e00*/  @!P6 STG.E.U8 desc[UR46][R32.64+0x8], R217 ;  /* 0x000008d92000e986 */ /* 0x0003e2000c10112e */
[----:B------:R-:W-:Y:S01]  /*14e10*/  ISETP.LT.OR P6, PT, R39, 0x22, !P1 ;  /* 0x000000222700780c */ /* 0x000fe20004fc1670 */
[----:B0-----:R-:W0:Y:S02]  /*14e20*/  @!P2 LDC.64 R26, c[0x0][0x5c0] ;  /* 0x00017000ff1aab82 */ /* 0x001e240000000a00 */
[----:B0-----:R-:W-:-:S04]  /*14e30*/  @!P2 IADD3 R108, P3, P5, R24, R26, R2 ;  /* 0x0000001a186ca210 */ /* 0x001fc80007d7e002 */
[----:B------:R-:W-:-:S06]  /*14e40*/  @!P2 IADD3.X R109, R38, R27, R6, P3, P5 ;  /* 0x0000001b266da210 */ /* 0x000fcc0001fea406 */
[----:B------:R-:W1:Y:S01]  /*14e50*/  @!P6 LDC.64 R26, c[0x0][0x5c0] ;  /* 0x00017000ff1aeb82 */ /* 0x000e620000000a00 */
[C---:B------:R-:W-:Y:S02]  /*14e60*/  LOP3.LUT P2, RZ, R227.reuse, 0x2, RZ, 0xc0, !PT ;  /* 0x00000002e3ff7812 */ /* 0x040fe4000784c0ff */
[----:B------:R-:W-:-:S04]  /*14e70*/  LOP3.LUT R227, R227, 0xfffffffe, RZ, 0xc0, !PT ;  /* 0xfffffffee3e37812 */ /* 0x000fc800078ec0ff */
[----:B------:R-:W-:-:S07]  /*14e80*/  @P0 LOP3.LUT R227, R227, 0x1, RZ, 0xfc, !PT ;  /* 0x00000001e3e30812 */ /* 0x000fce00078efcff */
[----:B------:R-:W-:Y:S04]  /*14e90*/  @!P2 STG.E.U8 desc[UR46][R42.64+0x9], R216 ;  /* 0x000009d82a00a986 */ /* 0x000fe8000c10112e */
[----:B------:R-:W-:Y:S01]  /*14ea0*/  @!P4 STG.E.U8 desc[UR46][R36.64], R215 ;  /* 0x000000d72400c986 */ /* 0x000fe2000c10112e */
[----:B-1----:R-:W-:-:S04]  /*14eb0*/  @!P6 IADD3 R32, P3, P5, R24, R26, R2 ;  /* 0x0000001a1820e210 */ /* 0x002fc80007d7e002 */
[----:B------:R-:W-:Y:S02]  /*14ec0*/  @!P6 IADD3.X R33, R38, R27, R6, P3, P5 ;  /* 0x0000001b2621e210 */ /* 0x000fe40001fea406 */
[----:B------:R-:W-:-:S13]  /*14ed0*/  ISETP.LT.OR P6, PT, R39, 0x29, !P1 ;  /* 0x000000292700780c */ /* 0x000fda0004fc1670 */
[----:B------:R-:W0:Y:S02]  /*14ee0*/  @!P6 LDC.64 R26, c[0x0][0x5c0] ;  /* 0x00017000ff1aeb82 */ /* 0x000e240000000a00 */
[----:B0-----:R-:W-:-:S04]  /*14ef0*/  @!P6 IADD3 R126, P3, P5, R24, R26, R2 ;  /* 0x0000001a187ee210 */ /* 0x001fc80007d7e002 */
[----:B------:R-:W-:Y:S02]  /*14f00*/  @!P6 IADD3.X R127, R38, R27, R6, P3, P5 ;  /* 0x0000001b267fe210 */ /* 0x000fe40001fea406 */
[C---:B------:R-:W-:Y:S02]  /*14f10*/  ISETP.LT.OR P6, PT, R39.reuse, 0x2a, !P1 ;  /* 0x0000002a2700780c */ /* 0x040fe40004fc1670 */
[----:B------:R-:W-:-:S11]  /*14f20*/  ISETP.LT.OR P1, PT, R39, 0x21, !P0 ;  /* 0x000000212700780c */ /* 0x000fd60004721670 */
[----:B------:R-:W0:Y:S02]  /*14f30*/  @!P6 LDC.64 R26, c[0x0][0x5c0] ;  /* 0x00017000ff1aeb82 */ /* 0x000e240000000a00 */
[----:B0-----:R-:W-:-:S04]  /*14f40*/  @!P6 IADD3 R120, P2, P3, R24, R26, R2 ;  /* 0x0000001a1878e210 */ /* 0x001fc80007b5e002 */
[----:B------:R-:W-:Y:S02]  /*14f50*/  @!P6 IADD3.X R121, R38, R27, R6, P2, P3 ;  /* 0x0000001b2679e210 */ /* 0x000fe400017e6406 */
[----:B------:R-:W0:Y:S01]  /*14f60*/  @!P1 LDC.64 R26, c[0x0][0x5c0] ;  /* 0x00017000ff1a9b82 */ /* 0x000e220000000a00 */
[----:B------:R-:W-:-:S13]  /*14f70*/  ISETP.LT.OR P6, PT, R39, 0x2, !P0 ;  /* 0x000000022700780c */ /* 0x000fda00047c1670 */
[----:B------:R-:W-:Y:S01]  /*14f80*/  @!P6 STG.E.U8 desc[UR46][R34.64+0x1], R214 ;  /* 0x000001d62200e986 */ /* 0x000fe2000c10112e */
[----:B0-----:R-:W-:-:S04]  /*14f90*/  @!P1 IADD3 R124, P2, P3, R24, R26, R5 ;  /* 0x0000001a187c9210 */ /* 0x001fc80007b5e005 */
[----:B------:R-:W-:Y:S02]  /*14fa0*/  @!P1 IADD3.X R125, R38, R27, R7, P2, P3 ;  /* 0x0000001b267d9210 */ /* 0x000fe400017e6407 */
[----:B------:R-:W-:Y:S02]  /*14fb0*/  ISETP.GE.AND P2, PT, R40, 0x89, PT ;  /* 0x000000892800780c */ /* 0x000fe40003f46270 */
[C---:B------:R-:W-:Y:S02]  /*14fc0*/  ISETP.LT.OR P1, PT, R39.reuse, 0x22, !P0 ;  /* 0x000000222700780c */ /* 0x040fe40004721670 */
[----:B------:R-:W-:-:S09]  /*14fd0*/  ISETP.LT.OR P3, PT, R39, 0x1, !P2 ;  /* 0x000000012700780c */ /* 0x000fd20005761670 */
[----:B------:R-:W-:-:S04]  /*14fe0*/  @P2 LOP3.LUT R0, R0, 0x10000000, RZ, 0xfc, !PT ;  /* 0x1000000000002812 */ /* 0x000fc800078efcff */
[----:B------:R-:W0:Y:S01]  /*14ff0*/  @!P3 LDC.64 R28, c[0x0][0x5c0] ;  /* 0x00017000ff1cbb82 */ /* 0x000e220000000a00 */
[----:B------:R-:W-:-:S04]  /*15000*/  @!P3 IADD3 R26, P4, P5, R2, R24, R5 ;  /* 0x00000018021ab210 */ /* 0x000fc80007d9e005 */
[----:B------:R-:W-:Y:S02]  /*15010*/  @!P3 IADD3.X R25, R6, R38, R7, P4, P5 ;  /* 0x000000260619b210 */ /* 0x000fe400027ea407 */
[----:B0-----:R-:W-:Y:S02]  /*15020*/  @!P3 IADD3 R28, P4, R26, R28, RZ ;  /* 0x0000001c1a1cb210 */ /* 0x001fe40007f9e0ff */
[----:B------:R-:W0:Y:S03]  /*15030*/  @!P1 LDC.64 R26, c[0x0][0x5c0] ;  /* 0x00017000ff1a9b82 */ /* 0x000e260000000a00 */
[----:B------:R-:W-:-:S05]  /*15040*/  @!P3 IMAD.X R29, R25, 0x1, R29, P4 ;  /* 0x00000001191db824 */ /* 0x000fca00020e061d */
[----:B------:R1:W-:Y:S01]  /*15050*/  @!P3 STG.E.U8 desc[UR46][R28.64], R213 ;  /* 0x000000d51c00b986 */ /* 0x0003e2000c10112e */
[----:B------:R-:W-:Y:S02]  /*15060*/  ISETP.LT.OR P3, PT, R39, 0x2, !P2 ;  /* 0x000000022700780c */ /* 0x000fe40005761670 */
[----:B0-----:R-:W-:-:S04]  /*15070*/  @!P1 IADD3 R118, P5, P6, R24, R26, R5 ;  /* 0x0000001a18769210 */ /* 0x001fc80007ebe005 */
[----:B------:R-:W-:-:S07]  /*15080*/  @!P1 IADD3.X R119, R38, R27, R7, P5, P6 ;  /* 0x0000001b26779210 */ /* 0x000fce0002fec407 */
[----:B------:R-:W0:Y:S01]  /*15090*/  @!P3 LDC.64 R26, c[0x0][0x5c0] ;  /* 0x00017000ff1abb82 */ /* 0x000e220000000a00 */
[----:B------:R-:W-:Y:S02]  /*150a0*/  ISETP.LT.OR P1, PT, R39, 0x29, !P0 ;  /* 0x000000292700780c */ /* 0x000fe40004721670 */
[----:B-1----:R-:W-:Y:S02]  /*150b0*/  @!P3 IADD3 R28, P4, P5, R2, R24, R5 ;  /* 0x00000018021cb210 */ /* 0x002fe40007d9e005 */
[----:B------:R-:W-:Y:S02]  /*150c0*/  LOP3.LUT P6, RZ, R228, 0x10, RZ, 0xc0, !PT ;  /* 0x00000010e4ff7812 */ /* 0x000fe400078cc0ff */
[----:B------:R-:W-:Y:S02]  /*150d0*/  @!P3 IADD3.X R25, R6, R38, R7, P4, P5 ;  /* 0x000000260619b210 */ /* 0x000fe400027ea407 */
[----:B------:R-:W-:-:S05]  /*150e0*/  LOP3.LUT R228, R228, 0xf7ffffff, RZ, 0xc0, !PT ;  /* 0xf7ffffffe4e47812 */ /* 0x000fca00078ec0ff */
[----:B------:R-:W-:Y:S02]  /*150f0*/  @P1 LOP3.LUT R228, R228, 0x8000000, RZ, 0xfc, !PT ;  /* 0x08000000e4e41812 */ /* 0x000fe400078efcff */
[----:B0-----:R-:W-:-:S05]  /*15100*/  @!P3 IADD3 R28, P4, R28, R26, RZ ;  /* 0x0000001a1c1cb210 */ /* 0x001fca0007f9e0ff */
[----:B------:R-:W-:Y:S02]  /*15110*/  @!P3 IMAD.X R29, R25, 0x1, R27, P4 ;  /* 0x00000001191db824 */ /* 0x000fe400020e061b */
[----:B------:R-:W0:Y:S03]  /*15120*/  @!P1 LDC.64 R26, c[0x0][0x5c0] ;  /* 0x00017000ff1a9b82 */ /* 0x000e260000000a00 */
[----:B------:R1:W-:Y:S01]  /*15130*/  @!P3 STG.E.U8 desc[UR46][R28.64+0x1], R212 ;  /* 0x000001d41c00b986 */ /* 0x0003e2000c10112e */
[----:B0-----:R-:W-:-:S04]  /*15140*/  @!P1 IADD3 R132, P4, P5, R24, R26, R5 ;  /* 0x0000001a18849210 */ /* 0x001fc80007d9e005 */
[----:B------:R-:W-:Y:S02]  /*15150*/  @!P1 IADD3.X R133, R38, R27, R7, P4, P5 ;  /* 0x0000001b26859210 */ /* 0x000fe400027ea407 */
[----:B------:R-:W-:Y:S02]  /*15160*/  ISETP.LT.OR P1, PT, R39, 0x2a, !P0 ;  /* 0x0000002a2700780c */ /* 0x000fe40004721670 */
[C---:B------:R-:W-:Y:S02]  /*15170*/  LOP3.LUT P5, RZ, R228.reuse, 0x8, RZ, 0xc0, !PT ;  /* 0x00000008e4ff7812 */ /* 0x040fe400078ac0ff */
[----:B------:R-:W-:-:S09]  /*15180*/  LOP3.LUT R228, R228, 0xfffffff7, RZ, 0xc0, !PT ;  /* 0xfffffff7e4e47812 */ /* 0x000fd200078ec0ff */
[----:B------:R-:W0:Y:S01]  /*15190*/  @!P1 LDC.64 R26, c[0x0][0x5c0] ;  /* 0x00017000ff1a9b82 */ /* 0x000e220000000a00 */
[----:B------:R-:W-:Y:S01]  /*151a0*/  @P1 LOP3.LUT R229, R229, 0x100, RZ, 0xfc, !PT ;  /* 0x00000100e5e51812 */ /* 0x000fe200078efcff */
[----:B------:R-:W-:Y:S03]  /*151b0*/  @!P5 STG.E.U8 desc[UR46][R46.64+0x8], R211 ;  /* 0x000008d32e00d986 */ /* 0x000fe6000c10112e */
[----:B------:R-:W-:Y:S01]  /*151c0*/  LOP3.LUT R229, R229, 0xffffefff, RZ, 0xc0, !PT ;  /* 0xffffefffe5e57812 */ /* 0x000fe200078ec0ff */
[----:B------:R-:W-:Y:S01]  /*151d0*/  @!P6 STG.E.U8 desc[UR46][R44.64+0x9], R210 ;  /* 0x000009d22c00e986 */ /* 0x000fe2000c10112e */
        /* <DEDUP_REMOVED lines=9> */
[C---:B------:R-:W-:Y:S02]  /*15270*/  ISETP.LT.OR P3, PT, R39.reuse, 0x9, !P2 ;  /* 0x000000092700780c */ /* 0x040fe40005761670 */
[C---:B------:R-:W-:Y:S02]  /*15280*/  ISETP.LT.OR P0, PT, R39.reuse, 0x22, !P1 ;  /* 0x000000222700780c */ /* 0x040fe40004f01670 */
[----:B------:R-:W-:-:S09]  /*15290*/  ISETP.LT.OR P1, PT, R39, 0x29, !P1 ;  /* 0x000000292700780c */ /* 0x000fd20004f21670 */
[----:B-1----:R-:W0:Y:S01]  /*152a0*/  @!P3 LDC.64 R28, c[0x0][0x5c0] ;  /* 0x00017000ff1cbb82 */ /* 0x002e220000000a00 */
[----:B------:R-:W-:Y:S02]  /*152b0*/  @!P3 IADD3 R26, P4, P5, R2, R24, R5 ;  /* 0x00000018021ab210 */ /* 0x000fe40007d9e005 */
[----:B------:R-:W-:Y:S02]  /*152c0*/  @P0 LOP3.LUT R228, R228, 0x8, RZ, 0xfc, !PT ;  /* 0x00000008e4e40812 */ /* 0x000fe400078efcff */
[----:B------:R-:W-:Y:S02]  /*152d0*/  @!P3 IADD3.X R25, R6, R38, R7, P4, P5 ;  /* 0x000000260619b210 */ /* 0x000fe400027ea407 */
[----:B------:R-:W-:-:S04]  /*152e0*/  @P1 LOP3.LUT R229, R229, 0x10000, RZ, 0xfc, !PT ;  /* 0x00010000e5e51812 */ /* 0x000fc800078efcff */
[----:B------:R-:W-:Y:S02]  /*152f0*/  LOP3.LUT R229, R229, 0xfdffffff, RZ, 0xc0, !PT ;  /* 0xfdffffffe5e57812 */ /* 0x000fe400078ec0ff */
[----:B0-----:R-:W-:Y:S02]  /*15300*/  @!P3 IADD3 R28, P4, R26, R28, RZ ;  /* 0x0000001c1a1cb210 */ /* 0x001fe40007f9e0ff */
[----:B------:R-:W0:Y:S03]  /*15310*/  @!P0 LDC.64 R26, c[0x0][0x5c0] ;  /* 0x00017000ff1a8b82 */ /* 0x000e260000000a00 */
[----:B------:R-:W-:-:S05]  /*15320*/  @!P3 IMAD.X R29, R25, 0x1, R29, P4 ;  /* 0x00000001191db824 */ /* 0x000fca00020e061d */
[----:B------:R1:W-:Y:S01]  /*15330*/  @!P3 STG.E.U8 desc[UR46][R28.64+0x8], R209 ;  /* 0x000008d11c00b986 */ /* 0x0003e2000c10112e */
[----:B------:R-:W-:Y:S02]  /*15340*/  ISETP.LT.OR P3, PT, R39, 0xa, !P2 ;  /* 0x0000000a2700780c */ /* 0x000fe40005761670 */
[----:B------:R-:W-:Y:S02]  /*15350*/  LOP3.LUT P2, RZ, R228, 0x40, RZ, 0xc0, !PT ;  /* 0x00000040e4ff7812 */ /* 0x000fe4000784c0ff */
[----:B0-----:R-:W-:-:S04]  /*15360*/  @!P0 IADD3 R136, P5, P6, R24, R26, R3 ;  /* 0x0000001a18888210 */ /* 0x001fc80007ebe003 */
[----:B------:R-:W-:-:S05]  /*15370*/  @!P0 IADD3.X R137, R38, R27, R4, P5, P6 ;  /* 0x0000001b26898210 */ /* 0x000fca0002fec404 */
[----:B------:R-:W0:Y:S01]  /*15380*/  @!P3 LDC.64 R26, c[0x0][0x5c0] ;  /* 0x00017000ff1abb82 */ /* 0x000e220000000a00 */
[----:B-1----:R-:W-:Y:S02]  /*15390*/  @!P3 IADD3 R28, P4, P5, R2, R24, R5 ;  /* 0x00000018021cb210 */ /* 0x002fe40007d9e005 */
[----:B------:R-:W-:Y:S02]  /*153a0*/  LOP3.LUT P6, RZ, R228, 0x20, RZ, 0xc0, !PT ;  /* 0x00000020e4ff7812 */ /* 0x000fe400078cc0ff */
[----:B------:R-:W-:Y:S02]  /*153b0*/  @!P3 IADD3.X R25, R6, R38, R7, P4, P5 ;  /* 0x000000260619b210 */ /* 0x000fe400027ea407 */
[----:B------:R-:W-:Y:S02]  /*153c0*/  LOP3.LUT R228, R228, 0xffffffef, RZ, 0xc0, !PT ;  /* 0xffffffefe4e47812 */ /* 0x000fe400078ec0ff */
[----:B------:R-:W-:Y:S02]  /*153d0*/  LOP3.LUT P0, RZ, R227, 0x1, RZ, 0xc0, !PT ;  /* 0x00000001e3ff7812 */ /* 0x000fe4000780c0ff */
[----:B0-----:R-:W-:-:S05]  /*153e0*/  @!P3 IADD3 R28, P4, R28, R26, RZ ;  /* 0x0000001a1c1cb210 */ /* 0x001fca0007f9e0ff */
[----:B------:R-:W-:Y:S02]  /*153f0*/  @!P3 IMAD.X R29, R25, 0x1, R27, P4 ;  /* 0x00000001191db824 */ /* 0x000fe400020e061b */
[----:B------:R-:W0:Y:S03]  /*15400*/  @!P1 LDC.64 R26, c[0x0][0x5c0] ;  /* 0x00017000ff1a9b82 */ /* 0x000e260000000a00 */
[----:B------:R1:W-:Y:S04]  /*15410*/  @!P3 STG.E.U8 desc[UR46][R28.64+0x9], R208 ;  /* 0x000009d01c00b986 */ /* 0x0003e8000c10112e */
[----:B------:R-:W-:Y:S04]  /*15420*/  @!P2 STG.E.U8 desc[UR46][R48.64], R207 ;  /* 0x000000cf3000a986 */ /* 0x000fe8000c10112e */
[----:B------:R-:W-:Y:S01]  /*15430*/  @!P6 STG.E.U8 desc[UR46][R50.64+0x1], R206 ;  /* 0x000001ce3200e986 */ /* 0x000fe2000c10112e */
[----:B0-----:R-:W-:-:S04]  /*15440*/  @!P1 IADD3 R122, P4, P5, R24, R26, R3 ;  /* 0x0000001a187a9210 */ /* 0x001fc80007d9e003 */
[----:B------:R-:W-:Y:S02]  /*15450*/  @!P1 IADD3.X R123, R38, R27, R4, P4, P5 ;  /* 0x0000001b267b9210 */ /* 0x000fe400027ea404 */
[----:B------:R-:W-:Y:S02]  /*15460*/  ISETP.GE.AND P5, PT, R40, 0x101, PT ;  /* 0x000001012800780c */ /* 0x000fe40003fa6270 */
[C---:B------:R-:W-:Y:S02]  /*15470*/  LOP3.LUT P1, RZ, R0.reuse, 0x80000000, RZ, 0xc0, !PT ;  /* 0x8000000000ff7812 */ /* 0x040fe4000782c0ff */
[C---:B------:R-:W-:Y:S02]  /*15480*/  ISETP.LT.OR P5, PT, R39.reuse, 0x2a, !P5 ;  /* 0x0000002a2700780c */ /* 0x040fe40006fa1670 */
[----:B------:R-:W-:Y:S02]  /*15490*/  ISETP.LT.OR P2, PT, R39, 0x31, !P1 ;  /* 0x000000312700780c */ /* 0x000fe40004f41670 */
[----:B------:R-:W-:-:S09]  /*154a0*/  LOP3.LUT R0, R0, 0xbfffffff, RZ, 0xc0, !PT ;  /* 0xbfffffff00007812 */ /* 0x000fd200078ec0ff */
        /* <DEDUP_REMOVED lines=16> */
[----:B------:R-:W-:-:S09]  /*155b0*/  ISETP.LT.OR P4, PT, R39, 0x1, !P2 ;  /* 0x000000012700780c */ /* 0x000fd20005781670 */
[----:B------:R-:W-:-:S04]  /*155c0*/  @P2 LOP3.LUT R0, R0, 0x40000000, RZ, 0xfc, !PT ;  /* 0x4000000000002812 */ /* 0x000fc800078efcff */
[----:B------:R-:W0:Y:S01]  /*155d0*/  @!P4 LDC.64 R26, c[0x0][0x5c0] ;  /* 0x00017000ff1acb82 */ /* 0x000e220000000a00 */
[----:B-1----:R-:W-:-:S04]  /*155e0*/  @!P4 IADD3 R28, P3, P5, R2, R24, R3 ;  /* 0x00000018021cc210 */ /* 0x002fc80007d7e003 */
[----:B------:R-:W-:Y:S02]  /*155f0*/  @!P4 IADD3.X R25, R6, R38, R4, P3, P5 ;  /* 0x000000260619c210 */ /* 0x000fe40001fea404 */
[----:B0-----:R-:W-:-:S05]  /*15600*/  @!P4 IADD3 R26, P3, R28, R26, RZ ;  /* 0x0000001a1c1ac210 */ /* 0x001fca0007f7e0ff */
[----:B------:R-:W-:Y:S01]  /*15610*/  @!P4 IMAD.X R27, R25, 0x1, R27, P3 ;  /* 0x00000001191bc824 */ /* 0x000fe200018e061b */
[C---:B------:R-:W-:Y:S02]  /*15620*/  ISETP.LT.OR P3, PT, R39.reuse, 0x2, !P2 ;  /* 0x000000022700780c */ /* 0x040fe40005761670 */
[----:B------:R-:W-:Y:S02]  /*15630*/  ISETP.LT.OR P2, PT, R39, 0x39, !P1 ;  /* 0x000000392700780c */ /* 0x000fe40004f41670 */
[----:B------:R0:W-:Y:S09]  /*15640*/  @!P4 STG.E.U8 desc[UR46][R26.64], R205 ;  /* 0x000000cd1a00c986 */ /* 0x0001f2000c10112e */
[----:B------:R-:W-:Y:S01]  /*15650*/  @!P3 IADD3 R34, P5, P6, R2, R24, R3 ;  /* 0x000000180222b210 */ /* 0x000fe20007ebe003 */
[----:B------:R-:W1:Y:S01]  /*15660*/  @!P3 LDC.64 R28, c[0x0][0x5c0] ;  /* 0x00017000ff1cbb82 */ /* 0x000e620000000a00 */
[----:B------:R-:W-:-:S02]  /*15670*/  @P2 LOP3.LUT R229, R229, 0x4000000, RZ, 0xfc, !PT ;  /* 0x04000000e5e52812 */ /* 0x000fc400078efcff */
[----:B------:R-:W-:Y:S02]  /*15680*/  @!P3 IADD3.X R25, R6, R38, R4, P5, P6 ;  /* 0x000000260619b210 */ /* 0x000fe40002fec404 */
[----:B------:R-:W-:-:S03]  /*15690*/  LOP3.LUT R229, R229, 0xefffffff, RZ, 0xc0, !PT ;  /* 0xefffffffe5e57812 */ /* 0x000fc600078ec0ff */
[----:B0-----:R-:W0:Y:S01]  /*156a0*/  @!P2 LDC.64 R26, c[0x0][0x5c0] ;  /* 0x00017000ff1aab82 */ /* 0x001e220000000a00 */
[----:B-1----:R-:W-:-:S05]  /*156b0*/  @!P3 IADD3 R28, P4, R34, R28, RZ ;  /* 0x0000001c221cb210 */ /* 0x002fca0007f9e0ff */
[----:B------:R-:W-:Y:S01]  /*156c0*/  @!P3 IMAD.X R29, R25, 0x1, R29, P4 ;  /* 0x00000001191db824 */ /* 0x000fe200020e061d */
[----:B0-----:R-:W-:-:S04]  /*156d0*/  @!P2 IADD3 R116, P5, P6, R24, R26, R2 ;  /* 0x0000001a1874a210 */ /* 0x001fc80007ebe002 */
[----:B------:R0:W-:Y:S01]  /*156e0*/  @!P3 STG.E.U8 desc[UR46][R28.64+0x1], R204 ;  /* 0x000001cc1c00b986 */ /* 0x0001e2000c10112e */
[----:B------:R-:W-:Y:S02]  /*156f0*/  @!P2 IADD3.X R117, R38, R27, R6, P5, P6 ;  /* 0x0000001b2675a210 */ /* 0x000fe40002fec406 */
[----:B------:R-:W-:Y:S02]  /*15700*/  ISETP.LT.OR P2, PT, R39, 0x3a, !P1 ;  /* 0x0000003a2700780c */ /* 0x000fe40004f41670 */
[C---:B------:R-:W-:Y:S02]  /*15710*/  LOP3.LUT P5, RZ, R228.reuse, 0x100, RZ, 0xc0, !PT ;  /* 0x00000100e4ff7812 */ /* 0x040fe400078ac0ff */
[C---:B------:R-:W-:Y:S02]  /*15720*/  LOP3.LUT P6, RZ, R228.reuse, 0x80, RZ, 0xc0, !PT ;  /* 0x00000080e4ff7812 */ /* 0x040fe400078cc0ff */
[----:B------:R-:W-:-:S07]  /*15730*/  LOP3.LUT R228, R228, 0xffffffdf, RZ, 0xc0, !PT ;  /* 0xffffffdfe4e47812 */ /* 0x000fce00078ec0ff */
[----:B------:R-:W1:Y:S01]  /*15740*/  @!P2 LDC.64 R26, c[0x0][0x5c0] ;  /* 0x00017000ff1aab82 */ /* 0x000e620000000a00 */
[----:B------:R-:W-:Y:S01]  /*15750*/  @P2 LOP3.LUT R228, R228, 0x20, RZ, 0xfc, !PT ;  /* 0x00000020e4e42812 */ /* 0x000fe200078efcff */
[----:B------:R-:W-:Y:S01]  /*15760*/  @!P5 STG.E.U8 desc[UR46][R54.64+0x8], R203 ;  /* 0x000008cb3600d986 */ /* 0x000fe2000c10112e */
[----:B------:R-:W-:Y:S02]  /*15770*/  ISETP.LT.OR P5, PT, R39, 0x32, !P0 ;  /* 0x000000322700780c */ /* 0x000fe400047a1670 */
[----:B------:R-:W-:Y:S01]  /*15780*/  LOP3.LUT R228, R228, 0xfffffeff, RZ, 0xc0, !PT ;  /* 0xfffffeffe4e47812 */ /* 0x000fe200078ec0ff */
[----:B------:R-:W-:Y:S10]  /*15790*/  @!P6 STG.E.U8 desc[UR46][R52.64+0x9], R202 ;  /* 0x000009ca3400e986 */ /* 0x000ff4000c10112e */
[----:B------:R-:W-:-:S02]  /*157a0*/  @P5 LOP3.LUT R228, R228, 0x100, RZ, 0xfc, !PT ;  /* 0x00000100e4e45812 */ /* 0x000fc400078efcff */
[----:B-1----:R-:W-:-:S04]  /*157b0*/  @!P2 IADD3 R112, P3, P4, R24, R26, R2 ;  /* 0x0000001a1870a210 */ /* 0x002fc80007c7e002 */
[----:B------:R-:W-:Y:S02]  /*157c0*/  @!P2 IADD3.X R113, R38, R27, R6, P3, P4 ;  /* 0x0000001b2671a210 */ /* 0x000fe40001fe8406 */
[----:B------:R-:W-:-:S13]  /*157d0*/  ISETP.LT.OR P2, PT, R39, 0x31, !P0 ;  /* 0x000000312700780c */ /* 0x000fda0004741670 */
[----:B------:R-:W1:Y:S01]  /*157e0*/  @!P2 LDC.64 R26, c[0x0][0x5c0] ;  /* 0x00017000ff1aab82 */ /* 0x000e620000000a00 */
[----:B------:R-:W-:-:S04]  /*157f0*/  @P2 LOP3.LUT R229, R229, 0x10000000, RZ, 0xfc, !PT ;  /* 0x10000000e5e52812 */ /* 0x000fc800078efcff */
[----:B------:R-:W-:Y:S02]  /*15800*/  LOP3.LUT R229, R229, 0x7fffffff, RZ, 0xc0, !PT ;  /* 0x7fffffffe5e57812 */ /* 0x000fe400078ec0ff */
[----:B-1----:R-:W-:-:S04]  /*15810*/  @!P2 IADD3 R110, P3, P4, R24, R26, R5 ;  /* 0x0000001a186ea210 */ /* 0x002fc80007c7e005 */
[----:B------:R-:W-:Y:S02]  /*15820*/  @!P2 IADD3.X R111, R38, R27, R7, P3, P4 ;  /* 0x0000001b266fa210 */ /* 0x000fe40001fe8407 */
[----:B------:R-:W1:Y:S01]  /*15830*/  @!P5 LDC.64 R26, c[0x0][0x5c0] ;  /* 0x00017000ff1adb82 */ /* 0x000e620000000a00 */
[C---:B------:R-:W-:Y:S02]  /*15840*/  LOP3.LUT P2, RZ, R0.reuse, 0x40000000, RZ, 0xc0, !PT ;  /* 0x4000000000ff7812 */ /* 0x040fe4000784c0ff */
[----:B------:R-:W-:Y:S02]  /*15850*/  LOP3.LUT R0, R0, 0xfffffffb, RZ, 0xc0, !PT ;  /* 0xfffffffb00007812 */ /* 0x000fe400078ec0ff */
[----:B-1----:R-:W-:-:S04]  /*15860*/  @!P5 IADD3 R106, P3, P4, R24, R26, R5 ;  /* 0x0000001a186ad210 */ /* 0x002fc80007c7e005 */
[----:B------:R-:W-:Y:S02]  /*15870*/  @!P5 IADD3.X R107, R38, R27, R7, P3, P4 ;  /* 0x0000001b266bd210 */ /* 0x000fe40001fe8407 */
[----:B------:R-:W-:-:S13]  /*15880*/  ISETP.LT.OR P4, PT, R39, 0x9, !P2 ;  /* 0x000000092700780c */ /* 0x000fda0005781670 */
[----:B------:R-:W1:Y:S01]  /*15890*/  @!P4 LDC.64 R26, c[0x0][0x5c0] ;  /* 0x00017000ff1acb82 */ /* 0x000e620000000a00 */
[----:B0-----:R-:W-:-:S04]  /*158a0*/  @!P4 IADD3 R28, P3, P5, R2, R24, R3 ;  /* 0x00000018021cc210 */ /* 0x001fc80007d7e003 */
[----:B------:R-:W-:Y:S02]  /*158b0*/  @!P4 IADD3.X R25, R6, R38, R4, P3, P5 ;  /* 0x000000260619c210 */ /* 0x000fe40001fea404 */
[----:B-1----:R-:W-:-:S05]  /*158c0*/  @!P4 IADD3 R26, P3, R28, R26, RZ ;  /* 0x0000001a1c1ac210 */ /* 0x002fca0007f7e0ff */
        /* <DEDUP_REMOVED lines=10> */
[----:B------:R-:W-:-:S04]  /*15970*/  @P0 LOP3.LUT R0, R0, 0x20000000, RZ, 0xfc, !PT ;  /* 0x2000000000000812 */ /* 0x000fc800078efcff */
[----:B------:R-:W-:Y:S02]  /*15980*/  LOP3.LUT R0, R0, 0xfffffffe, RZ, 0xc0, !PT ;  /* 0xfffffffe00007812 */ /* 0x000fe400078ec0ff */
[----:B-1----:R-:W-:-:S05]  /*15990*/  @!P3 IADD3 R28, P4, R34, R28, RZ ;  /* 0x0000001c221cb210 */ /* 0x002fca0007f9e0ff */
[----:B------:R-:W-:Y:S01]  /*159a0*/  @!P3 IMAD.X R29, R25, 0x1, R29, P4 ;  /* 0x00000001191db824 */ /* 0x000fe200020e061d */
[----:B0-----:R-:W-:-:S04]  /*159b0*/  @!P2 IADD3 R104, P5, P6, R24, R26, R5 ;  /* 0x0000001a1868a210 */ /* 0x001fc80007ebe005 */
[----:B------:R-:W-:Y:S01]  /*159c0*/  @!P3 STG.E.U8 desc[UR46][R28.64+0x9], R200 ;  /* 0x000009c81c00b986 */ /* 0x000fe2000c10112e */
[----:B------:R-:W-:Y:S02]  /*159d0*/  @!P2 IADD3.X R105, R38, R27, R7, P5, P6 ;  /* 0x0000001b2669a210 */ /* 0x000fe40002fec407 */
[----:B------:R-:W-:Y:S02]  /*159e0*/  ISETP.LT.OR P2, PT, R39, 0x3a, !P0 ;  /* 0x0000003a2700780c */ /* 0x000fe40004741670 */
[C---:B------:R-:W-:Y:S02]  /*159f0*/  ISETP.GE.AND P6, PT, R40.reuse, 0x1, PT ;  /* 0x000000012800780c */ /* 0x040fe40003fc6270 */
[----:B------:R-:W-:-:S04]  /*15a00*/  ISETP.GE.AND P5, PT, R40, 0x101, PT ;  /* 0x000001012800780c */ /* 0x000fc80003fa6270 */
[----:B------:R-:W-:-:S05]  /*15a10*/  ISETP.LT.OR P0, PT, R39, 0x31, !P5 ;  /* 0x000000312700780c */ /* 0x000fca0006f01670 */
[----:B------:R-:W0:Y:S01]  /*15a20*/  @!P2 LDC.64 R26, c[0x0][0x5c0] ;  /* 0x00017000ff1aab82 */ /* 0x000e220000000a00 */
[----:B------:R-:W-:-:S04]  /*15a30*/  @P2 LOP3.LUT R0, R0, 0x1, RZ, 0xfc, !PT ;  /* 0x0000000100002812 */ /* 0x000fc800078efcff */
[----:B------:R-:W-:-:S04]  /*15a40*/  LOP3.LUT R0, R0, 0xffffff7f, RZ, 0xc0, !PT ;  /* 0xffffff7f00007812 */ /* 0x000fc800078ec0ff */
[----:B------:R-:W-:-:S04]  /*15a50*/  @P0 LOP3.LUT R0, R0, 0x80, RZ, 0xfc, !PT ;  /* 0x0000008000000812 */ /* 0x000fc800078efcff */
[----:B------:R-:W-:Y:S02]  /*15a60*/  LOP3.LUT R0, R0, 0xffffffbf, RZ, 0xc0, !PT ;  /* 0xffffffbf00007812 */ /* 0x000fe400078ec0ff */
[----:B0-----:R-:W-:-:S04]  /*15a70*/  @!P2 IADD3 R102, P3, P4, R24, R26, R5 ;  /* 0x0000001a1866a210 */ /* 0x001fc80007c7e005 */
[----:B------:R-:W-:Y:S02]  /*15a80*/  @!P2 IADD3.X R103, R38, R27, R7, P3, P4 ;  /* 0x0000001b2667a210 */ /* 0x000fe40001fe8407 */
[C---:B------:R-:W-:Y:S02]  /*15a90*/  ISETP.LT.OR P3, PT, R39.reuse, 0x11, !P6 ;  /* 0x000000112700780c */ /* 0x040fe40007761670 */
[----:B------:R-:W-:-:S11]  /*15aa0*/  ISETP.LT.OR P2, PT, R39, 0x11, !P1 ;  /* 0x000000112700780c */ /* 0x000fd60004f41670 */
[----:B------:R-:W0:Y:S02]  /*15ab0*/  @!P3 LDC.64 R26, c[0x0][0x5c0] ;  /* 0x00017000ff1abb82 */ /* 0x000e240000000a00 */
[----:B0-----:R-:W-:-:S05]  /*15ac0*/  @!P3 IADD3 R26, P4, R24, R26, RZ ;  /* 0x0000001a181ab210 */ /* 0x001fca0007f9e0ff */
[----:B------:R-:W-:-:S05]  /*15ad0*/  @!P3 IMAD.X R27, R38, 0x1, R27, P4 ;  /* 0x00000001261bb824 */ /* 0x000fca00020e061b */
[----:B------:R0:W-:Y:S01]  /*15ae0*/  @!P3 STG.E.U8 desc[UR46][R26.64+0x10], R199 ;  /* 0x000010c71a00b986 */ /* 0x0001e2000c10112e */
[----:B------:R-:W-:-:S13]  /*15af0*/  ISETP.LT.OR P3, PT, R39, 0x12, !P6 ;  /* 0x000000122700780c */ /* 0x000fda0007761670 */
[----:B0-----:R-:W0:Y:S02]  /*15b00*/  @!P3 LDC.64 R26, c[0x0][0x5c0] ;  /* 0x00017000ff1abb82 */ /* 0x001e240000000a00 */
[----:B0-----:R-:W-:-:S05]  /*15b10*/  @!P3 IADD3 R26, P4, R24, R26, RZ ;  /* 0x0000001a181ab210 */ /* 0x001fca0007f9e0ff */
[----:B------:R-:W-:-:S05]  /*15b20*/  @!P3 IMAD.X R27, R38, 0x1, R27, P4 ;  /* 0x00000001261bb824 */ /* 0x000fca00020e061b */
[----:B------:R0:W-:Y:S04]  /*15b30*/  @!P3 STG.E.U8 desc[UR46][R26.64+0x11], R198 ;  /* 0x000011c61a00b986 */ /* 0x0001e8000c10112e */
[----:B------:R-:W-:Y:S01]  /*15b40*/  @!P2 STG.E.U8 desc[UR46][R58.64+0x10], R197 ;  /* 0x000010c53a00a986 */ /* 0x000fe2000c10112e */
[----:B------:R-:W-:Y:S01]  /*15b50*/  ISETP.LT.OR P2, PT, R39, 0x39, !P5 ;  /* 0x000000392700780c */ /* 0x000fe20006f41670 */
[----:B0-----:R-:W0:Y:S02]  /*15b60*/  @!P0 LDC.64 R26, c[0x0][0x5c0] ;  /* 0x00017000ff1a8b82 */ /* 0x001e240000000a00 */
[----:B0-----:R-:W-:-:S04]  /*15b70*/  @!P0 IADD3 R98, P3, P4, R24, R26, R3 ;  /* 0x0000001a18628210 */ /* 0x001fc80007c7e003 */
[----:B------:R-:W-:Y:S02]  /*15b80*/  @!P0 IADD3.X R99, R38, R27, R4, P3, P4 ;  /* 0x0000001b26638210 */ /* 0x000fe40001fe8404 */
[C---:B------:R-:W-:Y:S02]  /*15b90*/  ISETP.LT.OR P0, PT, R39.reuse, 0x32, !P5 ;  /* 0x000000322700780c */ /* 0x040fe40006f01670 */
[----:B------:R-:W-:-:S11]  /*15ba0*/  ISETP.LT.OR P5, PT, R39, 0x3a, !P5 ;  /* 0x0000003a2700780c */ /* 0x000fd60006fa1670 */
[----:B------:R-:W0:Y:S01]  /*15bb0*/  @!P0 LDC.64 R26, c[0x0][0x5c0] ;  /* 0x00017000ff1a8b82 */ /* 0x000e220000000a00 */
[----:B------:R-:W-:Y:S02]  /*15bc0*/  @P0 LOP3.LUT R0, R0, 0x40, RZ, 0xfc, !PT ;  /* 0x0000004000000812 */ /* 0x000fe400078efcff */
[----:B0-----:R-:W-:-:S04]  /*15bd0*/  @!P0 IADD3 R94, P3, P4, R24, R26, R3 ;  /* 0x0000001a185e8210 */ /* 0x001fc80007c7e003 */
[----:B------:R-:W-:Y:S02]  /*15be0*/  @!P0 IADD3.X R95, R38, R27, R4, P3, P4 ;  /* 0x0000001b265f8210 */ /* 0x000fe40001fe8404 */
[----:B------:R-:W0:Y:S01]  /*15bf0*/  @!P2 LDC.64 R26, c[0x0][0x5c0] ;  /* 0x00017000ff1aab82 */ /* 0x000e220000000a00 */
[C---:B------:R-:W-:Y:S02]  /*15c00*/  LOP3.LUT P0, RZ, R0.reuse, 0x20000000, RZ, 0xc0, !PT ;  /* 0x2000000000ff7812 */ /* 0x040fe4000780c0ff */
[----:B------:R-:W-:-:S04]  /*15c10*/  LOP3.LUT R0, R0, 0xffffffdf, RZ, 0xc0, !PT ;  /* 0xffffffdf00007812 */ /* 0x000fc800078ec0ff */
[----:B------:R-:W-:Y:S02]  /*15c20*/  @P2 LOP3.LUT R0, R0, 0x20, RZ, 0xfc, !PT ;  /* 0x0000002000002812 */ /* 0x000fe400078efcff */
[----:B0-----:R-:W-:-:S04]  /*15c30*/  @!P2 IADD3 R96, P3, P4, R24, R26, R3 ;  /* 0x0000001a1860a210 */ /* 0x001fc80007c7e003 */
[----:B------:R-:W-:Y:S02]  /*15c40*/  @!P2 IADD3.X R97, R38, R27, R4, P3, P4 ;  /* 0x0000001b2661a210 */ /* 0x000fe40001fe8404 */
[----:B------:R-:W0:Y:S01]  /*15c50*/  @!P5 LDC.64 R26, c[0x0][0x5c0] ;  /* 0x00017000ff1adb82 */ /* 0x000e220000000a00 */
[----:B------:R-:W-:Y:S02]  /*15c60*/  ISETP.LT.OR P4, PT, R39, 0x12, !P1 ;  /* 0x000000122700780c */ /* 0x000fe40004f81670 */
[C---:B------:R-:W-:Y:S02]  /*15c70*/  LOP3.LUT P2, RZ, R0.reuse, 0x10000000, RZ, 0xc0, !PT ;  /* 0x1000000000ff7812 */ /* 0x040fe4000784c0ff */
[----:B------:R-:W-:-:S04]  /*15c80*/  LOP3.LUT R0, R0, 0xffffffef, RZ, 0xc0, !PT ;  /* 0xffffffef00007812 */ /* 0x000fc800078ec0ff */
[----:B------:R-:W-:-:S04]  /*15c90*/  @P5 LOP3.LUT R0, R0, 0x10, RZ, 0xfc, !PT ;  /* 0x0000001000005812 */ /* 0x000fc800078efcff */
[----:B------:R-:W-:Y:S01]  /*15ca0*/  LOP3.LUT R0, R0, 0xfffffff7, RZ, 0xc0, !PT ;  /* 0xfffffff700007812 */ /* 0x000fe200078ec0ff */
[----:B------:R-:W-:Y:S01]  /*15cb0*/  @!P4 STG.E.U8 desc[UR46][R56.64+0x11], R196 ;  /* 0x000011c43800c986 */ /* 0x000fe2000c10112e */
[----:B0-----:R-:W-:-:S04]  /*15cc0*/  @!P5 IADD3 R86, P3, P4, R24, R26, R3 ;  /* 0x0000001a1856d210 */ /* 0x001fc80007c7e003 */
[----:B------:R-:W-:Y:S02]  /*15cd0*/  @!P5 IADD3.X R87, R38, R27, R4, P3, P4 ;  /* 0x0000001b2657d210 */ /* 0x000fe40001fe8404 */
[C---:B------:R-:W-:Y:S02]  /*15ce0*/  ISETP.LT.OR P3, PT, R39.reuse, 0x19, !P6 ;  /* 0x000000192700780c */ /* 0x040fe40007761670 */
[----:B------:R-:W-:-:S11]  /*15cf0*/  ISETP.LT.OR P5, PT, R39, 0x41, !P1 ;  /* 0x000000412700780c */ /* 0x000fd60004fa1670 */
[----:B------:R-:W0:Y:S02]  /*15d00*/  @!P3 LDC.64 R26, c[0x0][0x5c0] ;  /* 0x00017000ff1abb82 */ /* 0x000e240000000a00 */
[----:B------:R-:W-:-:S04]  /*15d10*/  @P5 LOP3.LUT R0, R0, 0x8, RZ, 0xfc, !PT ;  /* 0x0000000800005812 */ /* 0x000fc800078efcff */
[----:B------:R-:W-:Y:S02]  /*15d20*/  LOP3.LUT R0, R0, 0xfffffffd, RZ, 0xc0, !PT ;  /* 0xfffffffd00007812 */ /* 0x000fe400078ec0ff */
[----:B0-----:R-:W-:-:S05]  /*15d30*/  @!P3 IADD3 R26, P4, R24, R26, RZ ;  /* 0x0000001a181ab210 */ /* 0x001fca0007f9e0ff */
[----:B------:R-:W-:-:S05]  /*15d40*/  @!P3 IMAD.X R27, R38, 0x1, R27, P4 ;  /* 0x00000001261bb824 */ /* 0x000fca00020e061b */
[----:B------:R0:W-:Y:S01]  /*15d50*/  @!P3 STG.E.U8 desc[UR46][R26.64+0x18], R195 ;  /* 0x000018c31a00b986 */ /* 0x0001e2000c10112e */
[C---:B------:R-:W-:Y:S02]  /*15d60*/  ISETP.LT.OR P3, PT, R39.reuse, 0x1a, !P6 ;  /* 0x0000001a2700780c */ /* 0x040fe40007761670 */
[----:B------:R-:W-:-:S11]  /*15d70*/  ISETP.LT.OR P6, PT, R39, 0x19, !P1 ;  /* 0x000000192700780c */ /* 0x000fd60004fc1670 */
[----:B0-----:R-:W0:Y:S02]  /*15d80*/  @!P3 LDC.64 R26, c[0x0][0x5c0] ;  /* 0x00017000ff1abb82 */ /* 0x001e240000000a00 */
[----:B0-----:R-:W-:-:S05]  /*15d90*/  @!P3 IADD3 R26, P4, R24, R26, RZ ;  /* 0x0000001a181ab210 */ /* 0x001fca0007f9e0ff */
[----:B------:R-:W-:-:S05]  /*15da0*/  @!P3 IMAD.X R27, R38, 0x1, R27, P4 ;  /* 0x00000001261bb824 */ /* 0x000fca00020e061b */
[----:B------:R0:W-:Y:S04]  /*15db0*/  @!P3 STG.E.U8 desc[UR46][R26.64+0x19], R194 ;  /* 0x000019c21a00b986 */ /* 0x0001e8000c10112e */
[----:B------:R-:W-:Y:S01]  /*15dc0*/  @!P6 STG.E.U8 desc[UR46][R62.64+0x18], R193 ;  /* 0x000018c13e00e986 */ /* 0x000fe2000c10112e */
[----:B------:R-:W-:Y:S01]  /*15dd0*/  ISETP.LT.OR P6, PT, R39, 0x1a, !P1 ;  /* 0x0000001a2700780c */ /* 0x000fe20004fc1670 */
[----:B0-----:R-:W0:-:S12]  /*15de0*/  @!P5 LDC.64 R26, c[0x0][0x5c0] ;  /* 0x00017000ff1adb82 */ /* 0x001e180000000a00 */
[----:B------:R-:W-:Y:S01]  /*15df0*/  @!P6 STG.E.U8 desc[UR46][R60.64+0x19], R192 ;  /* 0x000019c03c00e986 */ /* 0x000fe2000c10112e */
[----:B------:R-:W-:-:S13]  /*15e00*/  ISETP.LT.OR P6, PT, R39, 0x11, !P0 ;  /* 0x000000112700780c */ /* 0x000fda00047c1670 */
[----:B------:R-:W-:Y:S01]  /*15e10*/  @!P6 STG.E.U8 desc[UR46][R66.64+0x10], R23 ;  /* 0x000010174200e986 */ /* 0x000fe2000c10112e */
[----:B------:R-:W-:Y:S02]  /*15e20*/  ISETP.LT.OR P6, PT, R39, 0x12, !P0 ;  /* 0x000000122700780c */ /* 0x000fe400047c1670 */
[----:B0-----:R-:W-:-:S04]  /*15e30*/  @!P5 IADD3 R90, P3, P4, R24, R26, R2 ;  /* 0x0000001a185ad210 */ /* 0x001fc80007c7e002 */
[----:B------:R-:W-:Y:S02]  /*15e40*/  @!P5 IADD3.X R91, R38, R27, R6, P3, P4 ;  /* 0x0000001b265bd210 */ /* 0x000fe40001fe8406 */
[----:B------:R-:W-:-:S05]  /*15e50*/  ISETP.LT.OR P5, PT, R39, 0x42, !P1 ;  /* 0x000000422700780c */ /* 0x000fca0004fa1670 */
[----:B------:R0:W-:Y:S08]  /*15e60*/  @!P6 STG.E.U8 desc[UR46][R64.64+0x11], R22 ;  /* 0x000011164000e986 */ /* 0x0001f0000c10112e */
[----:B------:R-:W1:Y:S01]  /*15e70*/  @!P5 LDC.64 R26, c[0x0][0x5c0] ;  /* 0x00017000ff1adb82 */ /* 0x000e620000000a00 */
[----:B------:R-:W-:-:S04]  /*15e80*/  @P5 LOP3.LUT R229, R229, 0x80000000, RZ, 0xfc, !PT ;  /* 0x80000000e5e55812 */ /* 0x000fc800078efcff */
[----:B------:R-:W-:Y:S02]  /*15e90*/  LOP3.LUT R229, R229, 0xbfffffff, RZ, 0xc0, !PT ;  /* 0xbfffffffe5e57812 */ /* 0x000fe400078ec0ff */
[----:B-1----:R-:W-:-:S04]  /*15ea0*/  @!P5 IADD3 R84, P3, P4, R24, R26, R2 ;  /* 0x0000001a1854d210 */ /* 0x002fc80007c7e002 */
[----:B------:R-:W-:Y:S02]  /*15eb0*/  @!P5 IADD3.X R85, R38, R27, R6, P3, P4 ;  /* 0x0000001b2655d210 */ /* 0x000fe40001fe8406 */
[----:B------:R-:W-:-:S13]  /*15ec0*/  ISETP.LT.OR P5, PT, R39, 0x49, !P1 ;  /* 0x000000492700780c */ /* 0x000fda0004fa1670 */
[----:B------:R-:W1:Y:S01]  /*15ed0*/  @!P5 LDC.64 R26, c[0x0][0x5c0] ;  /* 0x00017000ff1adb82 */ /* 0x000e620000000a00 */
[----:B------:R-:W-:-:S04]  /*15ee0*/  @P5 LOP3.LUT R0, R0, 0x2, RZ, 0xfc, !PT ;  /* 0x0000000200005812 */ /* 0x000fc800078efcff */
[----:B------:R-:W-:-:S04]  /*15ef0*/  LOP3.LUT R0, R0, 0xf7ffffff, RZ, 0xc0, !PT ;  /* 0xf7ffffff00007812 */ /* 0x000fc800078ec0ff */
[----:B------:R-:W-:-:S04]  /*15f00*/  @P1 LOP3.LUT R0, R0, 0x8000000, RZ, 0xfc, !PT ;  /* 0x0800000000001812 */ /* 0x000fc800078efcff */
[----:B------:R-:W-:-:S04]  /*15f10*/  LOP3.LUT R0, R0, 0xfeffffff, RZ, 0xc0, !PT ;  /* 0xfeffffff00007812 */ /* 0x000fc800078ec0ff */
[----:B------:R-:W-:Y:S02]  /*15f20*/  @P2 LOP3.LUT R0, R0, 0x1000000, RZ, 0xfc, !PT ;  /* 0x0100000000002812 */ /* 0x000fe400078efcff */
[----:B-1----:R-:W-:-:S04]  /*15f30*/  @!P5 IADD3 R88, P3, P4, R24, R26, R2 ;  /* 0x0000001a1858d210 */ /* 0x002fc80007c7e002 */
[----:B------:R-:W-:Y:S02]  /*15f40*/  @!P5 IADD3.X R89, R38, R27, R6, P3, P4 ;  /* 0x0000001b2659d210 */ /* 0x000fe40001fe8406 */
[C---:B------:R-:W-:Y:S02]  /*15f50*/  ISETP.LT.OR P5, PT, R39.reuse, 0x4a, !P1 ;  /* 0x0000004a2700780c */ /* 0x040fe40004fa1670 */
[----:B------:R-:W-:-:S11]  /*15f60*/  ISETP.LT.OR P1, PT, R39, 0x41, !P0 ;  /* 0x000000412700780c */ /* 0x000fd60004721670 */
[----:B------:R-:W1:Y:S01]  /*15f70*/  @!P5 LDC.64 R26, c[0x0][0x5c0] ;  /* 0x00017000ff1adb82 */ /* 0x000e620000000a00 */
[----:B------:R-:W-:-:S04]  /*15f80*/  @P5 LOP3.LUT R229, R229, 0x40000000, RZ, 0xfc, !PT ;  /* 0x40000000e5e55812 */ /* 0x000fc800078efcff */
[----:B------:R-:W-:-:S04]  /*15f90*/  LOP3.LUT R229, R229, 0xdfffffff, RZ, 0xc0, !PT ;  /* 0xdfffffffe5e57812 */ /* 0x000fc800078ec0ff */
[----:B------:R-:W-:-:S04]  /*15fa0*/  @P1 LOP3.LUT R229, R229, 0x20000000, RZ, 0xfc, !PT ;  /* 0x20000000e5e51812 */ /* 0x000fc800078efcff */
[----:B------:R-:W-:Y:S02]  /*15fb0*/  LOP3.LUT R229, R229, 0xf7ffffff, RZ, 0xc0, !PT ;  /* 0xf7ffffffe5e57812 */ /* 0x000fe400078ec0ff */
[----:B-1----:R-:W-:-:S04]  /*15fc0*/  @!P5 IADD3 R82, P3, P4, R24, R26, R2 ;  /* 0x0000001a1852d210 */ /* 0x002fc80007c7e002 */
[----:B------:R-:W-:Y:S02]  /*15fd0*/  @!P5 IADD3.X R83, R38, R27, R6, P3, P4 ;  /* 0x0000001b2653d210 */ /* 0x000fe40001fe8406 */
[----:B------:R-:W1:Y:S02]  /*15fe0*/  @!P1 LDC.64 R26, c[0x0][0x5c0] ;  /* 0x00017000ff1a9b82 */ /* 0x000e640000000a00 */
        /* <DEDUP_REMOVED lines=10> */
[----:B0-----:R-:W0:Y:S01]  /*16090*/  @!P4 LDC.64 R22, c[0x0][0x5c0] ;  /* 0x00017000ff16cb82 */ /* 0x001e220000000a00 */
[----:B------:R-:W-:Y:S02]  /*160a0*/  @!P4 IADD3 R26, P3, P5, R2, R24, R5 ;  /* 0x00000018021ac210 */ /* 0x000fe40007d7e005 */
[----:B------:R-:W-:Y:S02]  /*160b0*/  @P1 LOP3.LUT R229, R229, 0x1000000, RZ, 0xfc, !PT ;  /* 0x01000000e5e51812 */ /* 0x000fe400078efcff */
[----:B------:R-:W-:Y:S02]  /*160c0*/  @!P4 IADD3.X R25, R6, R38, R7, P3, P5 ;  /* 0x000000260619c210 */ /* 0x000fe40001fea407 */
[----:B------:R-:W-:Y:S02]  /*160d0*/  LOP3.LUT R229, R229, 0xff7fffff, RZ, 0xc0, !PT ;  /* 0xff7fffffe5e57812 */ /* 0x000fe400078ec0ff */
[----:B0-----:R-:W-:-:S05]  /*160e0*/  @!P4 IADD3 R22, P3, R26, R22, RZ ;  /* 0x000000161a16c210 */ /* 0x001fca0007f7e0ff */
[----:B------:R-:W-:Y:S01]  /*160f0*/  @!P4 IMAD.X R23, R25, 0x1, R23, P3 ;  /* 0x000000011917c824 */ /* 0x000fe200018e0617 */
[----:B------:R-:W-:-:S04]  /*16100*/  ISETP.LT.OR P3, PT, R39, 0x12, !P2 ;  /* 0x000000122700780c */ /* 0x000fc80005761670 */
[----:B------:R0:W-:Y:S09]  /*16110*/  @!P4 STG.E.U8 desc[UR46][R22.64+0x10], R21 ;  /* 0x000010151600c986 */ /* 0x0001f2000c10112e */
[----:B------:R-:W1:Y:S01]  /*16120*/  @!P3 LDC.64 R26, c[0x0][0x5c0] ;  /* 0x00017000ff1abb82 */ /* 0x000e620000000a00 */
[----:B------:R-:W-:-:S04]  /*16130*/  @!P3 IADD3 R28, P5, P6, R2, R24, R5 ;  /* 0x00000018021cb210 */ /* 0x000fc80007ebe005 */
[----:B------:R-:W-:-:S03]  /*16140*/  @!P3 IADD3.X R25, R6, R38, R7, P5, P6 ;  /* 0x000000260619b210 */ /* 0x000fc60002fec407 */
[----:B0-----:R-:W0:Y:S01]  /*16150*/  @!P1 LDC.64 R22, c[0x0][0x5c0] ;  /* 0x00017000ff169b82 */ /* 0x001e220000000a00 */
[----:B-1----:R-:W-:-:S05]  /*16160*/  @!P3 IADD3 R26, P4, R28, R26, RZ ;  /* 0x0000001a1c1ab210 */ /* 0x002fca0007f9e0ff */
[----:B------:R-:W-:Y:S01]  /*16170*/  @!P3 IMAD.X R27, R25, 0x1, R27, P4 ;  /* 0x00000001191bb824 */ /* 0x000fe200020e061b */
[----:B0-----:R-:W-:-:S04]  /*16180*/  @!P1 IADD3 R70, P5, P6, R24, R22, R5 ;  /* 0x0000001618469210 */ /* 0x001fc80007ebe005 */
[----:B------:R0:W-:Y:S01]  /*16190*/  @!P3 STG.E.U8 desc[UR46][R26.64+0x11], R20 ;  /* 0x000011141a00b986 */ /* 0x0001e2000c10112e */
[----:B------:R-:W-:Y:S02]  /*161a0*/  @!P1 IADD3.X R71, R38, R23, R7, P5, P6 ;  /* 0x0000001726479210 */ /* 0x000fe40002fec407 */
[----:B------:R-:W-:Y:S02]  /*161b0*/  ISETP.LT.OR P6, PT, R39, 0x4a, !P0 ;  /* 0x0000004a2700780c */ /* 0x000fe400047c1670 */
[----:B------:R-:W-:-:S04]  /*161c0*/  ISETP.GE.AND P1, PT, R40, 0x101, PT ;  /* 0x000001012800780c */ /* 0x000fc80003f26270 */
[----:B------:R-:W-:-:S07]  /*161d0*/  ISETP.LT.OR P5, PT, R39, 0x41, !P1 ;  /* 0x000000412700780c */ /* 0x000fce0004fa1670 */
[----:B0-----:R-:W0:Y:S01]  /*161e0*/  @!P6 LDC.64 R20, c[0x0][0x5c0] ;  /* 0x00017000ff14eb82 */ /* 0x001e220000000a00 */
[----:B------:R-:W-:-:S04]  /*161f0*/  @P6 LOP3.LUT R229, R229, 0x800000, RZ, 0xfc, !PT ;  /* 0x00800000e5e56812 */ /* 0x000fc800078efcff */
[----:B------:R-:W-:-:S04]  /*16200*/  LOP3.LUT R229, R229, 0xffbfffff, RZ, 0xc0, !PT ;  /* 0xffbfffffe5e57812 */ /* 0x000fc800078ec0ff */
[----:B------:R-:W-:-:S04]  /*16210*/  @P5 LOP3.LUT R229, R229, 0x400000, RZ, 0xfc, !PT ;  /* 0x00400000e5e55812 */ /* 0x000fc800078efcff */
[----:B------:R-:W-:Y:S02]  /*16220*/  LOP3.LUT R229, R229, 0xffdfffff, RZ, 0xc0, !PT ;  /* 0xffdfffffe5e57812 */ /* 0x000fe400078ec0ff */
[----:B0-----:R-:W-:-:S04]  /*16230*/  @!P6 IADD3 R68, P3, P4, R24, R20, R5 ;  /* 0x000000141844e210 */ /* 0x001fc80007c7e005 */
[----:B------:R-:W-:Y:S02]  /*16240*/  @!P6 IADD3.X R69, R38, R21, R7, P3, P4 ;  /* 0x000000152645e210 */ /* 0x000fe40001fe8407 */
[----:B------:R-:W0:Y:S01]  /*16250*/  @!P5 LDC.64 R20, c[0x0][0x5c0] ;  /* 0x00017000ff14db82 */ /* 0x000e220000000a00 */
[----:B------:R-:W-:-:S13]  /*16260*/  ISETP.LT.OR P6, PT, R39, 0x19, !P0 ;  /* 0x000000192700780c */ /* 0x000fda00047c1670 */
[----:B------:R-:W-:Y:S01]  /*16270*/  @!P6 STG.E.U8 desc[UR46][R76.64+0x18], R19 ;  /* 0x000018134c00e986 */ /* 0x000fe2000c10112e */
[----:B------:R-:W-:Y:S02]  /*16280*/  ISETP.LT.OR P6, PT, R39, 0x1a, !P0 ;  /* 0x0000001a2700780c */ /* 0x000fe400047c1670 */
[----:B0-----:R-:W-:-:S04]  /*16290*/  @!P5 IADD3 R66, P3, P4, R24, R20, R3 ;  /* 0x000000141842d210 */ /* 0x001fc80007c7e003 */
[----:B------:R-:W-:-:S07]  /*162a0*/  @!P5 IADD3.X R67, R38, R21, R4, P3, P4 ;  /* 0x000000152643d210 */ /* 0x000fce0001fe8404 */
[----:B------:R0:W-:Y:S01]  /*162b0*/  @!P6 STG.E.U8 desc[UR46][R72.64+0x19], R18 ;  /* 0x000019124800e986 */ /* 0x0001e2000c10112e */
        /* <DEDUP_REMOVED lines=9> */
[----:B------:R-:W-:-:S13]  /*16350*/  ISETP.LT.OR P4, PT, R39, 0x19, !P2 ;  /* 0x000000192700780c */ /* 0x000fda0005781670 */
[----:B0-----:R-:W0:Y:S01]  /*16360*/  @!P4 LDC.64 R18, c[0x0][0x5c0] ;  /* 0x00017000ff12cb82 */ /* 0x001e220000000a00 */
[----:B------:R-:W-:-:S04]  /*16370*/  @!P4 IADD3 R21, P3, P5, R2, R24, R5 ;  /* 0x000000180215c210 */ /* 0x000fc80007d7e005 */
[----:B------:R-:W-:Y:S02]  /*16380*/  @!P4 IADD3.X R20, R6, R38, R7, P3, P5 ;  /* 0x000000260614c210 */ /* 0x000fe40001fea407 */
[----:B0-----:R-:W-:-:S05]  /*16390*/  @!P4 IADD3 R18, P3, R21, R18, RZ ;  /* 0x000000121512c210 */ /* 0x001fca0007f7e0ff */
[----:B------:R-:W-:Y:S01]  /*163a0*/  @!P4 IMAD.X R19, R20, 0x1, R19, P3 ;  /* 0x000000011413c824 */ /* 0x000fe200018e0613 */
[----:B------:R-:W-:Y:S02]  /*163b0*/  ISETP.LT.OR P3, PT, R39, 0x1a, !P2 ;  /* 0x0000001a2700780c */ /* 0x000fe40005761670 */
[----:B------:R-:W-:Y:S02]  /*163c0*/  LOP3.LUT P2, RZ, R228, 0x80000, RZ, 0xc0, !PT ;  /* 0x00080000e4ff7812 */ /* 0x000fe4000784c0ff */
        /* <DEDUP_REMOVED lines=10> */
[----:B------:R-:W-:Y:S01]  /*16470*/  ISETP.GE.AND P5, PT, R40, 0x101, PT ;  /* 0x000001012800780c */ /* 0x000fe20003fa6270 */
[----:B------:R-:W-:Y:S01]  /*16480*/  @!P2 STG.E.U8 desc[UR46][R80.64+0x10], R15 ;  /* 0x0000100f5000a986 */ /* 0x000fe2000c10112e */
[----:B------:R-:W-:Y:S02]  /*16490*/  LOP3.LUT P1, RZ, R0, 0x8000000, RZ, 0xc0, !PT ;  /* 0x0800000000ff7812 */ /* 0x000fe4000782c0ff */
[C---:B------:R-:W-:Y:S02]  /*164a0*/  ISETP.LT.OR P5, PT, R39.reuse, 0x4a, !P5 ;  /* 0x0000004a2700780c */ /* 0x040fe40006fa1670 */
[----:B------:R-:W-:Y:S02]  /*164b0*/  ISETP.LT.OR P2, PT, R39, 0x52, !P1 ;  /* 0x000000522700780c */ /* 0x000fe40004f41670 */
[----:B------:R-:W-:-:S02]  /*164c0*/  LOP3.LUT P6, RZ, R228, 0x40000, RZ, 0xc0, !PT ;  /* 0x00040000e4ff7812 */ /* 0x000fc400078cc0ff */
[----:B------:R-:W-:-:S07]  /*164d0*/  LOP3.LUT R0, R0, 0xfbffffff, RZ, 0xc0, !PT ;  /* 0xfbffffff00007812 */ /* 0x000fce00078ec0ff */
[----:B0-----:R-:W0:Y:S01]  /*164e0*/  @!P5 LDC.64 R16, c[0x0][0x5c0] ;  /* 0x00017000ff10db82 */ /* 0x001e220000000a00 */
[----:B------:R-:W-:-:S03]  /*164f0*/  @P5 LOP3.LUT R229, R229, 0x20000, RZ, 0xfc, !PT ;  /* 0x00020000e5e55812 */ /* 0x000fc600078efcff */
[----:B------:R1:W-:Y:S01]  /*16500*/  @!P6 STG.E.U8 desc[UR46][R30.64+0x11], R14 ;  /* 0x0000110e1e00e986 */ /* 0x0003e2000c10112e */
[----:B------:R-:W-:Y:S02]  /*16510*/  LOP3.LUT R229, R229, 0xfff7ffff, RZ, 0xc0, !PT ;  /* 0xfff7ffffe5e57812 */ /* 0x000fe400078ec0ff */
[----:B0-----:R-:W-:-:S04]  /*16520*/  @!P5 IADD3 R60, P3, P4, R24, R16, R3 ;  /* 0x00000010183cd210 */ /* 0x001fc80007c7e003 */
[----:B------:R-:W-:Y:S02]  /*16530*/  @!P5 IADD3.X R61, R38, R17, R4, P3, P4 ;  /* 0x00000011263dd210 */ /* 0x000fe40001fe8404 */
[----:B------:R-:W-:-:S13]  /*16540*/  ISETP.LT.OR P5, PT, R39, 0x51, !P1 ;  /* 0x000000512700780c */ /* 0x000fda0004fa1670 */
[----:B------:R-:W0:Y:S01]  /*16550*/  @!P5 LDC.64 R16, c[0x0][0x5c0] ;  /* 0x00017000ff10db82 */ /* 0x000e220000000a00 */
[----:B------:R-:W-:-:S04]  /*16560*/  @P5 LOP3.LUT R229, R229, 0x80000, RZ, 0xfc, !PT ;  /* 0x00080000e5e55812 */ /* 0x000fc800078efcff */
[----:B------:R-:W-:-:S04]  /*16570*/  LOP3.LUT R229, R229, 0xfffbffff, RZ, 0xc0, !PT ;  /* 0xfffbffffe5e57812 */ /* 0x000fc800078ec0ff */
[----:B------:R-:W-:-:S04]  /*16580*/  @P2 LOP3.LUT R229, R229, 0x40000, RZ, 0xfc, !PT ;  /* 0x00040000e5e52812 */ /* 0x000fc800078efcff */
[----:B------:R-:W-:Y:S02]  /*16590*/  LOP3.LUT R229, R229, 0xffff7fff, RZ, 0xc0, !PT ;  /* 0xffff7fffe5e57812 */ /* 0x000fe400078ec0ff */
[----:B0-----:R-:W-:-:S04]  /*165a0*/  @!P5 IADD3 R58, P3, P4, R24, R16, R2 ;  /* 0x00000010183ad210 */ /* 0x001fc80007c7e002 */
[----:B------:R-:W-:Y:S02]  /*165b0*/  @!P5 IADD3.X R59, R38, R17, R6, P3, P4 ;  /* 0x00000011263bd210 */ /* 0x000fe40001fe8406 */
[----:B------:R-:W0:Y:S02]  /*165c0*/  @!P2 LDC.64 R16, c[0x0][0x5c0] ;  /* 0x00017000ff10ab82 */ /* 0x000e240000000a00 */
[----:B0-----:R-:W-:-:S04]  /*165d0*/  @!P2 IADD3 R56, P3, P4, R24, R16, R2 ;  /* 0x000000101838a210 */ /* 0x001fc80007c7e002 */
[----:B------:R-:W-:Y:S02]  /*165e0*/  @!P2 IADD3.X R57, R38, R17, R6, P3, P4 ;  /* 0x000000112639a210 */ /* 0x000fe40001fe8406 */
[----:B------:R-:W-:-:S04]  /*165f0*/  ISETP.GE.AND P2, PT, R40, 0x109, PT ;  /* 0x000001092800780c */ /* 0x000fc80003f46270 */
[----:B------:R-:W-:-:S09]  /*16600*/  ISETP.LT.OR P4, PT, R39, 0x11, !P2 ;  /* 0x000000112700780c */ /* 0x000fd20005781670 */
[----:B------:R-:W-:-:S04]  /*16610*/  @P2 LOP3.LUT R0, R0, 0x4000000, RZ, 0xfc, !PT ;  /* 0x0400000000002812 */ /* 0x000fc800078efcff */
[----:B-1----:R-:W0:Y:S01]  /*16620*/  @!P4 LDC.64 R14, c[0x0][0x5c0] ;  /* 0x00017000ff0ecb82 */ /* 0x002e220000000a00 */
[----:B------:R-:W-:-:S04]  /*16630*/  @!P4 IADD3 R17, P3, P5, R2, R24, R3 ;  /* 0x000000180211c210 */ /* 0x000fc80007d7e003 */
[----:B------:R-:W-:Y:S02]  /*16640*/  @!P4 IADD3.X R16, R6, R38, R4, P3, P5 ;  /* 0x000000260610c210 */ /* 0x000fe40001fea404 */
[----:B0-----:R-:W-:-:S05]  /*16650*/  @!P4 IADD3 R14, P3, R17, R14, RZ ;  /* 0x0000000e110ec210 */ /* 0x001fca0007f7e0ff */
[----:B------:R-:W-:Y:S01]  /*16660*/  @!P4 IMAD.X R15, R16, 0x1, R15, P3 ;  /* 0x00000001100fc824 */ /* 0x000fe200018e060f */
[C---:B------:R-:W-:Y:S02]  /*16670*/  ISETP.LT.OR P3, PT, R39.reuse, 0x12, !P2 ;  /* 0x000000122700780c */ /* 0x040fe40005761670 */
[----:B------:R-:W-:Y:S02]  /*16680*/  ISETP.LT.OR P2, PT, R39, 0x59, !P1 ;  /* 0x000000592700780c */ /* 0x000fe40004f41670 */
[----:B------:R0:W-:Y:S09]  /*16690*/  @!P4 STG.E.U8 desc[UR46][R14.64+0x10], R13 ;  /* 0x0000100d0e00c986 */ /* 0x0001f2000c10112e */
[----:B------:R-:W1:Y:S01]  /*166a0*/  @!P3 LDC.64 R16, c[0x0][0x5c0] ;  /* 0x00017000ff10bb82 */ /* 0x000e620000000a00 */
[----:B------:R-:W-:-:S02]  /*166b0*/  @!P3 IADD3 R19, P5, P6, R2, R24, R3 ;  /* 0x000000180213b210 */ /* 0x000fc40007ebe003 */
[----:B------:R-:W-:Y:S02]  /*166c0*/  @P2 LOP3.LUT R229, R229, 0x8000, RZ, 0xfc, !PT ;  /* 0x00008000e5e52812 */ /* 0x000fe400078efcff */
[----:B------:R-:W-:Y:S02]  /*166d0*/  @!P3 IADD3.X R18, R6, R38, R4, P5, P6 ;  /* 0x000000260612b210 */ /* 0x000fe40002fec404 */
[----:B------:R-:W-:Y:S01]  /*166e0*/  LOP3.LUT R229, R229, 0xffffbfff, RZ, 0xc0, !PT ;  /* 0xffffbfffe5e57812 */ /* 0x000fe200078ec0ff */
        /* <DEDUP_REMOVED lines=8> */
[----:B------:R-:W-:-:S09]  /*16770*/  LOP3.LUT P6, RZ, R228, 0x2, RZ, 0xc0, !PT ;  /* 0x00000002e4ff7812 */ /* 0x000fd200078cc0ff */
[----:B0-----:R-:W0:Y:S01]  /*16780*/  @!P2 LDC.64 R12, c[0x0][0x5c0] ;  /* 0x00017000ff0cab82 */ /* 0x001e220000000a00 */
[----:B------:R-:W-:Y:S01]  /*16790*/  @P2 LOP3.LUT R229, R229, 0x4000, RZ, 0xfc, !PT ;  /* 0x00004000e5e52812 */ /* 0x000fe200078efcff */
[----:B------:R-:W-:Y:S01]  /*167a0*/  @!P5 STG.E.U8 desc[UR46][R100.64+0x18], R11 ;  /* 0x0000180b6400d986 */ /* 0x000fe2000c10112e */
[----:B------:R-:W-:Y:S02]  /*167b0*/  ISETP.LT.OR P5, PT, R39, 0x52, !P0 ;  /* 0x000000522700780c */ /* 0x000fe400047a1670 */
[----:B------:R-:W-:Y:S01]  /*167c0*/  LOP3.LUT R229, R229, 0xffffdfff, RZ, 0xc0, !PT ;  /* 0xffffdfffe5e57812 */ /* 0x000fe200078ec0ff */
[----:B------:R1:W-:Y:S01]  /*167d0*/  @!P6 STG.E.U8 desc[UR46][R92.64+0x19], R10 ;  /* 0x0000190a5c00e986 */ /* 0x0003e2000c10112e */
        /* <DEDUP_REMOVED lines=16> */
[----:B------:R-:W-:-:S13]  /*168e0*/  ISETP.LT.OR P4, PT, R39, 0x19, !P2 ;  /* 0x000000192700780c */ /* 0x000fda0005781670 */
        /* <DEDUP_REMOVED lines=16> */
[----:B0-----:R-:W-:Y:S01]  /*169f0*/  @!P2 IADD3 R46, P5, P6, R24, R10, R5 ;  /* 0x0000000a182ea210 */ /* 0x001fe20007ebe005 */
[----:B--2---:R-:W-:-:S03]  /*16a00*/  FMUL R10, R225, UR41 ;  /* 0x00000029e10a7c20 */ /* 0x004fc60008400000 */
[----:B------:R0:W-:Y:S01]  /*16a10*/  @!P3 STG.E.U8 desc[UR46][R12.64+0x19], R8 ;  /* 0x000019080c00b986 */ /* 0x0001e2000c10112e */
[----:B------:R-:W-:Y:S02]  /*16a20*/  @!P2 IADD3.X R47, R38, R11, R7, P5, P6 ;  /* 0x0000000b262fa210 */ /* 0x000fe40002fec407 */
[----:B------:R-:W-:Y:S01]  /*16a30*/  ISETP.LT.OR P2, PT, R39, 0x5a, !P0 ;  /* 0x0000005a2700780c */ /* 0x000fe20004741670 */
[----:B------:R-:W2:Y:S01]  /*16a40*/  LDL.LU R225, [R1+0xc] ;  /* 0x00000c0001e17983 */ /* 0x000ea20000300800 */
[----:B------:R-:W-:-:S11]  /*16a50*/  ISETP.GE.AND P6, PT, R40, 0x1, PT ;  /* 0x000000012800780c */ /* 0x000fd60003fc6270 */
[----:B0-----:R-:W0:Y:S01]  /*16a60*/  @!P2 LDC.64 R8, c[0x0][0x5c0] ;  /* 0x00017000ff08ab82 */ /* 0x001e220000000a00 */
[----:B------:R-:W-:Y:S02]  /*16a70*/  F2FP.SATFINITE.E4M3.F32.PACK_AB_MERGE_C R10, RZ, R10, RZ ;  /* 0x0000000aff0a723e */ /* 0x000fe400048070ff */
[----:B------:R-:W-:Y:S02]  /*16a80*/  ISETP.GE.AND P5, PT, R40, 0x101, PT ;  /* 0x000001012800780c */ /* 0x000fe40003fa6270 */
[----:B------:R-:W-:Y:S02]  /*16a90*/  @P2 LOP3.LUT R229, R229, 0x200, RZ, 0xfc, !PT ;  /* 0x00000200e5e52812 */ /* 0x000fe400078efcff */
[----:B0-----:R-:W-:-:S04]  /*16aa0*/  @!P2 IADD3 R44, P3, P4, R24, R8, R5 ;  /* 0x00000008182ca210 */ /* 0x001fc80007c7e005 */
[----:B------:R-:W-:Y:S02]  /*16ab0*/  @!P2 IADD3.X R45, R38, R9, R7, P3, P4 ;  /* 0x00000009262da210 */ /* 0x000fe40001fe8407 */
[----:B------:R-:W-:-:S13]  /*16ac0*/  ISETP.LT.OR P3, PT, R39, 0x21, !P6 ;  /* 0x000000212700780c */ /* 0x000fda0007761670 */
[----:B------:R-:W0:Y:S02]  /*16ad0*/  @!P3 LDC.64 R8, c[0x0][0x5c0] ;  /* 0x00017000ff08bb82 */ /* 0x000e240000000a00 */
[----:B0-----:R-:W-:-:S05]  /*16ae0*/  @!P3 IADD3 R8, P4, R24, R8, RZ ;  /* 0x000000081808b210 */ /* 0x001fca0007f9e0ff */
[----:B------:R-:W-:-:S05]  /*16af0*/  @!P3 IMAD.X R9, R38, 0x1, R9, P4 ;  /* 0x000000012609b824 */ /* 0x000fca00020e0609 */
[----:B------:R3:W-:Y:S02]  /*16b00*/  @!P3 STG.E.U8 desc[UR46][R8.64+0x20], R10 ;  /* 0x0000200a0800b986 */ /* 0x0007e4000c10112e */
[----:B---3--:R-:W-:Y:S02]  /*16b10*/  FMUL R10, R224, UR41 ;  /* 0x00000029e00a7c20 */ /* 0x008fe40008400000 */
[----:B------:R-:W3:Y:S01]  /*16b20*/  LDL.LU R224, [R1+0x10] ;  /* 0x0000100001e07983 */ /* 0x000ee20000300800 */
[----:B------:R-:W-:-:S13]  /*16b30*/  ISETP.LT.OR P3, PT, R39, 0x22, !P6 ;  /* 0x000000222700780c */ /* 0x000fda0007761670 */
[----:B------:R-:W0:Y:S01]  /*16b40*/  @!P3 LDC.64 R8, c[0x0][0x5c0] ;  /* 0x00017000ff08bb82 */ /* 0x000e220000000a00 */
[----:B------:R-:W-:Y:S02]  /*16b50*/  ISETP.LT.OR P0, PT, R39, 0x51, !P5 ;  /* 0x000000512700780c */ /* 0x000fe40006f01670 */
[----:B------:R-:W-:Y:S02]  /*16b60*/  F2FP.SATFINITE.E4M3.F32.PACK_AB_MERGE_C R10, RZ, R10, RZ ;  /* 0x0000000aff0a723e */ /* 0x000fe400048070ff */
[----:B0-----:R-:W-:-:S05]  /*16b70*/  @!P3 IADD3 R8, P4, R24, R8, RZ ;  /* 0x000000081808b210 */ /* 0x001fca0007f9e0ff */
[----:B------:R-:W-:-:S05]  /*16b80*/  @!P3 IMAD.X R9, R38, 0x1, R9, P4 ;  /* 0x000000012609b824 */ /* 0x000fca00020e0609 */
[----:B------:R0:W-:Y:S02]  /*16b90*/  @!P3 STG.E.U8 desc[UR46][R8.64+0x21], R10 ;  /* 0x0000210a0800b986 */ /* 0x0001e4000c10112e */
[----:B0-----:R-:W0:Y:S01]  /*16ba0*/  @!P0 LDC.64 R8, c[0x0][0x5c0] ;  /* 0x00017000ff088b82 */ /* 0x001e220000000a00 */
[----:B------:R-:W-:-:S04]  /*16bb0*/  LOP3.LUT R229, R229, 0xffffff7f, RZ, 0xc0, !PT ;  /* 0xffffff7fe5e57812 */ /* 0x000fc800078ec0ff */
[----:B------:R-:W-:Y:S02]  /*16bc0*/  @P0 LOP3.LUT R229, R229, 0x80, RZ, 0xfc, !PT ;  /* 0x00000080e5e50812 */ /* 0x000fe400078efcff */
[----:B0-----:R-:W-:-:S04]  /*16bd0*/  @!P0 IADD3 R42, P3, P4, R24, R8, R3 ;  /* 0x00000008182a8210 */ /* 0x001fc80007c7e003 */
[----:B------:R-:W-:Y:S02]  /*16be0*/  @!P0 IADD3.X R43, R38, R9, R4, P3, P4 ;  /* 0x00000009262b8210 */ /* 0x000fe40001fe8404 */
[----:B------:R-:W-:-:S13]  /*16bf0*/  ISETP.LT.OR P0, PT, R39, 0x52, !P5 ;  /* 0x000000522700780c */ /* 0x000fda0006f01670 */
[----:B------:R-:W0:Y:S02]  /*16c00*/  @!P0 LDC.64 R8, c[0x0][0x5c0] ;  /* 0x00017000ff088b82 */ /* 0x000e240000000a00 */
[----:B0-----:R-:W-:Y:S01]  /*16c10*/  @!P0 IADD3 R36, P3, P4, R24, R8, R3 ;  /* 0x0000000818248210 */ /* 0x001fe20007c7e003 */
[----:B----4-:R-:W-:Y:S02]  /*16c20*/  FMUL R8, R226, UR41 ;  /* 0x00000029e2087c20 */ /* 0x010fe40008400000 */
[----:B------:R-:W4:Y:S01]  /*16c30*/  LDL.LU R226, [R1+0x14] ;  /* 0x0000140001e27983 */ /* 0x000f220000300800 */
[----:B------:R-:W-:Y:S02]  /*16c40*/  ISETP.LT.OR P2, PT, R39, 0x21, !P1 ;  /* 0x000000212700780c */ /* 0x000fe40004f41670 */
[----:B------:R-:W-:-:S11]  /*16c50*/  F2FP.SATFINITE.E4M3.F32.PACK_AB_MERGE_C R8, RZ, R8, RZ ;  /* 0x00000008ff08723e */ /* 0x000fd600048070ff */
[----:B------:R0:W-:Y:S01]  /*16c60*/  @!P2 STG.E.U8 desc[UR46][R108.64+0x20], R8 ;  /* 0x000020086c00a986 */ /* 0x0001e2000c10112e */
[----:B------:R-:W-:Y:S02]  /*16c70*/  ISETP.LT.OR P2, PT, R39, 0x59, !P5 ;  /* 0x000000592700780c */ /* 0x000fe40006f41670 */
[----:B------:R-:W-:-:S11]  /*16c80*/  @!P0 IADD3.X R37, R38, R9, R4, P3, P4 ;  /* 0x0000000926258210 */ /* 0x000fd60001fe8404 */
[----:B0-----:R-:W0:Y:S02]  /*16c90*/  @!P2 LDC.64 R8, c[0x0][0x5c0] ;  /* 0x00017000ff08ab82 */ /* 0x001e240000000a00 */
[----:B0-----:R-:W-:Y:S01]  /*16ca0*/  @!P2 IADD3 R34, P3, P4, R24, R8, R3 ;  /* 0x000000081822a210 */ /* 0x001fe20007c7e003 */
[----:B--2---:R-:W-:Y:S02]  /*16cb0*/  FMUL R8, R225, UR41 ;  /* 0x00000029e1087c20 */ /* 0x004fe40008400000 */
[----:B------:R-:W2:Y:S01]  /*16cc0*/  LDL.LU R225, [R1+0x18] ;  /* 0x0000180001e17983 */ /* 0x000ea20000300800 */
[----:B------:R-:W-:Y:S02]  /*16cd0*/  @!P2 IADD3.X R35, R38, R9, R4, P3, P4 ;  /* 0x000000092623a210 */ /* 0x000fe40001fe8404 */
[C---:B------:R-:W-:Y:S02]  /*16ce0*/  ISETP.LT.OR P4, PT, R39.reuse, 0x22, !P1 ;  /* 0x000000222700780c */ /* 0x040fe40004f81670 */
[----:B------:R-:W-:-:S02]  /*16cf0*/  ISETP.LT.OR P5, PT, R39, 0x5a, !P5 ;  /* 0x0000005a2700780c */ /* 0x000fc40006fa1670 */
[----:B------:R-:W-:-:S09]  /*16d00*/  F2FP.SATFINITE.E4M3.F32.PACK_AB_MERGE_C R8, RZ, R8, RZ ;  /* 0x00000008ff08723e */ /* 0x000fd200048070ff */
[----:B------:R0:W-:Y:S02]  /*16d10*/  @!P4 STG.E.U8 desc[UR46][R32.64+0x21], R8 ;  /* 0x000021082000c986 */ /* 0x0001e4000c10112e */
[----:B0-----:R-:W0:Y:S01]  /*16d20*/  @!P5 LDC.64 R8, c[0x0][0x5c0] ;  /* 0x00017000ff08db82 */ /* 0x001e220000000a00 */
[----:B---3--:R-:W-:Y:S02]  /*16d30*/  FMUL R10, R224, UR41 ;  /* 0x00000029e00a7c20 */ /* 0x008fe40008400000 */
[----:B------:R-:W3:Y:S01]  /*16d40*/  LDL.LU R224, [R1+0x1c] ;  /* 0x00001c0001e07983 */ /* 0x000ee20000300800 */
[----:B0-----:R-:W-:-:S04]  /*16d50*/  @!P5 IADD3 R32, P3, P4, R24, R8, R3 ;  /* 0x000000081820d210 */ /* 0x001fc80007c7e003 */
[----:B------:R-:W-:Y:S02]  /*16d60*/  @!P5 IADD3.X R33, R38, R9, R4, P3, P4 ;  /* 0x000000092621d210 */ /* 0x000fe40001fe8404 */
[----:B------:R-:W-:-:S13]  /*16d70*/  ISETP.LT.OR P3, PT, R39, 0x29, !P6 ;  /* 0x000000292700780c */ /* 0x000fda0007761670 */
[----:B------:R-:W0:Y:S01]  /*16d80*/  @!P3 LDC.64 R8, c[0x0][0x5c0] ;  /* 0x00017000ff08bb82 */ /* 0x000e220000000a00 */
[----:B------:R-:W-:Y:S02]  /*16d90*/  F2FP.SATFINITE.E4M3.F32.PACK_AB_MERGE_C R10, RZ, R10, RZ ;  /* 0x0000000aff0a723e */ /* 0x000fe400048070ff */
[----:B0-----:R-:W-:-:S05]  /*16da0*/  @!P3 IADD3 R8, P4, R24, R8, RZ ;  /* 0x000000081808b210 */ /* 0x001fca0007f9e0ff */
[----:B------:R-:W-:-:S05]  /*16db0*/  @!P3 IMAD.X R9, R38, 0x1, R9, P4 ;  /* 0x000000012609b824 */ /* 0x000fca00020e0609 */
[----:B------:R0:W-:Y:S01]  /*16dc0*/  @!P3 STG.E.U8 desc[UR46][R8.64+0x28], R10 ;  /* 0x0000280a0800b986 */ /* 0x0001e2000c10112e */
[----:B------:R-:W-:Y:S02]  /*16dd0*/  ISETP.LT.OR P3, PT, R39, 0x2a, !P6 ;  /* 0x0000002a2700780c */ /* 0x000fe40007761670 */
[----:B------:R-:W-:-:S04]  /*16de0*/  LOP3.LUT R229, R229, 0xffffffbf, RZ, 0xc0, !PT ;  /* 0xffffffbfe5e57812 */ /* 0x000fc800078ec0ff */
[----:B------:R-:W-:-:S07]  /*16df0*/  @P0 LOP3.LUT R229, R229, 0x40, RZ, 0xfc, !PT ;  /* 0x00000040e5e50812 */ /* 0x000fce00078efcff */
[----:B0-----:R-:W0:Y:S01]  /*16e00*/  @!P3 LDC.64 R8, c[0x0][0x5c0] ;  /* 0x00017000ff08bb82 */ /* 0x001e220000000a00 */
[----:B------:R-:W-:-:S04]  /*16e10*/  LOP3.LUT R229, R229, 0xffffffdf, RZ, 0xc0, !PT ;  /* 0xffffffdfe5e57812 */ /* 0x000fc800078ec0ff */
[----:B------:R-:W-:-:S04]  /*16e20*/  @P2 LOP3.LUT R229, R229, 0x20, RZ, 0xfc, !PT ;  /* 0x00000020e5e52812 */ /* 0x000fc800078efcff */
[----:B------:R-:W-:-:S04]  /*16e30*/  LOP3.LUT R229, R229, 0xffffffef, RZ, 0xc0, !PT ;  /* 0xffffffefe5e57812 */ /* 0x000fc800078ec0ff */
[----:B------:R-:W-:Y:S02]  /*16e40*/  @P5 LOP3.LUT R229, R229, 0x10, RZ, 0xfc, !PT ;  /* 0x00000010e5e55812 */ /* 0x000fe400078efcff */
[----:B------:R-:W-:Y:S02]  /*16e50*/  ISETP.LT.OR P5, PT, R39, 0x61, !P1 ;  /* 0x000000612700780c */ /* 0x000fe40004fa1670 */
[----:B0-----:R-:W-:-:S05]  /*16e60*/  @!P3 IADD3 R8, P4, R24, R8, RZ ;  /* 0x000000081808b210 */ /* 0x001fca0007f9e0ff */
[----:B------:R-:W-:Y:S02]  /*16e70*/  @!P3 IMAD.X R9, R38, 0x1, R9, P4 ;  /* 0x000000012609b824 */ /* 0x000fe400020e0609 */
[----:B----4-:R-:W-:Y:S01]  /*16e80*/  FMUL R10, R226, UR41 ;  /* 0x00000029e20a7c20 */ /* 0x010fe20008400000 */
[----:B------:R-:W-:Y:S01]  /*16e90*/  LOP3.LUT R229, R229, 0xfffffff7, RZ, 0xc0, !PT ;  /* 0xfffffff7e5e57812 */ /* 0x000fe200078ec0ff */
[----:B------:R-:W4:Y:S03]  /*16ea0*/  LDL.LU R226, [R1+0x20] ;  /* 0x0000200001e27983 */ /* 0x000f260000300800 */
[----:B------:R-:W-:-:S05]  /*16eb0*/  F2FP.SATFINITE.E4M3.F32.PACK_AB_MERGE_C R10, RZ, R10, RZ ;  /* 0x0000000aff0a723e */ /* 0x000fca00048070ff */
[----:B------:R0:W-:Y:S02]  /*16ec0*/  @!P3 STG.E.U8 desc[UR46][R8.64+0x29], R10 ;  /* 0x0000290a0800b986 */ /* 0x0001e4000c10112e */
[----:B0-----:R-:W0:Y:S01]  /*16ed0*/  @!P5 LDC.64 R8, c[0x0][0x5c0] ;  /* 0x00017000ff08db82 */ /* 0x001e220000000a00 */
[----:B------:R-:W-:Y:S02]  /*16ee0*/  @P5 LOP3.LUT R229, R229, 0x8, RZ, 0xfc, !PT ;  /* 0x00000008e5e55812 */ /* 0x000fe400078efcff */
[----:B0-----:R-:W-:-:S04]  /*16ef0*/  @!P5 IADD3 R30, P3, P4, R24, R8, R2 ;  /* 0x00000008181ed210 */ /* 0x001fc80007c7e002 */
[----:B------:R-:W-:Y:S02]  /*16f00*/  @!P5 IADD3.X R31, R38, R9, R6, P3, P4 ;  /* 0x00000009261fd210 */ /* 0x000fe40001fe8406 */
[----:B------:R-:W-:-:S13]  /*16f10*/  ISETP.LT.OR P5, PT, R39, 0x62, !P1 ;  /* 0x000000622700780c */ /* 0x000fda0004fa1670 */
[----:B------:R-:W0:Y:S02]  /*16f20*/  @!P5 LDC.64 R8, c[0x0][0x5c0] ;  /* 0x00017000ff08db82 */ /* 0x000e240000000a00 */
[----:B0-----:R-:W-:Y:S01]  /*16f30*/  @!P5 IADD3 R28, P3, P4, R24, R8, R2 ;  /* 0x00000008181cd210 */ /* 0x001fe20007c7e002 */
[----:B--2---:R-:W-:Y:S02]  /*16f40*/  FMUL R8, R225, UR41 ;  /* 0x00000029e1087c20 */ /* 0x004fe40008400000 */
[----:B------:R-:W2:Y:S01]  /*16f50*/  LDL.LU R225, [R1+0x24] ;  /* 0x0000240001e17983 */ /* 0x000ea20000300800 */
[----:B------:R-:W-:Y:S02]  /*16f60*/  LOP3.LUT R229, R229, 0xfffffffd, RZ, 0xc0, !PT ;  /* 0xfffffffde5e57812 */ /* 0x000fe400078ec0ff */
[----:B------:R-:W-:Y:S02]  /*16f70*/  ISETP.LT.OR P6, PT, R39, 0x29, !P1 ;  /* 0x000000292700780c */ /* 0x000fe40004fc1670 */
[----:B------:R-:W-:-:S02]  /*16f80*/  @P5 LOP3.LUT R229, R229, 0x2, RZ, 0xfc, !PT ;  /* 0x00000002e5e55812 */ /* 0x000fc400078efcff */
[----:B------:R-:W-:Y:S02]  /*16f90*/  @!P5 IADD3.X R29, R38, R9, R6, P3, P4 ;  /* 0x00000009261dd210 */ /* 0x000fe40001fe8406 */
[----:B------:R-:W-:Y:S02]  /*16fa0*/  ISETP.LT.OR P5, PT, R39, 0x69, !P1 ;  /* 0x000000692700780c */ /* 0x000fe40004fa1670 */
[----:B------:R-:W-:-:S05]  /*16fb0*/  F2FP.SATFINITE.E4M3.F32.PACK_AB_MERGE_C R8, RZ, R8, RZ ;  /* 0x00000008ff08723e */ /* 0x000fca00048070ff */
[----:B------:R0:W-:Y:S06]  /*16fc0*/  @!P6 STG.E.U8 desc[UR46][R126.64+0x28], R8 ;  /* 0x000028087e00e986 */ /* 0x0001ec000c10112e */
[----:B0-----:R-:W0:Y:S02]  /*16fd0*/  @!P5 LDC.64 R8, c[0x0][0x5c0] ;  /* 0x00017000ff08db82 */ /* 0x001e240000000a00 */
[----:B0-----:R-:W-:Y:S01]  /*16fe0*/  @!P5 IADD3 R26, P3, P4, R24, R8, R2 ;  /* 0x00000008181ad210 */ /* 0x001fe20007c7e002 */
[----:B---3--:R-:W-:Y:S02]  /*16ff0*/  FMUL R8, R224, UR41 ;  /* 0x00000029e0087c20 */ /* 0x008fe40008400000 */
[----:B------:R-:W3:Y:S01]  /*17000*/  LDL.LU R224, [R1+0x28] ;  /* 0x0000280001e07983 */ /* 0x000ee20000300800 */
[----:B------:R-:W-:-:S02]  /*17010*/  ISETP.LT.OR P6, PT, R39, 0x2a, !P1 ;  /* 0x0000002a2700780c */ /* 0x000fc40004fc1670 */
[----:B------:R-:W-:Y:S02]  /*17020*/  @!P5 IADD3.X R27, R38, R9, R6, P3, P4 ;  /* 0x00000009261bd210 */ /* 0x000fe40001fe8406 */
[----:B------:R-:W-:Y:S02]  /*17030*/  ISETP.LT.OR P4, PT, R39, 0x6a, !P1 ;  /* 0x0000006a2700780c */ /* 0x000fe40004f81670 */
[----:B------:R-:W-:-:S07]  /*17040*/  F2FP.SATFINITE.E4M3.F32.PACK_AB_MERGE_C R8, RZ, R8, RZ ;  /* 0x00000008ff08723e */ /* 0x000fce00048070ff */
[----:B------:R0:W-:Y:S04]  /*17050*/  @!P6 STG.E.U8 desc[UR46][R120.64+0x29], R8 ;  /* 0x000029087800e986 */ /* 0x0001e8000c10112e */
[----:B0-----:R-:W0:Y:S01]  /*17060*/  @!P4 LDC.64 R8, c[0x0][0x5c0] ;  /* 0x00017000ff08cb82 */ /* 0x001e220000000a00 */
[----:B------:R-:W-:-:S04]  /*17070*/  LOP3.LUT R229, R229, 0xfffffffb, RZ, 0xc0, !PT ;  /* 0xfffffffbe5e57812 */ /* 0x000fc800078ec0ff */
[----:B------:R-:W-:Y:S02]  /*17080*/  @P5 LOP3.LUT R229, R229, 0x4, RZ, 0xfc, !PT ;  /* 0x00000004e5e55812 */ /* 0x000fe400078efcff */
[----:B------:R-:W-:Y:S02]  /*17090*/  LOP3.LUT P0, RZ, R0, 0x2000000, RZ, 0xc0, !PT ;  /* 0x0200000000ff7812 */ /* 0x000fe4000780c0ff */
[----:B------:R-:W-:-:S04]  /*170a0*/  LOP3.LUT R229, R229, 0xfffffffe, RZ, 0xc0, !PT ;  /* 0xfffffffee5e57812 */ /* 0x000fc800078ec0ff */
[----:B------:R-:W-:Y:S02]  /*170b0*/  @P4 LOP3.LUT R229, R229, 0x1, RZ, 0xfc, !PT ;  /* 0x00000001e5e54812 */ /* 0x000fe400078efcff */
[----:B0-----:R-:W-:-:S04]  /*170c0*/  @!P4 IADD3 R22, P1, P3, R24, R8, R2 ;  /* 0x000000081816c210 */ /* 0x001fc80007b3e002 */
[----:B------:R-:W-:Y:S02]  /*170d0*/  @!P4 IADD3.X R23, R38, R9, R6, P1, P3 ;  /* 0x000000092617c210 */ /* 0x000fe40000fe6406 */
[----:B------:R-:W-:-:S13]  /*170e0*/  ISETP.LT.OR P4, PT, R39, 0x61, !P0 ;  /* 0x000000612700780c */ /* 0x000fda0004781670 */
[----:B------:R-:W0:Y:S01]  /*170f0*/  @!P4 LDC.64 R8, c[0x0][0x5c0] ;  /* 0x00017000ff08cb82 */ /* 0x000e220000000a00 */
[----:B------:R-:W-:Y:S02]  /*17100*/  LOP3.LUT R228, R228, 0x7fffffff, RZ, 0xc0, !PT ;  /* 0x7fffffffe4e47812 */ /* 0x000fe400078ec0ff */
[----:B------:R-:W-:Y:S02]  /*17110*/  ISETP.LT.OR P6, PT, R39, 0x21, !P0 ;  /* 0x000000212700780c */ /* 0x000fe400047c1670 */
[----:B------:R-:W-:Y:S02]  /*17120*/  @P4 LOP3.LUT R228, R228, 0x80000000, RZ, 0xfc, !PT ;  /* 0x80000000e4e44812 */ /* 0x000fe400078efcff */
[----:B0-----:R-:W-:-:S04]  /*17130*/  @!P4 IADD3 R20, P1, P3, R24, R8, R5 ;  /* 0x000000081814c210 */ /* 0x001fc80007b3e005 */
[----:B------:R-:W-:Y:S02]  /*17140*/  @!P4 IADD3.X R21, R38, R9, R7, P1, P3 ;  /* 0x000000092615c210 */ /* 0x000fe40000fe6407 */
[----:B------:R-:W-:Y:S01]  /*17150*/  ISETP.LT.OR P4, PT, R39, 0x62, !P0 ;  /* 0x000000622700780c */ /* 0x000fe20004781670 */
[----:B----4-:R-:W-:-:S05]  /*17160*/  FMUL R8, R226, UR41 ;  /* 0x00000029e2087c20 */ /* 0x010fca0008400000 */
[----:B------:R-:W-:-:S05]  /*17170*/  F2FP.SATFINITE.E4M3.F32.PACK_AB_MERGE_C R8, RZ, R8, RZ ;  /* 0x00000008ff08723e */ /* 0x000fca00048070ff */
[----:B------:R0:W-:Y:S02]  /*17180*/  @!P6 STG.E.U8 desc[UR46][R124.64+0x20], R8 ;  /* 0x000020087c00e986 */ /* 0x0001e4000c10112e */
[----:B0-----:R-:W0:Y:S02]  /*17190*/  @!P4 LDC.64 R8, c[0x0][0x5c0] ;  /* 0x00017000ff08cb82 */ /* 0x001e240000000a00 */
[----:B0-----:R-:W-:Y:S02]  /*171a0*/  @!P4 IADD3 R18, P1, P3, R24, R8, R5 ;  /* 0x000000081812c210 */ /* 0x001fe40007b3e005 */
[----:B------:R-:W-:Y:S02]  /*171b0*/  LOP3.LUT P2, RZ, R0, 0x1000000, RZ, 0xc0, !PT ;  /* 0x0100000000ff7812 */ /* 0x000fe4000784c0ff */
[----:B------:R-:W-:Y:S02]  /*171c0*/  ISETP.LT.OR P6, PT, R39, 0x22, !P0 ;  /* 0x000000222700780c */ /* 0x000fe400047c1670 */
[----:B------:R-:W-:-:S02]  /*171d0*/  @!P4 IADD3.X R19, R38, R9, R7, P1, P3 ;  /* 0x000000092613c210 */ /* 0x000fc40000fe6407 */
[----:B------:R-:W-:Y:S01]  /*171e0*/  ISETP.LT.OR P3, PT, R39, 0x21, !P2 ;  /* 0x000000212700780c */ /* 0x000fe20005761670 */
[----:B--2---:R-:W-:Y:S02]  /*171f0*/  FMUL R8, R225, UR41 ;  /* 0x00000029e1087c20 */ /* 0x004fe40008400000 */
[----:B------:R-:W2:Y:S03]  /*17200*/  LDL.LU R225, [R1+0x2c] ;  /* 0x00002c0001e17983 */ /* 0x000ea60000300800 */
[----:B------:R-:W-:-:S05]  /*17210*/  F2FP.SATFINITE.E4M3.F32.PACK_AB_MERGE_C R8, RZ, R8, RZ ;  /* 0x00000008ff08723e */ /* 0x000fca00048070ff */
[----:B------:R0:W-:Y:S02]  /*17220*/  @!P6 STG.E.U8 desc[UR46][R118.64+0x21], R8 ;  /* 0x000021087600e986 */ /* 0x0001e4000c10112e */
[----:B0-----:R-:W0:Y:S01]  /*17230*/  @!P3 LDC.64 R8, c[0x0][0x5c0] ;  /* 0x00017000ff08bb82 */ /* 0x001e220000000a00 */
[----:B------:R-:W-:-:S04]  /*17240*/  LOP3.LUT R228, R228, 0xbfffffff, RZ, 0xc0, !PT ;  /* 0xbfffffffe4e47812 */ /* 0x000fc800078ec0ff */
[----:B------:R-:W-:Y:S02]  /*17250*/  @P4 LOP3.LUT R228, R228, 0x40000000, RZ, 0xfc, !PT ;  /* 0x40000000e4e44812 */ /* 0x000fe400078efcff */
[----:B------:R-:W-:-:S04]  /*17260*/  @!P3 IADD3 R11, P1, P4, R2, R24, R5 ;  /* 0x00000018020bb210 */ /* 0x000fc80007c3e005 */
[----:B------:R-:W-:Y:S02]  /*17270*/  @!P3 IADD3.X R10, R6, R38, R7, P1, P4 ;  /* 0x00000026060ab210 */ /* 0x000fe40000fe8407 */
[----:B0-----:R-:W-:-:S05]  /*17280*/  @!P3 IADD3 R8, P1, R11, R8, RZ ;  /* 0x000000080b08b210 */ /* 0x001fca0007f3e0ff */
[----:B------:R-:W-:Y:S02]  /*17290*/  @!P3 IMAD.X R9, R10, 0x1, R9, P1 ;  /* 0x000000010a09b824 */ /* 0x000fe400008e0609 */
[----:B---3--:R-:W-:Y:S02]  /*172a0*/  FMUL R10, R224, UR41 ;  /* 0x00000029e00a7c20 */ /* 0x008fe40008400000 */
[----:B------:R-:W3:Y:S01]  /*172b0*/  LDL.LU R224, [R1+0x30] ;  /* 0x0000300001e07983 */ /* 0x000ee20000300800 */
[----:B------:R-:W-:Y:S02]  /*172c0*/  LOP3.LUT P6, RZ, R229, 0x100, RZ, 0xc0, !PT ;  /* 0x00000100e5ff7812 */ /* 0x000fe400078cc0ff */
[----:B------:R-:W-:Y:S01]  /*172d0*/  ISETP.LT.OR P1, PT, R39, 0x22, !P2 ;  /* 0x000000222700780c */ /* 0x000fe20005721670 */
[----:B------:R-:W4:Y:S01]  /*172e0*/  LDL.LU R226, [R1+0x34] ;  /* 0x0000340001e27983 */ /* 0x000f220000300800 */
[----:B------:R-:W-:Y:S02]  /*172f0*/  LOP3.LUT R0, R0, 0xff7fffff, RZ, 0xc0, !PT ;  /* 0xff7fffff00007812 */ /* 0x000fe400078ec0ff */
[----:B------:R-:W-:-:S07]  /*17300*/  F2FP.SATFINITE.E4M3.F32.PACK_AB_MERGE_C R10, RZ, R10, RZ ;  /* 0x0000000aff0a723e */ /* 0x000fce00048070ff */
[----:B------:R-:W-:Y:S02]  /*17310*/  @P6 LOP3.LUT R0, R0, 0x800000, RZ, 0xfc, !PT ;  /* 0x0080000000006812 */ /* 0x000fe400078efcff */
[----:B------:R-:W-:Y:S01]  /*17320*/  ISETP.LT.OR P6, PT, R39, 0x69, !P0 ;  /* 0x000000692700780c */ /* 0x000fe200047c1670 */
[----:B------:R0:W-:Y:S02]  /*17330*/  @!P3 STG.E.U8 desc[UR46][R8.64+0x20], R10 ;  /* 0x0000200a0800b986 */ /* 0x0001e4000c10112e */
[----:B0-----:R-:W0:Y:S10]  /*17340*/  @!P1 LDC.64 R10, c[0x0][0x5c0] ;  /* 0x00017000ff0a9b82 */ /* 0x001e340000000a00 */
[----:B------:R-:W1:Y:S01]  /*17350*/  @!P6 LDC.64 R8, c[0x0][0x5c0] ;  /* 0x00017000ff08eb82 */ /* 0x000e620000000a00 */
[----:B------:R-:W-:-:S04]  /*17360*/  @!P1 IADD3 R13, P4, P5, R2, R24, R5 ;  /* 0x00000018020d9210 */ /* 0x000fc80007d9e005 */
[----:B------:R-:W-:Y:S02]  /*17370*/  @!P1 IADD3.X R12, R6, R38, R7, P4, P5 ;  /* 0x00000026060c9210 */ /* 0x000fe400027ea407 */
[----:B0-----:R-:W-:-:S05]  /*17380*/  @!P1 IADD3 R10, P3, R13, R10, RZ ;  /* 0x0000000a0d0a9210 */ /* 0x001fca0007f7e0ff */
[----:B------:R-:W-:Y:S01]  /*17390*/  @!P1 IMAD.X R11, R12, 0x1, R11, P3 ;  /* 0x000000010c0b9824 */ /* 0x000fe200018e060b */
[----:B------:R-:W-:Y:S02]  /*173a0*/  ISETP.LT.OR P3, PT, R39, 0x6a, !P0 ;  /* 0x0000006a2700780c */ /* 0x000fe40004761670 */
[----:B-1----:R-:W-:-:S04]  /*173b0*/  @!P6 IADD3 R16, P4, P5, R24, R8, R5 ;  /* 0x000000081810e210 */ /* 0x002fc80007d9e005 */
[----:B------:R-:W-:Y:S02]  /*173c0*/  @!P6 IADD3.X R17, R38, R9, R7, P4, P5 ;  /* 0x000000092611e210 */ /* 0x000fe400027ea407 */
[----:B------:R-:W-:-:S04]  /*173d0*/  LOP3.LUT R228, R228, 0xdfffffff, RZ, 0xc0, !PT ;  /* 0xdfffffffe4e47812 */ /* 0x000fc800078ec0ff */
[----:B------:R-:W-:Y:S02]  /*173e0*/  @P6 LOP3.LUT R228, R228, 0x20000000, RZ, 0xfc, !PT ;  /* 0x20000000e4e46812 */ /* 0x000fe400078efcff */
[----:B------:R-:W-:Y:S02]  /*173f0*/  ISETP.GE.AND P5, PT, R40, 0x101, PT ;  /* 0x000001012800780c */ /* 0x000fe40003fa6270 */
[C---:B------:R-:W-:Y:S02]  /*17400*/  LOP3.LUT P4, RZ, R228.reuse, 0x8000000, RZ, 0xc0, !PT ;  /* 0x08000000e4ff7812 */ /* 0x040fe4000788c0ff */
[----:B------:R-:W-:-:S04]  /*17410*/  LOP3.LUT R228, R228, 0xfbffffff, RZ, 0xc0, !PT ;  /* 0xfbffffffe4e47812 */ /* 0x000fc800078ec0ff */
[----:B------:R-:W-:Y:S01]  /*17420*/  @P3 LOP3.LUT R228, R228, 0x4000000, RZ, 0xfc, !PT ;  /* 0x04000000e4e43812 */ /* 0x000fe200078efcff */
[----:B--2---:R-:W-:Y:S02]  /*17430*/  FMUL R8, R225, UR41 ;  /* 0x00000029e1087c20 */ /* 0x004fe40008400000 */
[----:B------:R-:W2:Y:S03]  /*17440*/  LDL.LU R225, [R1+0x38] ;  /* 0x0000380001e17983 */ /* 0x000ea60000300800 */
[----:B------:R-:W-:-:S05]  /*17450*/  F2FP.SATFINITE.E4M3.F32.PACK_AB_MERGE_C R8, RZ, R8, RZ ;  /* 0x00000008ff08723e */ /* 0x000fca00048070ff */
[----:B------:R0:W-:Y:S02]  /*17460*/  @!P1 STG.E.U8 desc[UR46][R10.64+0x21], R8 ;  /* 0x000021080a009986 */ /* 0x0001e4000c10112e */
[----:B0-----:R-:W0:Y:S02]  /*17470*/  @!P3 LDC.64 R8, c[0x0][0x5c0] ;  /* 0x00017000ff08bb82 */ /* 0x001e240000000a00 */
[----:B0-----:R-:W-:-:S04]  /*17480*/  @!P3 IADD3 R14, P0, P1, R24, R8, R5 ;  /* 0x00000008180eb210 */ /* 0x001fc8000791e005 */
[----:B------:R-:W-:Y:S02]  /*17490*/  @!P3 IADD3.X R15, R38, R9, R7, P0, P1 ;  /* 0x00000009260fb210 */ /* 0x000fe400007e2407 */
[----:B------:R-:W-:-:S13]  /*174a0*/  ISETP.LT.OR P3, PT, R39, 0x61, !P5 ;  /* 0x000000612700780c */ /* 0x000fda0006f61670 */
[----:B------:R-:W0:Y:S02]  /*174b0*/  @!P3 LDC.64 R8, c[0x0][0x5c0] ;  /* 0x00017000ff08bb82 */ /* 0x000e240000000a00 */
[----:B0-----:R-:W-:Y:S01]  /*174c0*/  @!P3 IADD3 R12, P0, P1, R24, R8, R3 ;  /* 0x00000008180cb210 */ /* 0x001fe2000791e003 */
[----:B---3--:R-:W-:Y:S02]  /*174d0*/  FMUL R8, R224, UR41 ;  /* 0x00000029e0087c20 */ /* 0x008fe40008400000 */
[----:B------:R-:W3:Y:S01]  /*174e0*/  LDL.LU R224, [R1+0x3c] ;  /* 0x00003c0001e07983 */ /* 0x000ee20000300800 */
[----:B------:R-:W-:Y:S02]  /*174f0*/  LOP3.LUT R228, R228, 0xefffffff, RZ, 0xc0, !PT ;  /* 0xefffffffe4e47812 */ /* 0x000fe400078ec0ff */
[----:B------:R-:W-:Y:S02]  /*17500*/  @!P3 IADD3.X R13, R38, R9, R4, P0, P1 ;  /* 0x00000009260db210 */ /* 0x000fe400007e2404 */
[----:B------:R-:W-:-:S02]  /*17510*/  @P3 LOP3.LUT R228, R228, 0x10000000, RZ, 0xfc, !PT ;  /* 0x10000000e4e43812 */ /* 0x000fc400078efcff */
[----:B------:R-:W-:Y:S02]  /*17520*/  ISETP.LT.OR P3, PT, R39, 0x62, !P5 ;  /* 0x000000622700780c */ /* 0x000fe40006f61670 */
[----:B------:R-:W-:-:S05]  /*17530*/  F2FP.SATFINITE.E4M3.F32.PACK_AB_MERGE_C R8, RZ, R8, RZ ;  /* 0x00000008ff08723e */ /* 0x000fca00048070ff */
[----:B------:R0:W-:Y:S06]  /*17540*/  @!P4 STG.E.U8 desc[UR46][R132.64+0x28], R8 ;  /* 0x000028088400c986 */ /* 0x0001ec000c10112e */
[----:B0-----:R-:W0:Y:S01]  /*17550*/  @!P3 LDC.64 R8, c[0x0][0x5c0] ;  /* 0x00017000ff08bb82 */ /* 0x001e220000000a00 */
[----:B------:R-:W-:Y:S02]  /*17560*/  LOP3.LUT P6, RZ, R0, 0x800000, RZ, 0xc0, !PT ;  /* 0x0080000000ff7812 */ /* 0x000fe400078cc0ff */
[----:B0-----:R-:W-:Y:S01]  /*17570*/  @!P3 IADD3 R10, P0, P1, R24, R8, R3 ;  /* 0x00000008180ab210 */ /* 0x001fe2000791e003 */
[----:B----4-:R-:W-:Y:S01]  /*17580*/  FMUL R8, R226, UR41 ;  /* 0x00000029e2087c20 */ /* 0x010fe20008400000 */
[----:B------:R-:W-:Y:S01]  /*17590*/  LOP3.LUT R228, R228, 0xf7ffffff, RZ, 0xc0, !PT ;  /* 0xf7ffffffe4e47812 */ /* 0x000fe200078ec0ff */
[----:B------:R-:W4:Y:S01]  /*175a0*/  LDL.LU R226, [R1+0x40] ;  /* 0x0000400001e27983 */ /* 0x000f220000300800 */
[----:B------:R-:W-:-:S02]  /*175b0*/  @!P3 IADD3.X R11, R38, R9, R4, P0, P1 ;  /* 0x00000009260bb210 */ /* 0x000fc400007e2404 */
[----:B------:R-:W-:Y:S02]  /*175c0*/  ISETP.LT.OR P1, PT, R39, 0x29, !P2 ;  /* 0x000000292700780c */ /* 0x000fe40005721670 */
[----:B------:R-:W-:-:S05]  /*175d0*/  F2FP.SATFINITE.E4M3.F32.PACK_AB_MERGE_C R8, RZ, R8, RZ ;  /* 0x00000008ff08723e */ /* 0x000fca00048070ff */
[----:B------:R0:W-:Y:S06]  /*175e0*/  @!P6 STG.E.U8 desc[UR46][R130.64+0x29], R8 ;  /* 0x000029088200e986 */ /* 0x0001ec000c10112e */
[----:B0-----:R-:W0:Y:S01]  /*175f0*/  @!P1 LDC.64 R8, c[0x0][0x5c0] ;  /* 0x00017000ff089b82 */ /* 0x001e220000000a00 */
[----:B------:R-:W-:Y:S02]  /*17600*/  @P3 LOP3.LUT R228, R228, 0x8000000, RZ, 0xfc, !PT ;  /* 0x08000000e4e43812 */ /* 0x000fe400078efcff */
[----:B------:R-:W-:-:S04]  /*17610*/  @!P1 IADD3 R41, P0, P3, R2, R24, R5 ;  /* 0x0000001802299210 */ /* 0x000fc80007b1e005 */
[----:B------:R-:W-:Y:S02]  /*17620*/  @!P1 IADD3.X R25, R6, R38, R7, P0, P3 ;  /* 0x0000002606199210 */ /* 0x000fe400007e6407 */
[----:B0-----:R-:W-:-:S05]  /*17630*/  @!P1 IADD3 R8, P0, R41, R8, RZ ;  /* 0x0000000829089210 */ /* 0x001fca0007f1e0ff */
[----:B------:R-:W-:Y:S01]  /*17640*/  @!P1 IMAD.X R9, R25, 0x1, R9, P0 ;  /* 0x0000000119099824 */ /* 0x000fe200000e0609 */
[----:B------:R-:W-:-:S13]  /*17650*/  ISETP.LT.OR P0, PT, R39, 0x2a, !P2 ;  /* 0x0000002a2700780c */ /* 0x000fda0005701670 */
[----:B------:R-:W-:-:S04]  /*17660*/  @!P0 IADD3 R41, P3, P4, R2, R24, R5 ;  /* 0x0000001802298210 */ /* 0x000fc80007c7e005 */
[----:B------:R-:W-:Y:S01]  /*17670*/  @!P0 IADD3.X R25, R6, R38, R7, P3, P4 ;  /* 0x0000002606198210 */ /* 0x000fe20001fe8407 */
[----:B--2---:R-:W-:Y:S02]  /*17680*/  FMUL R72, R225, UR41 ;  /* 0x00000029e1487c20 */ /* 0x004fe40008400000 */
[----:B------:R-:W2:Y:S03]  /*17690*/  LDL.LU R225, [R1+0x44] ;  /* 0x0000440001e17983 */ /* 0x000ea60000300800 */
[----:B------:R-:W-:-:S05]  /*176a0*/  F2FP.SATFINITE.E4M3.F32.PACK_AB_MERGE_C R72, RZ, R72, RZ ;  /* 0x00000048ff48723e */ /* 0x000fca00048070ff */
[----:B------:R0:W-:Y:S02]  /*176b0*/  @!P1 STG.E.U8 desc[UR46][R8.64+0x28], R72 ;  /* 0x0000284808009986 */ /* 0x0001e4000c10112e */
[----:B0-----:R-:W0:Y:S02]  /*176c0*/  @!P0 LDC.64 R8, c[0x0][0x5c0] ;  /* 0x00017000ff088b82 */ /* 0x001e240000000a00 */
[----:B0-----:R-:W-:-:S05]  /*176d0*/  @!P0 IADD3 R8, P1, R41, R8, RZ ;  /* 0x0000000829088210 */ /* 0x001fca0007f3e0ff */
[----:B------:R-:W-:Y:S02]  /*176e0*/  @!P0 IMAD.X R9, R25, 0x1, R9, P1 ;  /* 0x0000000119098824 */ /* 0x000fe400008e0609 */
[----:B---3--:R-:W-:Y:S02]  /*176f0*/  FMUL R25, R224, UR41 ;  /* 0x00000029e0197c20 */ /* 0x008fe40008400000 */
[----:B------:R-:W3:Y:S01]  /*17700*/  LDL.LU R224, [R1+0x48] ;  /* 0x0000480001e07983 */ /* 0x000ee20000300800 */
[----:B------:R-:W-:-:S04]  /*17710*/  ISETP.GE.AND P6, PT, R40, 0x109, PT ;  /* 0x000001092800780c */ /* 0x000fc80003fc6270 */
[----:B------:R-:W-:Y:S02]  /*17720*/  ISETP.LT.OR P6, PT, R39, 0x21, !P6 ;  /* 0x000000212700780c */ /* 0x000fe400077c1670 */
[----:B------:R-:W-:-:S11]  /*17730*/  F2FP.SATFINITE.E4M3.F32.PACK_AB_MERGE_C R25, RZ, R25, RZ ;  /* 0x00000019ff19723e */ /* 0x000fd600048070ff */
[----:B------:R-:W-:-:S04]  /*17740*/  @!P6 IADD3 R77, P3, P4, R2, R24, R3 ;  /* 0x00000018024de210 */ /* 0x000fc80007c7e003 */
[----:B------:R-:W-:Y:S02]  /*17750*/  @!P6 IADD3.X R73, R6, R38, R4, P3, P4 ;  /* 0x000000260649e210 */ /* 0x000fe40001fe8404 */
[----:B------:R-:W-:Y:S01]  /*17760*/  ISETP.GE.AND P3, PT, R40, 0x109, PT ;  /* 0x000001092800780c */ /* 0x000fe20003f66270 */
[----:B------:R4:W-:Y:S03]  /*17770*/  @!P0 STG.E.U8 desc[UR46][R8.64+0x29], R25 ;  /* 0x0000291908008986 */ /* 0x0009e6000c10112e */
[C---:B------:R-:W-:Y:S02]  /*17780*/  ISETP.LT.OR P5, PT, R39.reuse, 0x22, !P3 ;  /* 0x000000222700780c */ /* 0x040fe40005fa1670 */
[----:B------:R-:W-:Y:S01]  /*17790*/  ISETP.LT.OR P4, PT, R39, 0x29, !P3 ;  /* 0x000000292700780c */ /* 0x000fe20005f81670 */
[----:B----4-:R-:W-:Y:S02]  /*177a0*/  FMUL R8, R226, UR41 ;  /* 0x00000029e2087c20 */ /* 0x010fe40008400000 */
[----:B------:R-:W4:Y:S08]  /*177b0*/  LDL.LU R226, [R1+0x4c] ;  /* 0x00004c0001e27983 */ /* 0x000f300000300800 */
[----:B------:R-:W-:-:S04]  /*177c0*/  @!P5 IADD3 R80, P0, P1, R2, R24, R3 ;  /* 0x000000180250d210 */ /* 0x000fc8000791e003 */
[----:B------:R-:W-:Y:S02]  /*177d0*/  @!P5 IADD3.X R76, R6, R38, R4, P0, P1 ;  /* 0x00000026064cd210 */ /* 0x000fe400007e2404 */
[----:B------:R-:W-:-:S04]  /*177e0*/  @!P4 IADD3 R72, P0, P1, R2, R24, R3 ;  /* 0x000000180248c210 */ /* 0x000fc8000791e003 */
[----:B------:R-:W-:Y:S02]  /*177f0*/  @!P4 IADD3.X R41, R6, R38, R4, P0, P1 ;  /* 0x000000260629c210 */ /* 0x000fe400007e2404 */
[----:B------:R-:W-:Y:S02]  /*17800*/  LOP3.LUT P1, RZ, R229, 0x1000, RZ, 0xc0, !PT ;  /* 0x00001000e5ff7812 */ /* 0x000fe4000782c0ff */
[----:B------:R-:W-:-:S11]  /*17810*/  F2FP.SATFINITE.E4M3.F32.PACK_AB_MERGE_C R8, RZ, R8, RZ ;  /* 0x00000008ff08723e */ /* 0x000fd600048070ff */
[----:B------:R2:W-:Y:S02]  /*17820*/  @!P1 STG.E.U8 desc[UR46][R138.64+0x20], R8 ;  /* 0x000020088a009986 */ /* 0x0005e4000c10112e */
[----:B--2---:R-:W-:Y:S02]  /*17830*/  FMUL R8, R225, UR41 ;  /* 0x00000029e1087c20 */ /* 0x004fe40008400000 */
[----:B------:R-:W2:Y:S01]  /*17840*/  LDL.LU R225, [R1+0x50] ;  /* 0x0000500001e17983 */ /* 0x000ea20000300800 */
[----:B---3--:R-:W-:-:S03]  /*17850*/  FMUL R100, R224, UR41 ;  /* 0x00000029e0647c20 */ /* 0x008fc60008400000 */
[----:B------:R-:W3:Y:S01]  /*17860*/  LDL.LU R224, [R1+0x54] ;  /* 0x0000540001e07983 */ /* 0x000ee20000300800 */
[----:B------:R-:W-:-:S04]  /*17870*/  LOP3.LUT R0, R0, 0xffefffff, RZ, 0xc0, !PT ;  /* 0xffefffff00007812 */ /* 0x000fc800078ec0ff */
[----:B------:R-:W-:Y:S02]  /*17880*/  @P4 LOP3.LUT R0, R0, 0x100000, RZ, 0xfc, !PT ;  /* 0x0010000000004812 */ /* 0x000fe400078efcff */
[----:B------:R-:W-:Y:S02]  /*17890*/  LOP3.LUT P4, RZ, R228, 0x8, RZ, 0xc0, !PT ;  /* 0x00000008e4ff7812 */ /* 0x000fe4000788c0ff */
[----:B------:R-:W-:Y:S02]  /*178a0*/  ISETP.LT.OR P3, PT, R39, 0x2a, !P3 ;  /* 0x0000002a2700780c */ /* 0x000fe40005f61670 */
[----:B------:R-:W-:-:S09]  /*178b0*/  F2FP.SATFINITE.E4M3.F32.PACK_AB_MERGE_C R8, RZ, R8, RZ ;  /* 0x00000008ff08723e */ /* 0x000fd200048070ff */
[----:B------:R0:W-:Y:S02]  /*178c0*/  @!P4 STG.E.U8 desc[UR46][R136.64+0x21], R8 ;  /* 0x000021088800c986 */ /* 0x0001e4000c10112e */
        /* <DEDUP_REMOVED lines=8> */
[----:B0-----:R-:W-:Y:S02]  /*17950*/  @!P6 IADD3 R8, P0, R77, R8, RZ ;  /* 0x000000084d08e210 */ /* 0x001fe40007f1e0ff */
[----:B------:R-:W-:-:S03]  /*17960*/  F2FP.SATFINITE.E4M3.F32.PACK_AB_MERGE_C R100, RZ, R100, RZ ;  /* 0x00000064ff64723e */ /* 0x000fc600048070ff */
[----:B------:R-:W-:Y:S01]  /*17970*/  @!P6 IMAD.X R9, R73, 0x1, R9, P0 ;  /* 0x000000014909e824 */ /* 0x000fe200000e0609 */
[----:B------:R-:W-:-:S04]  /*17980*/  LOP3.LUT P4, RZ, R229, 0x10000, RZ, 0xc0, !PT ;  /* 0x00010000e5ff7812 */ /* 0x000fc8000788c0ff */
[----:B------:R0:W-:Y:S01]  /*17990*/  @!P6 STG.E.U8 desc[UR46][R8.64+0x20], R100 ;  /* 0x000020640800e986 */ /* 0x0001e2000c10112e */
[----:B------:R-:W-:Y:S01]  /*179a0*/  LOP3.LUT R0, R0, 0xffbfffff, RZ, 0xc0, !PT ;  /* 0xffbfffff00007812 */ /* 0x000fe200078ec0ff */
[----:B0-----:R-:W0:Y:S07]  /*179b0*/  @!P5 LDC.64 R8, c[0x0][0x5c0] ;  /* 0x00017000ff08db82 */ /* 0x001e2e0000000a00 */
[----:B------:R-:W-:-:S04]  /*179c0*/  @P4 LOP3.LUT R0, R0, 0x400000, RZ, 0xfc, !PT ;  /* 0x0040000000004812 */ /* 0x000fc800078efcff */
[----:B------:R-:W-:-:S04]  /*179d0*/  LOP3.LUT R0, R0, 0xfffdffff, RZ, 0xc0, !PT ;  /* 0xfffdffff00007812 */ /* 0x000fc800078ec0ff */
[----:B------:R-:W-:Y:S02]  /*179e0*/  @P1 LOP3.LUT R0, R0, 0x20000, RZ, 0xfc, !PT ;  /* 0x0002000000001812 */ /* 0x000fe400078efcff */
[----:B0-----:R-:W-:-:S05]  /*179f0*/  @!P5 IADD3 R8, P1, R80, R8, RZ ;  /* 0x000000085008d210 */ /* 0x001fca0007f3e0ff */
[----:B------:R-:W-:Y:S02]  /*17a00*/  @!P5 IMAD.X R9, R76, 0x1, R9, P1 ;  /* 0x000000014c09d824 */ /* 0x000fe400008e0609 */
[----:B----4-:R-:W-:Y:S02]  /*17a10*/  FMUL R76, R226, UR41 ;  /* 0x00000029e24c7c20 */ /* 0x010fe40008400000 */
[----:B------:R-:W4:Y:S01]  /*17a20*/  LDL.LU R226, [R1+0x58] ;  /* 0x0000580001e27983 */ /* 0x000f220000300800 */
[----:B------:R-:W-:Y:S02]  /*17a30*/  ISETP.LT.OR P0, PT, R39, 0x32, !P2 ;  /* 0x000000322700780c */ /* 0x000fe40005701670 */
[----:B------:R-:W-:-:S11]  /*17a40*/  F2FP.SATFINITE.E4M3.F32.PACK_AB_MERGE_C R76, RZ, R76, RZ ;  /* 0x0000004cff4c723e */ /* 0x000fd600048070ff */
[----:B------:R-:W-:-:S04]  /*17a50*/  @!P0 IADD3 R73, P3, P4, R2, R24, R5 ;  /* 0x0000001802498210 */ /* 0x000fc80007c7e005 */
[----:B------:R-:W-:Y:S02]  /*17a60*/  @!P0 IADD3.X R77, R6, R38, R7, P3, P4 ;  /* 0x00000026064d8210 */ /* 0x000fe40001fe8407 */
[----:B------:R-:W-:Y:S01]  /*17a70*/  ISETP.LT.OR P4, PT, R39, 0x39, !P2 ;  /* 0x000000392700780c */ /* 0x000fe20005781670 */
[----:B------:R2:W-:Y:S01]  /*17a80*/  @!P5 STG.E.U8 desc[UR46][R8.64+0x21], R76 ;  /* 0x0000214c0800d986 */ /* 0x0005e2000c10112e */
[----:B------:R-:W-:-:S04]  /*17a90*/  LOP3.LUT R0, R0, 0xfffeffff, RZ, 0xc0, !PT ;  /* 0xfffeffff00007812 */ /* 0x000fc800078ec0ff */
[----:B------:R-:W-:-:S07]  /*17aa0*/  @P0 LOP3.LUT R0, R0, 0x10000, RZ, 0xfc, !PT ;  /* 0x0001000000000812 */ /* 0x000fce00078efcff */
[----:B------:R-:W-:-:S04]  /*17ab0*/  @!P4 IADD3 R80, P3, P6, R2, R24, R5 ;  /* 0x000000180250c210 */ /* 0x000fc80007e7e005 */
[----:B------:R-:W-:Y:S02]  /*17ac0*/  @!P4 IADD3.X R101, R6, R38, R7, P3, P6 ;  /* 0x000000260665c210 */ /* 0x000fe40001fec407 */
[----:B------:R-:W-:Y:S01]  /*17ad0*/  LOP3.LUT P4, RZ, R0, 0x400000, RZ, 0xc0, !PT ;  /* 0x0040000000ff7812 */ /* 0x000fe2000788c0ff */
[----:B--2---:R-:W-:Y:S02]  /*17ae0*/  FMUL R8, R225, UR41 ;  /* 0x00000029e1087c20 */ /* 0x004fe40008400000 */
[----:B------:R-:W2:Y:S03]  /*17af0*/  LDL.LU R225, [R1+0x5c] ;  /* 0x00005c0001e17983 */ /* 0x000ea60000300800 */
[----:B------:R-:W-:-:S07]  /*17b00*/  F2FP.SATFINITE.E4M3.F32.PACK_AB_MERGE_C R8, RZ, R8, RZ ;  /* 0x00000008ff08723e */ /* 0x000fce00048070ff */
[----:B------:R3:W-:Y:S02]  /*17b10*/  @!P4 STG.E.U8 desc[UR46][R122.64+0x28], R8 ;  /* 0x000028087a00c986 */ /* 0x0007e4000c10112e */
[----:B---3--:R-:W-:Y:S02]  /*17b20*/  FMUL R8, R224, UR41 ;  /* 0x00000029e0087c20 */ /* 0x008fe40008400000 */
[----:B------:R-:W3:Y:S01]  /*17b30*/  LDL.LU R224, [R1+0x60] ;  /* 0x0000600001e07983 */ /* 0x000ee20000300800 */
[----:B------:R-:W-:Y:S02]  /*17b40*/  ISETP.LT.OR P3, PT, R39, 0x3a, !P2 ;  /* 0x0000003a2700780c */ /* 0x000fe40005761670 */
[C---:B------:R-:W-:Y:S02]  /*17b50*/  LOP3.LUT P0, RZ, R228.reuse, 0x10, RZ, 0xc0, !PT ;  /* 0x00000010e4ff7812 */ /* 0x040fe4000780c0ff */
[----:B------:R-:W-:Y:S02]  /*17b60*/  LOP3.LUT R228, R228, 0xfff7ffff, RZ, 0xc0, !PT ;  /* 0xfff7ffffe4e47812 */ /* 0x000fe400078ec0ff */
[----:B------:R-:W-:-:S07]  /*17b70*/  ISETP.GE.AND P1, PT, R40, 0x109, PT ;  /* 0x000001092800780c */ /* 0x000fce0003f26270 */
[----:B------:R-:W-:Y:S02]  /*17b80*/  @!P3 IADD3 R100, P5, P6, R2, R24, R5 ;  /* 0x000000180264b210 */ /* 0x000fe40007ebe005 */
[----:B------:R-:W-:Y:S02]  /*17b90*/  @P3 LOP3.LUT R228, R228, 0x80000, RZ, 0xfc, !PT ;  /* 0x00080000e4e43812 */ /* 0x000fe400078efcff */
[----:B------:R-:W-:Y:S02]  /*17ba0*/  @!P3 IADD3.X R118, R6, R38, R7, P5, P6 ;  /* 0x000000260676b210 */ /* 0x000fe40002fec407 */
[C---:B------:R-:W-:Y:S02]  /*17bb0*/  ISETP.LT.OR P3, PT, R39.reuse, 0x31, !P1 ;  /* 0x000000312700780c */ /* 0x040fe40004f61670 */
[----:B------:R-:W-:Y:S02]  /*17bc0*/  ISETP.LT.OR P4, PT, R39, 0x32, !P1 ;  /* 0x000000322700780c */ /* 0x000fe40004f81670 */
[----:B------:R-:W-:-:S09]  /*17bd0*/  LOP3.LUT R228, R228, 0xff7fffff, RZ, 0xc0, !PT ;  /* 0xff7fffffe4e47812 */ /* 0x000fd200078ec0ff */
[--C-:B------:R-:W-:Y:S02]  /*17be0*/  @!P3 IADD3 R119, P5, P6, R2, R24, R3.reuse ;  /* 0x000000180277b210 */ /* 0x100fe40007ebe003 */
[----:B------:R-:W-:Y:S02]  /*17bf0*/  @P3 LOP3.LUT R228, R228, 0x800000, RZ, 0xfc, !PT ;  /* 0x00800000e4e43812 */ /* 0x000fe400078efcff */
[----:B------:R-:W-:Y:S02]  /*17c00*/  @!P3 IADD3.X R124, R6, R38, R4, P5, P6 ;  /* 0x00000026067cb210 */ /* 0x000fe40002fec404 */
[----:B------:R-:W-:Y:S02]  /*17c10*/  LOP3.LUT R228, R228, 0xffdfffff, RZ, 0xc0, !PT ;  /* 0xffdfffffe4e47812 */ /* 0x000fe400078ec0ff */
[----:B------:R-:W-:Y:S02]  /*17c20*/  @!P4 IADD3 R120, P5, P6, R2, R24, R3 ;  /* 0x000000180278c210 */ /* 0x000fe40007ebe003 */
[----:B------:R-:W-:-:S02]  /*17c30*/  @P4 LOP3.LUT R228, R228, 0x200000, RZ, 0xfc, !PT ;  /* 0x00200000e4e44812 */ /* 0x000fc400078efcff */
[----:B------:R-:W-:Y:S02]  /*17c40*/  @!P4 IADD3.X R123, R6, R38, R4, P5, P6 ;  /* 0x00000026067bc210 */ /* 0x000fe40002fec404 */
[----:B------:R-:W-:Y:S02]  /*17c50*/  LOP3.LUT P4, RZ, R0, 0x100000, RZ, 0xc0, !PT ;  /* 0x0010000000ff7812 */ /* 0x000fe4000788c0ff */
[----:B------:R-:W-:-:S05]  /*17c60*/  F2FP.SATFINITE.E4M3.F32.PACK_AB_MERGE_C R8, RZ, R8, RZ ;  /* 0x00000008ff08723e */ /* 0x000fca00048070ff */
[----:B------:R0:W-:Y:S01]  /*17c70*/  @!P0 STG.E.U8 desc[UR46][R114.64+0x29], R8 ;  /* 0x0000290872008986 */ /* 0x0001e2000c10112e */
[----:B------:R-:W-:-:S05]  /*17c80*/  ISETP.LT.OR P0, PT, R39, 0x39, !P1 ;  /* 0x000000392700780c */ /* 0x000fca0004f01670 */
[----:B0-----:R-:W0:Y:S08]  /*17c90*/  @!P4 LDC.64 R8, c[0x0][0x5c0] ;  /* 0x00017000ff08cb82 */ /* 0x001e300000000a00 */
[----:B------:R-:W-:-:S04]  /*17ca0*/  @!P0 IADD3 R122, P5, P6, R2, R24, R3 ;  /* 0x00000018027a8210 */ /* 0x000fc80007ebe003 */
[----:B------:R-:W-:Y:S02]  /*17cb0*/  @!P0 IADD3.X R126, R6, R38, R4, P5, P6 ;  /* 0x00000026067e8210 */ /* 0x000fe40002fec404 */
[----:B------:R-:W-:Y:S02]  /*17cc0*/  LOP3.LUT P3, RZ, R0, 0x200000, RZ, 0xc0, !PT ;  /* 0x0020000000ff7812 */ /* 0x000fe4000786c0ff */
[----:B0-----:R-:W-:-:S05]  /*17cd0*/  @!P4 IADD3 R8, P5, R72, R8, RZ ;  /* 0x000000084808c210 */ /* 0x001fca0007fbe0ff */
[----:B------:R-:W-:Y:S02]  /*17ce0*/  @!P4 IMAD.X R9, R41, 0x1, R9, P5 ;  /* 0x000000012909c824 */ /* 0x000fe400028e0609 */
[----:B----4-:R-:W-:Y:S02]  /*17cf0*/  FMUL R41, R226, UR41 ;  /* 0x00000029e2297c20 */ /* 0x010fe40008400000 */
[----:B------:R-:W4:Y:S03]  /*17d00*/  LDL.LU R226, [R1+0x64] ;  /* 0x0000640001e27983 */ /* 0x000f260000300800 */
[----:B------:R-:W-:-:S05]  /*17d10*/  F2FP.SATFINITE.E4M3.F32.PACK_AB_MERGE_C R41, RZ, R41, RZ ;  /* 0x00000029ff29723e */ /* 0x000fca00048070ff */
[----:B------:R0:W-:Y:S01]  /*17d20*/  @!P4 STG.E.U8 desc[UR46][R8.64+0x28], R41 ;  /* 0x000028290800c986 */ /* 0x0001e2000c10112e */
[----:B------:R-:W-:Y:S01]  /*17d30*/  ISETP.LT.OR P5, PT, R39, 0x3a, !P1 ;  /* 0x0000003a2700780c */ /* 0x000fe20004fa1670 */
[----:B0-----:R-:W0:Y:S01]  /*17d40*/  @!P3 LDC.64 R8, c[0x0][0x5c0] ;  /* 0x00017000ff08bb82 */ /* 0x001e220000000a00 */
[----:B------:R-:W-:-:S04]  /*17d50*/  LOP3.LUT R228, R228, 0xfffbffff, RZ, 0xc0, !PT ;  /* 0xfffbffffe4e47812 */ /* 0x000fc800078ec0ff */
[----:B------:R-:W-:-:S07]  /*17d60*/  @P0 LOP3.LUT R228, R228, 0x40000, RZ, 0xfc, !PT ;  /* 0x00040000e4e40812 */ /* 0x000fce00078efcff */
[----:B------:R-:W-:-:S04]  /*17d70*/  @!P5 IADD3 R121, P0, P6, R2, R24, R3 ;  /* 0x000000180279d210 */ /* 0x000fc80007e1e003 */
[----:B------:R-:W-:Y:S02]  /*17d80*/  @!P5 IADD3.X R125, R6, R38, R4, P0, P6 ;  /* 0x00000026067dd210 */ /* 0x000fe400007ec404 */
[----:B0-----:R-:W-:-:S05]  /*17d90*/  @!P3 IADD3 R8, P0, R25, R8, RZ ;  /* 0x000000081908b210 */ /* 0x001fca0007f1e0ff */
[----:B------:R-:W-:Y:S02]  /*17da0*/  @!P3 IMAD.X R9, R81, 0x1, R9, P0 ;  /* 0x000000015109b824 */ /* 0x000fe400000e0609 */
[----:B--2---:R-:W-:Y:S02]  /*17db0*/  FMUL R25, R225, UR41 ;  /* 0x00000029e1197c20 */ /* 0x004fe40008400000 */
[----:B------:R-:W2:Y:S03]  /*17dc0*/  LDL.LU R225, [R1+0x68] ;  /* 0x0000680001e17983 */ /* 0x000ea60000300800 */
[----:B------:R-:W-:-:S05]  /*17dd0*/  F2FP.SATFINITE.E4M3.F32.PACK_AB_MERGE_C R25, RZ, R25, RZ ;  /* 0x00000019ff19723e */ /* 0x000fca00048070ff */
[----:B------:R3:W-:Y:S02]  /*17de0*/  @!P3 STG.E.U8 desc[UR46][R8.64+0x29], R25 ;  /* 0x000029190800b986 */ /* 0x0007e4000c10112e */
[----:B---3--:R-:W-:Y:S02]  /*17df0*/  FMUL R25, R224, UR41 ;  /* 0x00000029e0197c20 */ /* 0x008fe40008400000 */
[----:B------:R-:W3:Y:S01]  /*17e00*/  LDL.LU R224, [R1+0x6c] ;  /* 0x00006c0001e07983 */ /* 0x000ee20000300800 */
[----:B------:R-:W-:Y:S02]  /*17e10*/  LOP3.LUT R0, R0, 0xffffdfff, RZ, 0xc0, !PT ;  /* 0xffffdfff00007812 */ /* 0x000fe400078ec0ff */
[C---:B------:R-:W-:Y:S02]  /*17e20*/  ISETP.LT.OR P1, PT, R39.reuse, 0x41, !P2 ;  /* 0x000000412700780c */ /* 0x040fe40005721670 */
[----:B------:R-:W-:Y:S02]  /*17e30*/  @P5 LOP3.LUT R0, R0, 0x2000, RZ, 0xfc, !PT ;  /* 0x0000200000005812 */ /* 0x000fe400078efcff */
[----:B------:R-:W-:-:S02]  /*17e40*/  ISETP.LT.OR P5, PT, R39, 0x42, !P2 ;  /* 0x000000422700780c */ /* 0x000fc400057a1670 */
[----:B------:R-:W-:-:S07]  /*17e50*/  ISETP.GE.AND P0, PT, R40, 0x1, PT ;  /* 0x000000012800780c */ /* 0x000fce0003f06270 */
[----:B------:R-:W-:-:S04]  /*17e60*/  @!P1 IADD3 R140, P4, P6, R2, R24, R5 ;  /* 0x00000018028c9210 */ /* 0x000fc80007e9e005 */
[----:B------:R-:W-:Y:S02]  /*17e70*/  @!P1 IADD3.X R145, R6, R38, R7, P4, P6 ;  /* 0x0000002606919210 */ /* 0x000fe400027ec407 */
[----:B------:R-:W-:-:S04]  /*17e80*/  @!P5 IADD3 R138, P3, P4, R2, R24, R5 ;  /* 0x00000018028ad210 */ /* 0x000fc80007c7e005 */
[----:B------:R-:W-:Y:S02]  /*17e90*/  @!P5 IADD3.X R144, R6, R38, R7, P3, P4 ;  /* 0x000000260690d210 */ /* 0x000fe40001fe8407 */
[----:B------:R-:W-:-:S13]  /*17ea0*/  ISETP.LT.OR P3, PT, R39, 0x31, !P0 ;  /* 0x000000312700780c */ /* 0x000fda0004761670 */
[----:B------:R-:W0:Y:S01]  /*17eb0*/  @!P3 LDC.64 R8, c[0x0][0x5c0] ;  /* 0x00017000ff08bb82 */ /* 0x000e220000000a00 */
[----:B------:R-:W-:Y:S02]  /*17ec0*/  F2FP.SATFINITE.E4M3.F32.PACK_AB_MERGE_C R25, RZ, R25, RZ ;  /* 0x00000019ff19723e */ /* 0x000fe400048070ff */
[----:B0-----:R-:W-:-:S05]  /*17ed0*/  @!P3 IADD3 R8, P4, R24, R8, RZ ;  /* 0x000000081808b210 */ /* 0x001fca0007f9e0ff */
[----:B------:R-:W-:-:S05]  /*17ee0*/  @!P3 IMAD.X R9, R38, 0x1, R9, P4 ;  /* 0x000000012609b824 */ /* 0x000fca00020e0609 */
[----:B------:R0:W-:Y:S01]  /*17ef0*/  @!P3 STG.E.U8 desc[UR46][R8.64+0x30], R25 ;  /* 0x000030190800b986 */ /* 0x0001e2000c10112e */
[----:B------:R-:W-:-:S13]  /*17f00*/  ISETP.LT.OR P3, PT, R39, 0x32, !P0 ;  /* 0x000000322700780c */ /* 0x000fda0004761670 */
[----:B0-----:R-:W0:Y:S01]  /*17f10*/  @!P3 LDC.64 R8, c[0x0][0x5c0] ;  /* 0x00017000ff08bb82 */ /* 0x001e220000000a00 */
[----:B----4-:R-:W-:Y:S02]  /*17f20*/  FMUL R25, R226, UR41 ;  /* 0x00000029e2197c20 */ /* 0x010fe40008400000 */
[----:B------:R-:W4:Y:S01]  /*17f30*/  LDL.LU R226, [R1+0x70] ;  /* 0x0000700001e27983 */ /* 0x000f220000300800 */
[----:B0-----:R-:W-:Y:S02]  /*17f40*/  @!P3 IADD3 R8, P4, R24, R8, RZ ;  /* 0x000000081808b210 */ /* 0x001fe40007f9e0ff */
[----:B------:R-:W-:-:S03]  /*17f50*/  F2FP.SATFINITE.E4M3.F32.PACK_AB_MERGE_C R25, RZ, R25, RZ ;  /* 0x00000019ff19723e */ /* 0x000fc600048070ff */
[----:B------:R-:W-:Y:S01]  /*17f60*/  @!P3 IMAD.X R9, R38, 0x1, R9, P4 ;  /* 0x000000012609b824 */ /* 0x000fe200020e0609 */
[----:B------:R-:W-:-:S04]  /*17f70*/  LOP3.LUT R228, R228, 0xfeffffff, RZ, 0xc0, !PT ;  /* 0xfeffffffe4e47812 */ /* 0x000fc800078ec0ff */
[----:B------:R2:W-:Y:S01]  /*17f80*/  @!P3 STG.E.U8 desc[UR46][R8.64+0x31], R25 ;  /* 0x000031190800b986 */ /* 0x0005e2000c10112e */
[----:B------:R-:W-:-:S04]  /*17f90*/  @P1 LOP3.LUT R228, R228, 0x1000000, RZ, 0xfc, !PT ;  /* 0x01000000e4e41812 */ /* 0x000fc800078efcff */
        /* <DEDUP_REMOVED lines=8> */
[----:B------:R-:W-:-:S04]  /*18020*/  LOP3.LUT R228, R228, 0xffefffff, RZ, 0xc0, !PT ;  /* 0xffefffffe4e47812 */ /* 0x000fc800078ec0ff */
[----:B------:R-:W-:Y:S02]  /*18030*/  @P5 LOP3.LUT R228, R228, 0x100000, RZ, 0xfc, !PT ;  /* 0x00100000e4e45812 */ /* 0x000fe400078efcff */
[----:B------:R-:W-:Y:S02]  /*18040*/  LOP3.LUT R0, R0, 0xfffbffff, RZ, 0xc0, !PT ;  /* 0xfffbffff00007812 */ /* 0x000fe400078ec0ff */
[----:B------:R-:W-:-:S03]  /*18050*/  LOP3.LUT R228, R228, 0xfffeffff, RZ, 0xc0, !PT ;  /* 0xfffeffffe4e47812 */ /* 0x000fc600078ec0ff */
[----:B------:R-:W-:Y:S02]  /*18060*/  @!P6 IADD3 R130, P3, P4, R2, R24, R5 ;  /* 0x000000180282e210 */ /* 0x000fe40007c7e005 */
[----:B------:R-:W-:Y:S02]  /*18070*/  @P6 LOP3.LUT R228, R228, 0x10000, RZ, 0xfc, !PT ;  /* 0x00010000e4e46812 */ /* 0x000fe400078efcff */
[----:B------:R-:W-:Y:S02]  /*18080*/  @!P6 IADD3.X R131, R6, R38, R7, P3, P4 ;  /* 0x000000260683e210 */ /* 0x000fe40001fe8407 */
[----:B------:R-:W-:Y:S02]  /*18090*/  ISETP.LT.OR P6, PT, R39, 0x4a, !P2 ;  /* 0x0000004a2700780c */ /* 0x000fe400057c1670 */
[----:B------:R-:W-:Y:S02]  /*180a0*/  @P2 LOP3.LUT R0, R0, 0x40000, RZ, 0xfc, !PT ;  /* 0x0004000000002812 */ /* 0x000fe400078efcff */
[----:B------:R-:W-:-:S04]  /*180b0*/  ISETP.GE.AND P2, PT, R40, 0x109, PT ;  /* 0x000001092800780c */ /* 0x000fc80003f46270 */
[----:B------:R-:W-:Y:S02]  /*180c0*/  ISETP.LT.OR P1, PT, R39, 0x41, !P2 ;  /* 0x000000412700780c */ /* 0x000fe40005721670 */
[----:B------:R-:W-:-:S03]  /*180d0*/  LOP3.LUT R228, R228, 0xffff7fff, RZ, 0xc0, !PT ;  /* 0xffff7fffe4e47812 */ /* 0x000fc600078ec0ff */
[----:B------:R-:W-:Y:S02]  /*180e0*/  @!P6 IADD3 R133, P3, P4, R2, R24, R5 ;  /* 0x000000180285e210 */ /* 0x000fe40007c7e005 */
[----:B------:R-:W-:Y:S02]  /*180f0*/  @P6 LOP3.LUT R228, R228, 0x8000, RZ, 0xfc, !PT ;  /* 0x00008000e4e46812 */ /* 0x000fe400078efcff */
[----:B------:R-:W-:Y:S02]  /*18100*/  @!P6 IADD3.X R137, R6, R38, R7, P3, P4 ;  /* 0x000000260689e210 */ /* 0x000fe40001fe8407 */
[----:B------:R-:W-:Y:S02]  /*18110*/  LOP3.LUT R228, R228, 0xffffbfff, RZ, 0xc0, !PT ;  /* 0xffffbfffe4e47812 */ /* 0x000fe400078ec0ff */
[----:B------:R-:W-:Y:S02]  /*18120*/  @!P1 IADD3 R134, P3, P4, R2, R24, R3 ;  /* 0x0000001802869210 */ /* 0x000fe40007c7e003 */
[----:B------:R-:W-:-:S02]  /*18130*/  @P1 LOP3.LUT R228, R228, 0x4000, RZ, 0xfc, !PT ;  /* 0x00004000e4e41812 */ /* 0x000fc400078efcff */
[----:B------:R-:W-:Y:S02]  /*18140*/  @!P1 IADD3.X R139, R6, R38, R4, P3, P4 ;  /* 0x00000026068b9210 */ /* 0x000fe40001fe8404 */
[----:B------:R-:W-:Y:S02]  /*18150*/  LOP3.LUT P1, RZ, R229, 0x4000000, RZ, 0xc0, !PT ;  /* 0x04000000e5ff7812 */ /* 0x000fe4000782c0ff */
[----:B------:R-:W-:-:S11]  /*18160*/  LOP3.LUT R0, R0, 0xfff7ffff, RZ, 0xc0, !PT ;  /* 0xfff7ffff00007812 */ /* 0x000fd600078ec0ff */
[----:B------:R-:W-:Y:S02]  /*18170*/  @P1 LOP3.LUT R0, R0, 0x80000, RZ, 0xfc, !PT ;  /* 0x0008000000001812 */ /* 0x000fe400078efcff */
[----:B------:R-:W-:Y:S02]  /*18180*/  ISETP.LT.OR P1, PT, R39, 0x42, !P2 ;  /* 0x000000422700780c */ /* 0x000fe40005721670 */
[----:B------:R-:W-:-:S11]  /*18190*/  LOP3.LUT P5, RZ, R229, 0x2000000, RZ, 0xc0, !PT ;  /* 0x02000000e5ff7812 */ /* 0x000fd600078ac0ff */
[----:B------:R-:W-:-:S04]  /*181a0*/  @!P1 IADD3 R136, P3, P4, R2, R24, R3 ;  /* 0x0000001802889210 */ /* 0x000fc80007c7e003 */
[----:B------:R-:W-:Y:S02]  /*181b0*/  @!P1 IADD3.X R143, R6, R38, R4, P3, P4 ;  /* 0x00000026068f9210 */ /* 0x000fe40001fe8404 */
[----:B------:R-:W-:Y:S02]  /*181c0*/  ISETP.LT.OR P3, PT, R39, 0x39, !P0 ;  /* 0x000000392700780c */ /* 0x000fe40004761670 */
[----:B------:R-:W-:-:S05]  /*181d0*/  F2FP.SATFINITE.E4M3.F32.PACK_AB_MERGE_C R8, RZ, R8, RZ ;  /* 0x00000008ff08723e */ /* 0x000fca00048070ff */
[----:B------:R0:W-:Y:S06]  /*181e0*/  @!P5 STG.E.U8 desc[UR46][R128.64+0x31], R8 ;  /* 0x000031088000d986 */ /* 0x0001ec000c10112e */
[----:B0-----:R-:W0:Y:S01]  /*181f0*/  @!P3 LDC.64 R8, c[0x0][0x5c0] ;  /* 0x00017000ff08bb82 */ /* 0x001e220000000a00 */
[----:B----4-:R-:W-:Y:S02]  /*18200*/  FMUL R25, R226, UR41 ;  /* 0x00000029e2197c20 */ /* 0x010fe40008400000 */
[----:B------:R-:W4:Y:S03]  /*18210*/  LDL.LU R226, [R1+0x7c] ;  /* 0x00007c0001e27983 */ /* 0x000f260000300800 */
[----:B------:R-:W-:-:S02]  /*18220*/  F2FP.SATFINITE.E4M3.F32.PACK_AB_MERGE_C R25, RZ, R25, RZ ;  /* 0x00000019ff19723e */ /* 0x000fc400048070ff */
[----:B0-----:R-:W-:-:S05]  /*18230*/  @!P3 IADD3 R8, P4, R24, R8, RZ ;  /* 0x000000081808b210 */ /* 0x001fca0007f9e0ff */
[----:B------:R-:W-:-:S05]  /*18240*/  @!P3 IMAD.X R9, R38, 0x1, R9, P4 ;  /* 0x000000012609b824 */ /* 0x000fca00020e0609 */
[----:B------:R0:W-:Y:S01]  /*18250*/  @!P3 STG.E.U8 desc[UR46][R8.64+0x38], R25 ;  /* 0x000038190800b986 */ /* 0x0001e2000c10112e */
[----:B------:R-:W-:-:S13]  /*18260*/  ISETP.LT.OR P3, PT, R39, 0x3a, !P0 ;  /* 0x0000003a2700780c */ /* 0x000fda0004761670 */
[----:B0-----:R-:W0:Y:S02]  /*18270*/  @!P3 LDC.64 R8, c[0x0][0x5c0] ;  /* 0x00017000ff08bb82 */ /* 0x001e240000000a00 */
        /* <DEDUP_REMOVED lines=8> */
[----:B------:R-:W-:-:S04]  /*18300*/  LOP3.LUT R228, R228, 0xffffefff, RZ, 0xc0, !PT ;  /* 0xffffefffe4e47812 */ /* 0x000fc800078ec0ff */
[----:B------:R-:W-:Y:S02]  /*18310*/  @P1 LOP3.LUT R228, R228, 0x1000, RZ, 0xfc, !PT ;  /* 0x00001000e4e41812 */ /* 0x000fe400078efcff */
[----:B------:R-:W-:Y:S02]  /*18320*/  ISETP.LT.OR P1, PT, R39, 0x49, !P2 ;  /* 0x000000492700780c */ /* 0x000fe40005721670 */
[C---:B------:R-:W-:Y:S02]  /*18330*/  LOP3.LUT P6, RZ, R228.reuse, 0x20, RZ, 0xc0, !PT ;  /* 0x00000020e4ff7812 */ /* 0x040fe400078cc0ff */
[C---:B------:R-:W-:Y:S02]  /*18340*/  LOP3.LUT P0, RZ, R228.reuse, 0x100, RZ, 0xc0, !PT ;  /* 0x00000100e4ff7812 */ /* 0x040fe4000780c0ff */
[----:B------:R-:W-:-:S07]  /*18350*/  LOP3.LUT R228, R228, 0xffffffbf, RZ, 0xc0, !PT ;  /* 0xffffffbfe4e47812 */ /* 0x000fce00078ec0ff */
[----:B------:R-:W-:Y:S02]  /*18360*/  @!P1 IADD3 R128, P3, P4, R2, R24, R3 ;  /* 0x0000001802809210 */ /* 0x000fe40007c7e003 */
[----:B------:R-:W-:Y:S02]  /*18370*/  @P1 LOP3.LUT R228, R228, 0x40, RZ, 0xfc, !PT ;  /* 0x00000040e4e41812 */ /* 0x000fe400078efcff */
[----:B------:R-:W-:Y:S02]  /*18380*/  @!P1 IADD3.X R129, R6, R38, R4, P3, P4 ;  /* 0x0000002606819210 */ /* 0x000fe40001fe8404 */
[----:B------:R-:W-:Y:S02]  /*18390*/  LOP3.LUT P1, RZ, R0, 0x80000, RZ, 0xc0, !PT ;  /* 0x0008000000ff7812 */ /* 0x000fe4000782c0ff */
[----:B------:R-:W-:-:S11]  /*183a0*/  F2FP.SATFINITE.E4M3.F32.PACK_AB_MERGE_C R8, RZ, R8, RZ ;  /* 0x00000008ff08723e */ /* 0x000fd600048070ff */
[----:B------:R4:W-:Y:S01]  /*183b0*/  @!P1 STG.E.U8 desc[UR46][R116.64+0x38], R8 ;  /* 0x0000380874009986 */ /* 0x0009e2000c10112e */
[----:B------:R-:W-:Y:S01]  /*183c0*/  LOP3.LUT P5, RZ, R229, 0x10000000, RZ, 0xc0, !PT ;  /* 0x10000000e5ff7812 */ /* 0x000fe200078ac0ff */
[----:B----4-:R-:W-:-:S05]  /*183d0*/  FMUL R8, R226, UR41 ;  /* 0x00000029e2087c20 */ /* 0x010fca0008400000 */
[----:B------:R-:W-:-:S05]  /*183e0*/  F2FP.SATFINITE.E4M3.F32.PACK_AB_MERGE_C R8, RZ, R8, RZ ;  /* 0x00000008ff08723e */ /* 0x000fca00048070ff */
[----:B------:R2:W-:Y:S02]  /*183f0*/  @!P6 STG.E.U8 desc[UR46][R112.64+0x39], R8 ;  /* 0x000039087000e986 */ /* 0x0005e4000c10112e */
[----:B--2---:R-:W-:Y:S02]  /*18400*/  FMUL R8, R225, UR41 ;  /* 0x00000029e1087c20 */ /* 0x004fe40008400000 */
[----:B------:R-:W2:Y:S03]  /*18410*/  LDL.LU R225, [R1+0x88] ;  /* 0x0000880001e17983 */ /* 0x000ea60000300800 */
[----:B------:R-:W-:-:S05]  /*18420*/  F2FP.SATFINITE.E4M3.F32.PACK_AB_MERGE_C R8, RZ, R8, RZ ;  /* 0x00000008ff08723e */ /* 0x000fca00048070ff */
[----:B------:R3:W-:Y:S02]  /*18430*/  @!P5 STG.E.U8 desc[UR46][R110.64+0x30], R8 ;  /* 0x000030086e00d986 */ /* 0x0007e4000c10112e */
[----:B---3--:R-:W-:Y:S02]  /*18440*/  FMUL R8, R224, UR41 ;  /* 0x00000029e0087c20 */ /* 0x008fe40008400000 */
[----:B------:R-:W3:Y:S01]  /*18450*/  LDL.LU R224, [R1+0x8c] ;  /* 0x00008c0001e07983 */ /* 0x000ee20000300800 */
[----:B------:R-:W-:Y:S02]  /*18460*/  ISETP.LT.OR P2, PT, R39, 0x4a, !P2 ;  /* 0x0000004a2700780c */ /* 0x000fe40005741670 */
[----:B------:R-:W-:Y:S01]  /*18470*/  LOP3.LUT R228, R228, 0xfffffff7, RZ, 0xc0, !PT ;  /* 0xfffffff7e4e47812 */ /* 0x000fe200078ec0ff */
[----:B------:R-:W4:Y:S10]  /*18480*/  LDL.LU R226, [R1+0x90] ;  /* 0x0000900001e27983 */ /* 0x000f340000300800 */
[----:B------:R-:W-:-:S02]  /*18490*/  @!P2 IADD3 R132, P3, P4, R2, R24, R3 ;  /* 0x000000180284a210 */ /* 0x000fc40007c7e003 */
[----:B------:R-:W-:Y:S02]  /*184a0*/  @P2 LOP3.LUT R228, R228, 0x8, RZ, 0xfc, !PT ;  /* 0x00000008e4e42812 */ /* 0x000fe400078efcff */
[----:B------:R-:W-:Y:S02]  /*184b0*/  @!P2 IADD3.X R135, R6, R38, R4, P3, P4 ;  /* 0x000000260687a210 */ /* 0x000fe40001fe8404 */
[----:B------:R-:W-:-:S04]  /*184c0*/  LOP3.LUT P2, RZ, R0, 0x40000, RZ, 0xc0, !PT ;  /* 0x0004000000ff7812 */ /* 0x000fc8000784c0ff */
[C---:B------:R-:W-:Y:S02]  /*184d0*/  ISETP.LT.OR P1, PT, R39.reuse, 0x51, !P2 ;  /* 0x000000512700780c */ /* 0x040fe40005721670 */
[----:B------:R-:W-:Y:S02]  /*184e0*/  ISETP.LT.OR P6, PT, R39, 0x52, !P2 ;  /* 0x000000522700780c */ /* 0x000fe400057c1670 */
[----:B------:R-:W-:-:S09]  /*184f0*/  LOP3.LUT R228, R228, 0xffffdfff, RZ, 0xc0, !PT ;  /* 0xffffdfffe4e47812 */ /* 0x000fd200078ec0ff */
[----:B------:R-:W-:Y:S02]  /*18500*/  @!P1 IADD3 R147, P3, P4, R2, R24, R5 ;  /* 0x0000001802939210 */ /* 0x000fe40007c7e005 */
[----:B------:R-:W-:Y:S02]  /*18510*/  @P1 LOP3.LUT R228, R228, 0x2000, RZ, 0xfc, !PT ;  /* 0x00002000e4e41812 */ /* 0x000fe400078efcff */
[----:B------:R-:W-:Y:S02]  /*18520*/  @!P1 IADD3.X R146, R6, R38, R7, P3, P4 ;  /* 0x0000002606929210 */ /* 0x000fe40001fe8407 */
[----:B------:R-:W-:Y:S02]  /*18530*/  LOP3.LUT P1, RZ, R0, 0x20000, RZ, 0xc0, !PT ;  /* 0x0002000000ff7812 */ /* 0x000fe4000782c0ff */
[----:B------:R-:W-:Y:S02]  /*18540*/  LOP3.LUT R228, R228, 0xfffff7ff, RZ, 0xc0, !PT ;  /* 0xfffff7ffe4e47812 */ /* 0x000fe400078ec0ff */
[----:B------:R-:W-:-:S02]  /*18550*/  @!P6 IADD3 R142, P3, P4, R2, R24, R5 ;  /* 0x00000018028ee210 */ /* 0x000fc40007c7e005 */
[----:B------:R-:W-:Y:S02]  /*18560*/  F2FP.SATFINITE.E4M3.F32.PACK_AB_MERGE_C R8, RZ, R8, RZ ;  /* 0x00000008ff08723e */ /* 0x000fe400048070ff */
[----:B------:R-:W-:Y:S02]  /*18570*/  @P6 LOP3.LUT R228, R228, 0x800, RZ, 0xfc, !PT ;  /* 0x00000800e4e46812 */ /* 0x000fe400078efcff */
[----:B------:R-:W-:Y:S02]  /*18580*/  @!P6 IADD3.X R141, R6, R38, R7, P3, P4 ;  /* 0x00000026068de210 */ /* 0x000fe40001fe8407 */
[C---:B------:R-:W-:Y:S02]  /*18590*/  ISETP.LT.OR P6, PT, R39.reuse, 0x59, !P2 ;  /* 0x000000592700780c */ /* 0x040fe400057c1670 */
[----:B------:R-:W-:Y:S01]  /*185a0*/  LOP3.LUT R0, R0, 0xffff7fff, RZ, 0xc0, !PT ;  /* 0xffff7fff00007812 */ /* 0x000fe200078ec0ff */
[----:B------:R0:W-:Y:S01]  /*185b0*/  @!P0 STG.E.U8 desc[UR46][R106.64+0x31], R8 ;  /* 0x000031086a008986 */ /* 0x0001e2000c10112e */
[----:B------:R-:W-:-:S02]  /*185c0*/  ISETP.LT.OR P5, PT, R39, 0x5a, !P2 ;  /* 0x0000005a2700780c */ /* 0x000fc400057a1670 */
[----:B------:R-:W-:Y:S02]  /*185d0*/  @P2 LOP3.LUT R0, R0, 0x8000, RZ, 0xfc, !PT ;  /* 0x0000800000002812 */ /* 0x000fe400078efcff */
[----:B------:R-:W-:Y:S01]  /*185e0*/  ISETP.GE.AND P2, PT, R40, 0x109, PT ;  /* 0x000001092800780c */ /* 0x000fe20003f46270 */
[----:B0-----:R-:W0:Y:S03]  /*185f0*/  @!P1 LDC.64 R8, c[0x0][0x5c0] ;  /* 0x00017000ff089b82 */ /* 0x001e260000000a00 */
[----:B------:R-:W-:Y:S02]  /*18600*/  ISETP.LT.OR P0, PT, R39, 0x51, !P2 ;  /* 0x000000512700780c */ /* 0x000fe40005701670 */
[----:B------:R-:W-:-:S04]  /*18610*/  @!P6 IADD3 R127, P3, P4, R2, R24, R5 ;  /* 0x00000018027fe210 */ /* 0x000fc80007c7e005 */
[----:B------:R-:W-:Y:S02]  /*18620*/  @!P6 IADD3.X R117, R6, R38, R7, P3, P4 ;  /* 0x000000260675e210 */ /* 0x000fe40001fe8407 */
[----:B------:R-:W-:-:S04]  /*18630*/  @!P5 IADD3 R116, P3, P4, R2, R24, R5 ;  /* 0x000000180274d210 */ /* 0x000fc80007c7e005 */
[----:B------:R-:W-:Y:S02]  /*18640*/  @!P5 IADD3.X R115, R6, R38, R7, P3, P4 ;  /* 0x000000260673d210 */ /* 0x000fe40001fe8407 */
        /* <DEDUP_REMOVED lines=11> */
[----:B------:R-:W-:-:S04]  /*18700*/  @P6 LOP3.LUT R228, R228, 0x400, RZ, 0xfc, !PT ;  /* 0x00000400e4e46812 */ /* 0x000fc800078efcff */
[----:B------:R-:W-:-:S04]  /*18710*/  LOP3.LUT R228, R228, 0xfffffdff, RZ, 0xc0, !PT ;  /* 0xfffffdffe4e47812 */ /* 0x000fc800078ec0ff */
[----:B------:R-:W-:-:S04]  /*18720*/  @P5 LOP3.LUT R228, R228, 0x200, RZ, 0xfc, !PT ;  /* 0x00000200e4e45812 */ /* 0x000fc800078efcff */
[----:B------:R-:W-:-:S04]  /*18730*/  LOP3.LUT R228, R228, 0xfffffeff, RZ, 0xc0, !PT ;  /* 0xfffffeffe4e47812 */ /* 0x000fc800078ec0ff */
[----:B------:R-:W-:Y:S02]  /*18740*/  @P0 LOP3.LUT R228, R228, 0x100, RZ, 0xfc, !PT ;  /* 0x00000100e4e40812 */ /* 0x000fe400078efcff */
[----:B------:R-:W-:Y:S02]  /*18750*/  ISETP.LT.OR P0, PT, R39, 0x52, !P2 ;  /* 0x000000522700780c */ /* 0x000fe40005701670 */
[----:B------:R-:W-:-:S11]  /*18760*/  LOP3.LUT R228, R228, 0xffffffdf, RZ, 0xc0, !PT ;  /* 0xffffffdfe4e47812 */ /* 0x000fd600078ec0ff */
[----:B------:R-:W-:Y:S02]  /*18770*/  @!P0 IADD3 R112, P3, P4, R2, R24, R3 ;  /* 0x0000001802708210 */ /* 0x000fe40007c7e003 */
[----:B------:R-:W-:Y:S02]  /*18780*/  @P0 LOP3.LUT R228, R228, 0x20, RZ, 0xfc, !PT ;  /* 0x00000020e4e40812 */ /* 0x000fe400078efcff */
[----:B------:R-:W-:Y:S02]  /*18790*/  @!P0 IADD3.X R111, R6, R38, R4, P3, P4 ;  /* 0x00000026066f8210 */ /* 0x000fe40001fe8404 */
[----:B------:R-:W-:-:S13]  /*187a0*/  LOP3.LUT P0, RZ, R0, 0x10000, RZ, 0xc0, !PT ;  /* 0x0001000000ff7812 */ /* 0x000fda000780c0ff */
[----:B------:R-:W0:Y:S01]  /*187b0*/  @!P0 LDC.64 R8, c[0x0][0x5c0] ;  /* 0x00017000ff088b82 */ /* 0x000e220000000a00 */
[----:B------:R-:W-:Y:S02]  /*187c0*/  F2FP.SATFINITE.E4M3.F32.PACK_AB_MERGE_C R25, RZ, R25, RZ ;  /* 0x00000019ff19723e */ /* 0x000fe400048070ff */
[----:B------:R-:W-:Y:S02]  /*187d0*/  LOP3.LUT P6, RZ, R0, 0x4, RZ, 0xc0, !PT ;  /* 0x0000000400ff7812 */ /* 0x000fe400078cc0ff */
[----:B0-----:R-:W-:-:S05]  /*187e0*/  @!P0 IADD3 R8, P1, R73, R8, RZ ;  /* 0x0000000849088210 */ /* 0x001fca0007f3e0ff */
[----:B------:R-:W-:-:S05]  /*187f0*/  @!P0 IMAD.X R9, R77, 0x1, R9, P1 ;  /* 0x000000014d098824 */ /* 0x000fca00008e0609 */
[----:B------:R4:W-:Y:S02]  /*18800*/  @!P0 STG.E.U8 desc[UR46][R8.64+0x31], R25 ;  /* 0x0000311908008986 */ /* 0x0009e4000c10112e */
[----:B----4-:R-:W-:-:S05]  /*18810*/  FMUL R8, R226, UR41 ;  /* 0x00000029e2087c20 */ /* 0x010fca0008400000 */
[----:B------:R-:W-:-:S05]  /*18820*/  F2FP.SATFINITE.E4M3.F32.PACK_AB_MERGE_C R8, RZ, R8, RZ ;  /* 0x00000008ff08723e */ /* 0x000fca00048070ff */
[----:B------:R2:W-:Y:S02]  /*18830*/  @!P6 STG.E.U8 desc[UR46][R104.64+0x38], R8 ;  /* 0x000038086800e986 */ /* 0x0005e4000c10112e */
[----:B--2---:R-:W-:Y:S02]  /*18840*/  FMUL R8, R225, UR41 ;  /* 0x00000029e1087c20 */ /* 0x004fe40008400000 */
[----:B------:R-:W2:Y:S04]  /*18850*/  LDL.LU R225, [R1+0x9c] ;  /* 0x00009c0001e17983 */ /* 0x000ea80000300800 */
[----:B------:R-:W4:Y:S04]  /*18860*/  LDL.LU R226, [R1+0xa0] ;  /* 0x0000a00001e27983 */ /* 0x000f280000300800 */
[----:B------:R-:W4:Y:S01]  /*18870*/  LDL.LU R221, [R1+0xa4] ;  /* 0x0000a40001dd7983 */ /* 0x000f220000300800 */
[----:B---3--:R-:W-:-:S03]  /*18880*/  FMUL R81, R224, UR41 ;  /* 0x00000029e0517c20 */ /* 0x008fc60008400000 */
[----:B------:R-:W3:Y:S01]  /*18890*/  LDL.LU R224, [R1+0xa8] ;  /* 0x0000a80001e07983 */ /* 0x000ee20000300800 */
[----:B------:R-:W-:Y:S02]  /*188a0*/  ISETP.LT.OR P2, PT, R39, 0x59, !P2 ;  /* 0x000000592700780c */ /* 0x000fe40005741670 */
[----:B------:R-:W-:Y:S01]  /*188b0*/  LOP3.LUT R228, R228, 0xfffffffd, RZ, 0xc0, !PT ;  /* 0xfffffffde4e47812 */ /* 0x000fe200078ec0ff */
[----:B------:R-:W3:Y:S01]  /*188c0*/  LDL.LU R222, [R1+0xac] ;  /* 0x0000ac0001de7983 */ /* 0x000ee20000300800 */
[----:B------:R-:W-:Y:S02]  /*188d0*/  LOP3.LUT P5, RZ, R0, 0x1, RZ, 0xc0, !PT ;  /* 0x0000000100ff7812 */ /* 0x000fe400078ac0ff */
[----:B------:R-:W-:Y:S01]  /*188e0*/  F2FP.SATFINITE.E4M3.F32.PACK_AB_MERGE_C R8, RZ, R8, RZ ;  /* 0x00000008ff08723e */ /* 0x000fe200048070ff */
[----:B------:R-:W3:Y:S06]  /*188f0*/  LDL.LU R223, [R1+0xb0] ;  /* 0x0000b00001df7983 */ /* 0x000eec0000300800 */
[----:B------:R-:W-:-:S04]  /*18900*/  @!P2 IADD3 R110, P3, P4, R2, R24, R3 ;  /* 0x00000018026ea210 */ /* 0x000fc80007c7e003 */
[----:B------:R-:W-:Y:S02]  /*18910*/  @!P2 IADD3.X R109, R6, R38, R4, P3, P4 ;  /* 0x00000026066da210 */ /* 0x000fe40001fe8404 */
[----:B------:R-:W-:Y:S02]  /*18920*/  ISETP.GE.AND P4, PT, R40, 0x109, PT ;  /* 0x000001092800780c */ /* 0x000fe40003f86270 */
[----:B------:R-:W-:Y:S02]  /*18930*/  @P2 LOP3.LUT R228, R228, 0x2, RZ, 0xfc, !PT ;  /* 0x00000002e4e42812 */ /* 0x000fe400078efcff */
[----:B------:R-:W-:Y:S02]  /*18940*/  ISETP.LT.OR P4, PT, R39, 0x5a, !P4 ;  /* 0x0000005a2700780c */ /* 0x000fe40006781670 */
[----:B------:R-:W-:-:S04]  /*18950*/  LOP3.LUT P2, RZ, R0, 0x8000, RZ, 0xc0, !PT ;  /* 0x0000800000ff7812 */ /* 0x000fc8000784c0ff */
[----:B------:R-:W-:Y:S02]  /*18960*/  ISETP.LT.OR P3, PT, R39, 0x61, !P2 ;  /* 0x000000612700780c */ /* 0x000fe40005761670 */
[----:B------:R-:W-:-:S05]  /*18970*/  LOP3.LUT R228, R228, 0xffffff7f, RZ, 0xc0, !PT ;  /* 0xffffff7fe4e47812 */ /* 0x000fca00078ec0ff */
[----:B------:R-:W-:-:S04]  /*18980*/  @!P4 IADD3 R108, P0, P1, R2, R24, R3 ;  /* 0x00000018026cc210 */ /* 0x000fc8000791e003 */
[----:B------:R-:W-:Y:S02]  /*18990*/  @!P4 IADD3.X R107, R6, R38, R4, P0, P1 ;  /* 0x00000026066bc210 */ /* 0x000fe400007e2404 */
[----:B------:R-:W-:Y:S02]  /*189a0*/  @!P3 IADD3 R106, P0, P1, R2, R24, R5 ;  /* 0x00000018026ab210 */ /* 0x000fe4000791e005 */
[----:B------:R-:W-:Y:S02]  /*189b0*/  @P3 LOP3.LUT R228, R228, 0x80, RZ, 0xfc, !PT ;  /* 0x00000080e4e43812 */ /* 0x000fe400078efcff */
[----:B------:R-:W-:Y:S02]  /*189c0*/  @!P3 IADD3.X R25, R6, R38, R7, P0, P1 ;  /* 0x000000260619b210 */ /* 0x000fe400007e2407 */
[C---:B------:R-:W-:Y:S02]  /*189d0*/  ISETP.LT.OR P6, PT, R39.reuse, 0x39, !P2 ;  /* 0x000000392700780c */ /* 0x040fe400057c1670 */
[----:B------:R-:W-:-:S02]  /*189e0*/  ISETP.LT.OR P3, PT, R39, 0x62, !P2 ;  /* 0x000000622700780c */ /* 0x000fc40005761670 */
[----:B------:R-:W-:Y:S01]  /*189f0*/  LOP3.LUT R0, R0, 0xffffefff, RZ, 0xc0, !PT ;  /* 0xffffefff00007812 */ /* 0x000fe200078ec0ff */
[----:B------:R0:W-:Y:S03]  /*18a00*/  @!P5 STG.E.U8 desc[UR46][R102.64+0x39], R8 ;  /* 0x000039086600d986 */ /* 0x0001e6000c10112e */
[----:B------:R-:W-:Y:S02]  /*18a10*/  @P4 LOP3.LUT R0, R0, 0x1000, RZ, 0xfc, !PT ;  /* 0x0000100000004812 */ /* 0x000fe400078efcff */
[C---:B------:R-:W-:Y:S02]  /*18a20*/  LOP3.LUT P4, RZ, R228.reuse, 0x80000, RZ, 0xc0, !PT ;  /* 0x00080000e4ff7812 */ /* 0x040fe4000788c0ff */
[----:B------:R-:W-:-:S03]  /*18a30*/  LOP3.LUT R228, R228, 0xffffffef, RZ, 0xc0, !PT ;  /* 0xffffffefe4e47812 */ /* 0x000fc600078ec0ff */
[----:B------:R-:W-:Y:S01]  /*18a40*/  @!P3 IADD3 R41, P0, P1, R2, R24, R5 ;  /* 0x000000180229b210 */ /* 0x000fe2000791e005 */
[----:B0-----:R-:W0:Y:S01]  /*18a50*/  @!P6 LDC.64 R8, c[0x0][0x5c0] ;  /* 0x00017000ff08eb82 */ /* 0x001e220000000a00 */
[----:B------:R-:W-:Y:S02]  /*18a60*/  @P3 LOP3.LUT R228, R228, 0x10, RZ, 0xfc, !PT ;  /* 0x00000010e4e43812 */ /* 0x000fe400078efcff */
[----:B------:R-:W-:Y:S02]  /*18a70*/  @!P3 IADD3.X R72, R6, R38, R7, P0, P1 ;  /* 0x000000260648b210 */ /* 0x000fe400007e2407 */
[----:B------:R-:W-:Y:S02]  /*18a80*/  ISETP.LT.OR P3, PT, R39, 0x69, !P2 ;  /* 0x000000692700780c */ /* 0x000fe40005761670 */
[----:B------:R-:W-:-:S11]  /*18a90*/  F2FP.SATFINITE.E4M3.F32.PACK_AB_MERGE_C R81, RZ, R81, RZ ;  /* 0x00000051ff51723e */ /* 0x000fd600048070ff */
[----:B------:R-:W-:-:S04]  /*18aa0*/  @!P3 IADD3 R73, P0, P1, R2, R24, R5 ;  /* 0x000000180249b210 */ /* 0x000fc8000791e005 */
[----:B------:R-:W-:Y:S02]  /*18ab0*/  @!P3 IADD3.X R76, R6, R38, R7, P0, P1 ;  /* 0x00000026064cb210 */ /* 0x000fe400007e2407 */
[----:B0-----:R-:W-:-:S05]  /*18ac0*/  @!P6 IADD3 R8, P0, R80, R8, RZ ;  /* 0x000000085008e210 */ /* 0x001fca0007f1e0ff */
        /* <DEDUP_REMOVED lines=10> */
[----:B--2---:R-:W-:Y:S02]  /*18b70*/  FMUL R93, R225, UR41 ;  /* 0x00000029e15d7c20 */ /* 0x004fe40008400000 */
[----:B------:R-:W2:Y:S03]  /*18b80*/  LDL.LU R225, [R1+0xb4] ;  /* 0x0000b40001e17983 */ /* 0x000ea60000300800 */
[----:B------:R-:W-:Y:S01]  /*18b90*/  F2FP.SATFINITE.E4M3.F32.PACK_AB_MERGE_C R93, RZ, R93, RZ ;  /* 0x0000005dff5d723e */ /* 0x000fe200048070ff */
[----:B----4-:R-:W-:-:S04]  /*18ba0*/  FMUL R102, R221, UR41 ;  /* 0x00000029dd667c20 */ /* 0x010fc80008400000 */
[----:B------:R0:W-:Y:S01]  /*18bb0*/  @!P4 STG.E.U8 desc[UR46][R8.64+0x39], R93 ;  /* 0x0000395d0800c986 */ /* 0x0001e2000c10112e */
[----:B------:R-:W-:Y:S01]  /*18bc0*/  F2FP.SATFINITE.E4M3.F32.PACK_AB_MERGE_C R103, RZ, R102, RZ ;  /* 0x00000066ff67723e */ /* 0x000fe200048070ff */
[----:B0-----:R-:W-:Y:S02]  /*18bd0*/  FMUL R8, R226, UR41 ;  /* 0x00000029e2087c20 */ /* 0x001fe40008400000 */
[----:B------:R-:W4:Y:S01]  /*18be0*/  LDL.LU R226, [R1+0xb8] ;  /* 0x0000b80001e27983 */ /* 0x000f220000300800 */
[----:B---3--:R-:W-:-:S03]  /*18bf0*/  FMUL R102, R224, UR41 ;  /* 0x00000029e0667c20 */ /* 0x008fc60008400000 */
[----:B------:R-:W3:Y:S01]  /*18c00*/  LDL.LU R224, [R1+0xbc] ;  /* 0x0000bc0001e07983 */ /* 0x000ee20000300800 */
[----:B------:R-:W-:Y:S02]  /*18c10*/  ISETP.LT.OR P2, PT, R39, 0x6a, !P2 ;  /* 0x0000006a2700780c */ /* 0x000fe40005741670 */
[----:B------:R-:W-:-:S11]  /*18c20*/  ISETP.GE.AND P5, PT, R40, 0x109, PT ;  /* 0x000001092800780c */ /* 0x000fd60003fa6270 */
[----:B------:R-:W-:-:S04]  /*18c30*/  @!P2 IADD3 R77, P0, P1, R2, R24, R5 ;  /* 0x00000018024da210 */ /* 0x000fc8000791e005 */
[----:B------:R-:W-:Y:S02]  /*18c40*/  @!P2 IADD3.X R80, R6, R38, R7, P0, P1 ;  /* 0x000000260650a210 */ /* 0x000fe400007e2407 */
[----:B------:R-:W-:Y:S02]  /*18c50*/  ISETP.LT.OR P0, PT, R39, 0x61, !P5 ;  /* 0x000000612700780c */ /* 0x000fe40006f01670 */
[----:B------:R-:W-:-:S11]  /*18c60*/  LOP3.LUT R0, R0, 0xfffffbff, RZ, 0xc0, !PT ;  /* 0xfffffbff00007812 */ /* 0x000fd600078ec0ff */
[----:B------:R-:W-:-:S04]  /*18c70*/  @!P0 IADD3 R92, P1, P6, R2, R24, R3 ;  /* 0x00000018025c8210 */ /* 0x000fc80007e3e003 */
[----:B------:R-:W-:Y:S02]  /*18c80*/  @!P0 IADD3.X R81, R6, R38, R4, P1, P6 ;  /* 0x0000002606518210 */ /* 0x000fe40000fec404 */
[----:B------:R-:W-:Y:S02]  /*18c90*/  ISETP.LT.OR P1, PT, R39, 0x62, !P5 ;  /* 0x000000622700780c */ /* 0x000fe40006f21670 */
[----:B------:R-:W-:-:S04]  /*18ca0*/  @P2 LOP3.LUT R0, R0, 0x400, RZ, 0xfc, !PT ;  /* 0x0000040000002812 */ /* 0x000fc800078efcff */
[C---:B------:R-:W-:Y:S02]  /*18cb0*/  LOP3.LUT P2, RZ, R0.reuse, 0x20, RZ, 0xc0, !PT ;  /* 0x0000002000ff7812 */ /* 0x040fe4000784c0ff */
[----:B------:R-:W-:-:S04]  /*18cc0*/  LOP3.LUT R0, R0, 0xfffff7ff, RZ, 0xc0, !PT ;  /* 0xfffff7ff00007812 */ /* 0x000fc800078ec0ff */
[----:B------:R-:W-:Y:S02]  /*18cd0*/  @P0 LOP3.LUT R0, R0, 0x800, RZ, 0xfc, !PT ;  /* 0x0000080000000812 */ /* 0x000fe400078efcff */
[----:B------:R-:W-:Y:S02]  /*18ce0*/  @!P1 IADD3 R93, P5, P6, R2, R24, R3 ;  /* 0x00000018025d9210 */ /* 0x000fe40007ebe003 */
[----:B------:R-:W-:Y:S02]  /*18cf0*/  P2R R101, PR, RZ, 0x2 ;  /* 0x00000002ff657803 */ /* 0x000fe40000000000 */
[----:B------:R-:W-:Y:S02]  /*18d00*/  @!P1 IADD3.X R100, R6, R38, R4, P5, P6 ;  /* 0x0000002606649210 */ /* 0x000fe40002fec404 */
[----:B------:R-:W-:Y:S02]  /*18d10*/  LOP3.LUT P5, RZ, R0, 0x4000, RZ, 0xc0, !PT ;  /* 0x0000400000ff7812 */ /* 0x000fe400078ac0ff */
[----:B------:R-:W-:-:S02]  /*18d20*/  LOP3.LUT P1, RZ, R228, 0x800000, RZ, 0xc0, !PT ;  /* 0x00800000e4ff7812 */ /* 0x000fc4000782c0ff */
[----:B------:R-:W-:-:S09]  /*18d30*/  F2FP.SATFINITE.E4M3.F32.PACK_AB_MERGE_C R8, RZ, R8, RZ ;  /* 0x00000008ff08723e */ /* 0x000fd200048070ff */
[----:B------:R0:W-:Y:S01]  /*18d40*/  @!P5 STG.E.U8 desc[UR46][R98.64+0x30], R8 ;  /* 0x000030086200d986 */ /* 0x0001e2000c10112e */
[----:B------:R-:W-:Y:S01]  /*18d50*/  LOP3.LUT P6, RZ, R0, 0x40, RZ, 0xc0, !PT ;  /* 0x0000004000ff7812 */ /* 0x000fe200078cc0ff */
[----:B0-----:R-:W0:Y:S01]  /*18d60*/  @!P1 LDC.64 R8, c[0x0][0x5c0] ;  /* 0x00017000ff089b82 */ /* 0x001e220000000a00 */
[----:B------:R-:W-:-:S11]  /*18d70*/  LOP3.LUT P0, RZ, R228, 0x200000, RZ, 0xc0, !PT ;  /* 0x00200000e4ff7812 */ /* 0x000fd6000780c0ff */
[----:B------:R1:W-:Y:S01]  /*18d80*/  @!P6 STG.E.U8 desc[UR46][R94.64+0x31], R103 ;  /* 0x000031675e00e986 */ /* 0x0003e2000c10112e */
[----:B------:R-:W-:Y:S01]  /*18d90*/  F2FP.SATFINITE.E4M3.F32.PACK_AB_MERGE_C R105, RZ, R102, RZ ;  /* 0x00000066ff69723e */ /* 0x000fe200048070ff */
[----:B------:R-:W-:Y:S02]  /*18da0*/  FMUL R98, R222, UR41 ;  /* 0x00000029de627c20 */ /* 0x000fe40008400000 */
[----:B------:R-:W3:Y:S01]  /*18db0*/  LDL.LU R222, [R1+0xc0] ;  /* 0x0000c00001de7983 */ /* 0x000ee20000300800 */
[----:B0-----:R-:W-:-:S05]  /*18dc0*/  @!P1 IADD3 R8, P6, R119, R8, RZ ;  /* 0x0000000877089210 */ /* 0x001fca0007fde0ff */
[----:B------:R-:W-:-:S05]  /*18dd0*/  @!P1 IMAD.X R9, R124, 0x1, R9, P6 ;  /* 0x000000017c099824 */ /* 0x000fca00030e0609 */
[----:B------:R0:W-:Y:S01]  /*18de0*/  @!P1 STG.E.U8 desc[UR46][R8.64+0x30], R105 ;  /* 0x0000306908009986 */ /* 0x0001e2000c10112e */
[----:B-1----:R-:W-:Y:S01]  /*18df0*/  FMUL R94, R223, UR41 ;  /* 0x00000029df5e7c20 */ /* 0x002fe20008400000 */
[----:B0-----:R-:W0:Y:S04]  /*18e00*/  @!P0 LDC.64 R8, c[0x0][0x5c0] ;  /* 0x00017000ff088b82 */ /* 0x001e280000000a00 */
[----:B------:R-:W-:Y:S02]  /*18e10*/  F2FP.SATFINITE.E4M3.F32.PACK_AB_MERGE_C R99, RZ, R94, RZ ;  /* 0x0000005eff63723e */ /* 0x000fe400048070ff */
[----:B------:R-:W-:Y:S02]  /*18e20*/  F2FP.SATFINITE.E4M3.F32.PACK_AB_MERGE_C R95, RZ, R98, RZ ;  /* 0x00000062ff5f723e */ /* 0x000fe400048070ff */
[----:B0-----:R-:W-:-:S05]  /*18e30*/  @!P0 IADD3 R8, P6, R120, R8, RZ ;  /* 0x0000000878088210 */ /* 0x001fca0007fde0ff */
[----:B------:R-:W-:-:S05]  /*18e40*/  @!P0 IMAD.X R9, R123, 0x1, R9, P6 ;  /* 0x000000017b098824 */ /* 0x000fca00030e0609 */
[----:B------:R0:W-:Y:S01]  /*18e50*/  @!P0 STG.E.U8 desc[UR46][R8.64+0x31], R95 ;  /* 0x0000315f08008986 */ /* 0x0001e2000c10112e */
[----:B--2---:R-:W-:-:S03]  /*18e60*/  FMUL R94, R225, UR41 ;  /* 0x00000029e15e7c20 */ /* 0x004fc60008400000 */
[----:B------:R-:W2:Y:S04]  /*18e70*/  LDL.LU R225, [R1+0xc4] ;  /* 0x0000c40001e17983 */ /* 0x000ea80000300800 */
[----:B------:R-:W2:Y:S01]  /*18e80*/  LDL.LU R223, [R1+0xc8] ;  /* 0x0000c80001df7983 */ /* 0x000ea20000300800 */
[----:B------:R-:W-:Y:S01]  /*18e90*/  F2FP.SATFINITE.E4M3.F32.PACK_AB_MERGE_C R103, RZ, R94, RZ ;  /* 0x0000005eff67723e */ /* 0x000fe200048070ff */
[----:B----4-:R-:W-:Y:S02]  /*18ea0*/  FMUL R94, R226, UR41 ;  /* 0x00000029e25e7c20 */ /* 0x010fe40008400000 */
[----:B------:R-:W4:Y:S03]  /*18eb0*/  LDL.LU R226, [R1+0xcc] ;  /* 0x0000cc0001e27983 */ /* 0x000f260000300800 */
[----:B0-----:R-:W-:Y:S01]  /*18ec0*/  F2FP.SATFINITE.E4M3.F32.PACK_AB_MERGE_C R95, RZ, R94, RZ ;  /* 0x0000005eff5f723e */ /* 0x001fe200048070ff */
[----:B---3--:R-:W-:-:S02]  /*18ed0*/  FMUL R94, R224, UR41 ;  /* 0x00000029e05e7c20 */ /* 0x008fc40008400000 */
[----:B------:R-:W3:Y:S01]  /*18ee0*/  LDL.LU R224, [R1+0xd0] ;  /* 0x0000d00001e07983 */ /* 0x000ee20000300800 */
[----:B------:R-:W-:-:S13]  /*18ef0*/  LOP3.LUT P4, RZ, R228, 0x40000, RZ, 0xc0, !PT ;  /* 0x00040000e4ff7812 */ /* 0x000fda000788c0ff */
[----:B------:R-:W0:Y:S01]  /*18f00*/  @!P4 LDC.64 R8, c[0x0][0x5c0] ;  /* 0x00017000ff08cb82 */ /* 0x000e220000000a00 */
[C---:B------:R-:W-:Y:S02]  /*18f10*/  LOP3.LUT P3, RZ, R0.reuse, 0x10, RZ, 0xc0, !PT ;  /* 0x0000001000ff7812 */ /* 0x040fe4000786c0ff */
[----:B------:R-:W-:Y:S01]  /*18f20*/  LOP3.LUT P5, RZ, R0, 0x2000, RZ, 0xc0, !PT ;  /* 0x0000200000ff7812 */ /* 0x000fe200078ac0ff */
[----:B------:R-:W-:Y:S10]  /*18f30*/  @!P2 STG.E.U8 desc[UR46][R96.64+0x38], R99 ;  /* 0x000038636000a986 */ /* 0x000ff4000c10112e */
[----:B------:R-:W-:Y:S01]  /*18f40*/  @!P3 STG.E.U8 desc[UR46][R86.64+0x39], R103 ;  /* 0x000039675600b986 */ /* 0x000fe2000c10112e */
[----:B0-----:R-:W-:-:S05]  /*18f50*/  @!P4 IADD3 R8, P6, R122, R8, RZ ;  /* 0x000000087a08c210 */ /* 0x001fca0007fde0ff */
[----:B------:R-:W-:-:S05]  /*18f60*/  @!P4 IMAD.X R9, R126, 0x1, R9, P6 ;  /* 0x000000017e09c824 */ /* 0x000fca00030e0609 */
[----:B------:R0:W-:Y:S02]  /*18f70*/  @!P4 STG.E.U8 desc[UR46][R8.64+0x38], R95 ;  /* 0x0000385f0800c986 */ /* 0x0001e4000c10112e */
[----:B0-----:R-:W0:Y:S01]  /*18f80*/  @!P5 LDC.64 R8, c[0x0][0x5c0] ;  /* 0x00017000ff08db82 */ /* 0x001e220000000a00 */
[----:B------:R-:W-:Y:S02]  /*18f90*/  F2FP.SATFINITE.E4M3.F32.PACK_AB_MERGE_C R87, RZ, R94, RZ ;  /* 0x0000005eff57723e */ /* 0x000fe400048070ff */
[----:B------:R-:W-:Y:S02]  /*18fa0*/  ISETP.GE.AND P0, PT, R40, 0x1, PT ;  /* 0x000000012800780c */ /* 0x000fe40003f06270 */
[----:B0-----:R-:W-:-:S05]  /*18fb0*/  @!P5 IADD3 R8, P6, R121, R8, RZ ;  /* 0x000000087908d210 */ /* 0x001fca0007fde0ff */
[----:B------:R-:W-:-:S05]  /*18fc0*/  @!P5 IMAD.X R9, R125, 0x1, R9, P6 ;  /* 0x000000017d09d824 */ /* 0x000fca00030e0609 */
[----:B------:R0:W-:Y:S01]  /*18fd0*/  @!P5 STG.E.U8 desc[UR46][R8.64+0x39], R87 ;  /* 0x000039570800d986 */ /* 0x0001e2000c10112e */
[----:B------:R-:W-:Y:S01]  /*18fe0*/  ISETP.LT.OR P5, PT, R39, 0x41, !P0 ;  /* 0x000000412700780c */ /* 0x000fe200047a1670 */
[----:B------:R-:W-:Y:S02]  /*18ff0*/  FMUL R86, R222, UR41 ;  /* 0x00000029de567c20 */ /* 0x000fe40008400000 */
[----:B------:R-:W3:Y:S10]  /*19000*/  LDL.LU R222, [R1+0xd4] ;  /* 0x0000d40001de7983 */ /* 0x000ef40000300800 */
[----:B0-----:R-:W0:Y:S01]  /*19010*/  @!P5 LDC.64 R8, c[0x0][0x5c0] ;  /* 0x00017000ff08db82 */ /* 0x001e220000000a00 */
[----:B------:R-:W-:-:S02]  /*19020*/  F2FP.SATFINITE.E4M3.F32.PACK_AB_MERGE_C R95, RZ, R86, RZ ;  /* 0x00000056ff5f723e */ /* 0x000fc400048070ff */
[----:B0-----:R-:W-:-:S05]  /*19030*/  @!P5 IADD3 R8, P6, R24, R8, RZ ;  /* 0x000000081808d210 */ /* 0x001fca0007fde0ff */
[----:B------:R-:W-:-:S05]  /*19040*/  @!P5 IMAD.X R9, R38, 0x1, R9, P6 ;  /* 0x000000012609d824 */ /* 0x000fca00030e0609 */
[----:B------:R0:W-:Y:S01]  /*19050*/  @!P5 STG.E.U8 desc[UR46][R8.64+0x40], R95 ;  /* 0x0000405f0800d986 */ /* 0x0001e2000c10112e */
[----:B--2---:R-:W-:-:S03]  /*19060*/  FMUL R86, R225, UR41 ;  /* 0x00000029e1567c20 */ /* 0x004fc60008400000 */
[----:B------:R-:W2:Y:S02]  /*19070*/  LDL.LU R225, [R1+0xd8] ;  /* 0x0000d80001e17983 */ /* 0x000ea40000300800 */
[----:B------:R-:W-:Y:S01]  /*19080*/  F2FP.SATFINITE.E4M3.F32.PACK_AB_MERGE_C R87, RZ, R86, RZ ;  /* 0x00000056ff57723e */ /* 0x000fe200048070ff */
[----:B------:R-:W-:Y:S02]  /*19090*/  FMUL R86, R223, UR41 ;  /* 0x00000029df567c20 */ /* 0x000fe40008400000 */
[----:B------:R-:W2:Y:S04]  /*190a0*/  LDL.LU R223, [R1+0xdc] ;  /* 0x0000dc0001df7983 */ /* 0x000ea80000300800 */
[----:B------:R-:W2:Y:S01]  /*190b0*/  LDL.LU R221, [R1+0xe0] ;  /* 0x0000e00001dd7983 */ /* 0x000ea20000300800 */
[----:B------:R-:W-:Y:S01]  /*190c0*/  F2FP.SATFINITE.E4M3.F32.PACK_AB_MERGE_C R97, RZ, R86, RZ ;  /* 0x00000056ff61723e */ /* 0x000fe200048070ff */
[----:B----4-:R-:W-:-:S02]  /*190d0*/  FMUL R86, R226, UR41 ;  /* 0x00000029e2567c20 */ /* 0x010fc40008400000 */
[----:B------:R-:W4:Y:S03]  /*190e0*/  LDL.LU R226, [R1+0xe4] ;  /* 0x0000e40001e27983 */ /* 0x000f260000300800 */
[----:B0-----:R-:W-:Y:S01]  /*190f0*/  F2FP.SATFINITE.E4M3.F32.PACK_AB_MERGE_C R95, RZ, R86, RZ ;  /* 0x00000056ff5f723e */ /* 0x001fe200048070ff */
[----:B---3--:R-:W-:Y:S02]  /*19100*/  FMUL R86, R224, UR41 ;  /* 0x00000029e0567c20 */ /* 0x008fe40008400000 */
[----:B------:R-:W3:Y:S01]  /*19110*/  LDL.LU R224, [R1+0xe8] ;  /* 0x0000e80001e07983 */ /* 0x000ee20000300800 */
[----:B------:R-:W-:-:S13]  /*19120*/  ISETP.LT.OR P5, PT, R39, 0x42, !P0 ;  /* 0x000000422700780c */ /* 0x000fda00047a1670 */
[----:B------:R-:W0:Y:S02]  /*19130*/  @!P5 LDC.64 R8, c[0x0][0x5c0] ;  /* 0x00017000ff08db82 */ /* 0x000e240000000a00 */
[----:B0-----:R-:W-:-:S05]  /*19140*/  @!P5 IADD3 R8, P6, R24, R8, RZ ;  /* 0x000000081808d210 */ /* 0x001fca0007fde0ff */
[----:B------:R-:W-:-:S05]  /*19150*/  @!P5 IMAD.X R9, R38, 0x1, R9, P6 ;  /* 0x000000012609d824 */ /* 0x000fca00030e0609 */
[----:B------:R0:W-:Y:S01]  /*19160*/  @!P5 STG.E.U8 desc[UR46][R8.64+0x41], R87 ;  /* 0x000041570800d986 */ /* 0x0001e2000c10112e */
[----:B------:R-:W-:-:S13]  /*19170*/  ISETP.LT.OR P5, PT, R39, 0x49, !P0 ;  /* 0x000000492700780c */ /* 0x000fda00047a1670 */
[----:B0-----:R-:W0:Y:S01]  /*19180*/  @!P5 LDC.64 R8, c[0x0][0x5c0] ;  /* 0x00017000ff08db82 */ /* 0x001e220000000a00 */
[----:B------:R-:W-:Y:S02]  /*19190*/  LOP3.LUT P1, RZ, R0, 0x8, RZ, 0xc0, !PT ;  /* 0x0000000800ff7812 */ /* 0x000fe4000782c0ff */
[----:B------:R-:W-:Y:S02]  /*191a0*/  LOP3.LUT P3, RZ, R229, 0x80000000, RZ, 0xc0, !PT ;  /* 0x80000000e5ff7812 */ /* 0x000fe4000786c0ff */
[----:B------:R-:W-:-:S09]  /*191b0*/  F2FP.SATFINITE.E4M3.F32.PACK_AB_MERGE_C R87, RZ, R86, RZ ;  /* 0x00000056ff57723e */ /* 0x000fd200048070ff */
[----:B------:R-:W-:Y:S01]  /*191c0*/  @!P1 STG.E.U8 desc[UR46][R90.64+0x40], R97 ;  /* 0x000040615a009986 */ /* 0x000fe2000c10112e */
[----:B0-----:R-:W-:-:S03]  /*191d0*/  @!P5 IADD3 R8, P6, R24, R8, RZ ;  /* 0x000000081808d210 */ /* 0x001fc60007fde0ff */
[----:B------:R0:W-:Y:S02]  /*191e0*/  @!P3 STG.E.U8 desc[UR46][R84.64+0x41], R95 ;  /* 0x0000415f5400b986 */ /* 0x0001e4000c10112e */
[----:B------:R-:W-:-:S05]  /*191f0*/  @!P5 IMAD.X R9, R38, 0x1, R9, P6 ;  /* 0x000000012609d824 */ /* 0x000fca00030e0609 */
[----:B------:R1:W-:Y:S01]  /*19200*/  @!P5 STG.E.U8 desc[UR46][R8.64+0x48], R87 ;  /* 0x000048570800d986 */ /* 0x0003e2000c10112e */
[----:B------:R-:W-:Y:S01]  /*19210*/  ISETP.LT.OR P5, PT, R39, 0x4a, !P0 ;  /* 0x0000004a2700780c */ /* 0x000fe200047a1670 */
[----:B0-----:R-:W-:Y:S02]  /*19220*/  FMUL R84, R222, UR41 ;  /* 0x00000029de547c20 */ /* 0x001fe40008400000 */
[----:B------:R-:W3:Y:S10]  /*19230*/  LDL.LU R222, [R1+0xec] ;  /* 0x0000ec0001de7983 */ /* 0x000ef40000300800 */
[----:B-1----:R-:W0:Y:S01]  /*19240*/  @!P5 LDC.64 R8, c[0x0][0x5c0] ;  /* 0x00017000ff08db82 */ /* 0x002e220000000a00 */
        /* <DEDUP_REMOVED lines=8> */
[----:B------:R-:W2:Y:S03]  /*192d0*/  LDL.LU R223, [R1+0xf4] ;  /* 0x0000f40001df7983 */ /* 0x000ea60000300800 */
[----:B------:R-:W-:Y:S01]  /*192e0*/  F2FP.SATFINITE.E4M3.F32.PACK_AB_MERGE_C R87, RZ, R84, RZ ;  /* 0x00000054ff57723e */ /* 0x000fe200048070ff */
[----:B------:R-:W-:-:S05]  /*192f0*/  FMUL R84, R221, UR41 ;  /* 0x00000029dd547c20 */ /* 0x000fca0008400000 */
[----:B------:R-:W-:Y:S01]  /*19300*/  F2FP.SATFINITE.E4M3.F32.PACK_AB_MERGE_C R97, RZ, R84, RZ ;  /* 0x00000054ff61723e */ /* 0x000fe200048070ff */
[----:B----4-:R-:W-:Y:S02]  /*19310*/  FMUL R84, R226, UR41 ;  /* 0x00000029e2547c20 */ /* 0x010fe40008400000 */
[----:B------:R-:W4:Y:S03]  /*19320*/  LDL.LU R226, [R1+0xf8] ;  /* 0x0000f80001e27983 */ /* 0x000f260000300800 */
[----:B0-----:R-:W-:Y:S01]  /*19330*/  F2FP.SATFINITE.E4M3.F32.PACK_AB_MERGE_C R91, RZ, R84, RZ ;  /* 0x00000054ff5b723e */ /* 0x001fe200048070ff */
[----:B---3--:R-:W-:Y:S02]  /*19340*/  FMUL R84, R224, UR41 ;  /* 0x00000029e0547c20 */ /* 0x008fe40008400000 */
[----:B------:R-:W3:Y:S01]  /*19350*/  LDL.LU R224, [R1+0xfc] ;  /* 0x0000fc0001e07983 */ /* 0x000ee20000300800 */
[----:B------:R-:W-:-:S02]  /*19360*/  P2R R85, PR, RZ, 0x1 ;  /* 0x00000001ff557803 */ /* 0x000fc40000000000 */
[----:B------:R-:W-:Y:S02]  /*19370*/  LOP3.LUT P0, RZ, R228, 0x1000000, RZ, 0xc0, !PT ;  /* 0x01000000e4ff7812 */ /* 0x000fe4000780c0ff */
[----:B------:R-:W-:Y:S02]  /*19380*/  LOP3.LUT P2, RZ, R0, 0x2, RZ, 0xc0, !PT ;  /* 0x0000000200ff7812 */ /* 0x000fe4000784c0ff */
[----:B------:R-:W-:-:S09]  /*19390*/  LOP3.LUT P4, RZ, R229, 0x40000000, RZ, 0xc0, !PT ;  /* 0x40000000e5ff7812 */ /* 0x000fd2000788c0ff */
[----:B------:R-:W0:Y:S01]  /*193a0*/  @!P0 LDC.64 R8, c[0x0][0x5c0] ;  /* 0x00017000ff088b82 */ /* 0x000e220000000a00 */
[C---:B------:R-:W-:Y:S01]  /*193b0*/  LOP3.LUT P5, RZ, R229.reuse, 0x20000000, RZ, 0xc0, !PT ;  /* 0x20000000e5ff7812 */ /* 0x040fe200078ac0ff */
[----:B------:R-:W-:Y:S01]  /*193c0*/  @!P2 STG.E.U8 desc[UR46][R88.64+0x48], R95 ;  /* 0x0000485f5800a986 */ /* 0x000fe2000c10112e */
[----:B------:R-:W-:Y:S02]  /*193d0*/  LOP3.LUT P3, RZ, R229, 0x8000000, RZ, 0xc0, !PT ;  /* 0x08000000e5ff7812 */ /* 0x000fe4000786c0ff */
[----:B------:R-:W-:Y:S01]  /*193e0*/  LOP3.LUT P6, RZ, R228, 0x100000, RZ, 0xc0, !PT ;  /* 0x00100000e4ff7812 */ /* 0x000fe200078cc0ff */
[----:B------:R1:W-:Y:S08]  /*193f0*/  @!P4 STG.E.U8 desc[UR46][R82.64+0x49], R87 ;  /* 0x000049575200c986 */ /* 0x0003f0000c10112e */
[----:B------:R-:W-:Y:S01]  /*19400*/  @!P5 STG.E.U8 desc[UR46][R78.64+0x40], R97 ;  /* 0x000040614e00d986 */ /* 0x000fe2000c10112e */
[----:B-1----:R-:W-:-:S02]  /*19410*/  F2FP.SATFINITE.E4M3.F32.PACK_AB_MERGE_C R83, RZ, R84, RZ ;  /* 0x00000054ff53723e */ /* 0x002fc400048070ff */
[----:B0-----:R-:W-:Y:S01]  /*19420*/  @!P0 IADD3 R8, P5, R140, R8, RZ ;  /* 0x000000088c088210 */ /* 0x001fe20007fbe0ff */
[----:B------:R-:W-:Y:S04]  /*19430*/  @!P3 STG.E.U8 desc[UR46][R74.64+0x41], R91 ;  /* 0x0000415b4a00b986 */ /* 0x000fe8000c10112e */
[----:B------:R-:W-:-:S05]  /*19440*/  @!P0 IMAD.X R9, R145, 0x1, R9, P5 ;  /* 0x0000000191098824 */ /* 0x000fca00028e0609 */
[----:B------:R0:W-:Y:S02]  /*19450*/  @!P0 STG.E.U8 desc[UR46][R8.64+0x40], R83 ;  /* 0x0000405308008986 */ /* 0x0001e4000c10112e */
[----:B0-----:R-:W0:Y:S01]  /*19460*/  @!P6 LDC.64 R8, c[0x0][0x5c0] ;  /* 0x00017000ff08eb82 */ /* 0x001e220000000a00 */
[----:B------:R-:W-:Y:S02]  /*19470*/  LOP3.LUT P1, RZ, R229, 0x1000000, RZ, 0xc0, !PT ;  /* 0x01000000e5ff7812 */ /* 0x000fe4000782c0ff */
[----:B0-----:R-:W-:Y:S01]  /*19480*/  @!P6 IADD3 R8, P5, R138, R8, RZ ;  /* 0x000000088a08e210 */ /* 0x001fe20007fbe0ff */
[----:B------:R-:W-:Y:S02]  /*19490*/  FMUL R78, R222, UR41 ;  /* 0x00000029de4e7c20 */ /* 0x000fe40008400000 */
[----:B------:R-:W3:Y:S02]  /*194a0*/  LDL.LU R222, [R1+0x100] ;  /* 0x0001000001de7983 */ /* 0x000ee40000300800 */
[----:B------:R-:W-:Y:S01]  /*194b0*/  @!P6 IMAD.X R9, R144, 0x1, R9, P5 ;  /* 0x000000019009e824 */ /* 0x000fe200028e0609 */
[----:B------:R-:W-:-:S05]  /*194c0*/  F2FP.SATFINITE.E4M3.F32.PACK_AB_MERGE_C R75, RZ, R78, RZ ;  /* 0x0000004eff4b723e */ /* 0x000fca00048070ff */
[----:B------:R-:W-:Y:S01]  /*194d0*/  @!P6 STG.E.U8 desc[UR46][R8.64+0x41], R75 ;  /* 0x0000414b0800e986 */ /* 0x000fe2000c10112e */
[----:B--2---:R-:W-:-:S03]  /*194e0*/  FMUL R74, R225, UR41 ;  /* 0x00000029e14a7c20 */ /* 0x004fc60008400000 */
[----:B------:R-:W2:Y:S02]  /*194f0*/  LDL.LU R225, [R1+0x104] ;  /* 0x0001040001e17983 */ /* 0x000ea40000300800 */
[----:B------:R-:W-:Y:S01]  /*19500*/  F2FP.SATFINITE.E4M3.F32.PACK_AB_MERGE_C R79, RZ, R74, RZ ;  /* 0x0000004aff4f723e */ /* 0x000fe200048070ff */
[----:B------:R-:W-:Y:S01]  /*19510*/  FMUL R74, R223, UR41 ;  /* 0x00000029df4a7c20 */ /* 0x000fe20008400000 */
[----:B------:R-:W2:Y:S04]  /*19520*/  LDL.LU R221, [R1+0x108] ;  /* 0x0001080001dd7983 */ /* 0x000ea80000300800 */
[----:B------:R-:W-:Y:S01]  /*19530*/  F2FP.SATFINITE.E4M3.F32.PACK_AB_MERGE_C R83, RZ, R74, RZ ;  /* 0x0000004aff53723e */ /* 0x000fe200048070ff */
[----:B------:R-:W2:Y:S04]  /*19540*/  LDL.LU R223, [R1+0x10c] ;  /* 0x00010c0001df7983 */ /* 0x000ea80000300800 */
[----:B------:R3:W-:Y:S01]  /*19550*/  @!P1 STG.E.U8 desc[UR46][R70.64+0x48], R79 ;  /* 0x0000484f46009986 */ /* 0x0007e2000c10112e */
[----:B----4-:R-:W-:-:S03]  /*19560*/  FMUL R74, R226, UR41 ;  /* 0x00000029e24a7c20 */ /* 0x010fc60008400000 */
[----:B------:R-:W4:Y:S01]  /*19570*/  LDL.LU R226, [R1+0x110] ;  /* 0x0001100001e27983 */ /* 0x000f220000300800 */
[----:B---3--:R-:W-:-:S03]  /*19580*/  FMUL R70, R224, UR41 ;  /* 0x00000029e0467c20 */ /* 0x008fc60008400000 */
[----:B------:R-:W3:Y:S01]  /*19590*/  LDL.LU R224, [R1+0x114] ;  /* 0x0001140001e07983 */ /* 0x000ee20000300800 */
[----:B------:R-:W-:-:S13]  /*195a0*/  LOP3.LUT P4, RZ, R228, 0x10000, RZ, 0xc0, !PT ;  /* 0x00010000e4ff7812 */ /* 0x000fda000788c0ff */
[----:B------:R-:W0:Y:S01]  /*195b0*/  @!P4 LDC.64 R8, c[0x0][0x5c0] ;  /* 0x00017000ff08cb82 */ /* 0x000e220000000a00 */
[----:B------:R-:W-:Y:S02]  /*195c0*/  LOP3.LUT P2, RZ, R229, 0x800000, RZ, 0xc0, !PT ;  /* 0x00800000e5ff7812 */ /* 0x000fe4000784c0ff */
[----:B------:R-:W-:Y:S02]  /*195d0*/  LOP3.LUT P3, RZ, R228, 0x8000, RZ, 0xc0, !PT ;  /* 0x00008000e4ff7812 */ /* 0x000fe4000786c0ff */
[----:B------:R-:W-:-:S09]  /*195e0*/  F2FP.SATFINITE.E4M3.F32.PACK_AB_MERGE_C R75, RZ, R74, RZ ;  /* 0x0000004aff4b723e */ /* 0x000fd200048070ff */
[----:B------:R-:W-:Y:S01]  /*195f0*/  @!P2 STG.E.U8 desc[UR46][R68.64+0x49], R83 ;  /* 0x000049534400a986 */ /* 0x000fe2000c10112e */
[----:B0-----:R-:W-:-:S05]  /*19600*/  @!P4 IADD3 R8, P5, R130, R8, RZ ;  /* 0x000000088208c210 */ /* 0x001fca0007fbe0ff */
[----:B------:R-:W-:-:S05]  /*19610*/  @!P4 IMAD.X R9, R131, 0x1, R9, P5 ;  /* 0x000000018309c824 */ /* 0x000fca00028e0609 */
[----:B------:R0:W-:Y:S02]  /*19620*/  @!P4 STG.E.U8 desc[UR46][R8.64+0x48], R75 ;  /* 0x0000484b0800c986 */ /* 0x0001e4000c10112e */
[----:B0-----:R-:W0:Y:S01]  /*19630*/  @!P3 LDC.64 R8, c[0x0][0x5c0] ;  /* 0x00017000ff08bb82 */ /* 0x001e220000000a00 */
[----:B------:R-:W-:-:S04]  /*19640*/  LOP3.LUT P0, RZ, R228, 0x4000, RZ, 0xc0, !PT ;  /* 0x00004000e4ff7812 */ /* 0x000fc8000780c0ff */
[----:B------:R-:W-:Y:S02]  /*19650*/  P2R R82, PR, RZ, 0x1 ;  /* 0x00000001ff527803 */ /* 0x000fe40000000000 */
[----:B------:R-:W-:Y:S02]  /*19660*/  LOP3.LUT P0, RZ, R229, 0x400000, RZ, 0xc0, !PT ;  /* 0x00400000e5ff7812 */ /* 0x000fe4000780c0ff */
[----:B------:R-:W-:Y:S02]  /*19670*/  F2FP.SATFINITE.E4M3.F32.PACK_AB_MERGE_C R69, RZ, R70, RZ ;  /* 0x00000046ff45723e */ /* 0x000fe400048070ff */
[----:B0-----:R-:W-:-:S05]  /*19680*/  @!P3 IADD3 R8, P5, R133, R8, RZ ;  /* 0x000000088508b210 */ /* 0x001fca0007fbe0ff */
[----:B------:R-:W-:Y:S01]  /*19690*/  @!P3 IMAD.X R9, R137, 0x1, R9, P5 ;  /* 0x000000018909b824 */ /* 0x000fe200028e0609 */
[----:B------:R-:W-:Y:S01]  /*196a0*/  LOP3.LUT P5, RZ, R229, 0x200000, RZ, 0xc0, !PT ;  /* 0x00200000e5ff7812 */ /* 0x000fe200078ac0ff */
[----:B------:R-:W-:-:S05]  /*196b0*/  FMUL R68, R222, UR41 ;  /* 0x00000029de447c20 */ /* 0x000fca0008400000 */
[----:B------:R-:W-:Y:S01]  /*196c0*/  F2FP.SATFINITE.E4M3.F32.PACK_AB_MERGE_C R71, RZ, R68, RZ ;  /* 0x00000044ff47723e */ /* 0x000fe200048070ff */
[----:B------:R-:W-:Y:S04]  /*196d0*/  @!P3 STG.E.U8 desc[UR46][R8.64+0x49], R69 ;  /* 0x000049450800b986 */ /* 0x000fe8000c10112e */
[----:B------:R0:W-:Y:S01]  /*196e0*/  @!P0 STG.E.U8 desc[UR46][R66.64+0x40], R71 ;  /* 0x0000404742008986 */ /* 0x0001e2000c10112e */
[----:B--2---:R-:W-:-:S03]  /*196f0*/  FMUL R68, R225, UR41 ;  /* 0x00000029e1447c20 */ /* 0x004fc60008400000 */
[----:B------:R-:W2:Y:S02]  /*19700*/  LDL.LU R225, [R1+0x118] ;  /* 0x0001180001e17983 */ /* 0x000ea40000300800 */
[----:B------:R-:W-:Y:S02]  /*19710*/  F2FP.SATFINITE.E4M3.F32.PACK_AB_MERGE_C R75, RZ, R68, RZ ;  /* 0x00000044ff4b723e */ /* 0x000fe400048070ff */
[----:B------:R-:W2:Y:S04]  /*19720*/  LDL.LU R222, [R1+0x11c] ;  /* 0x00011c0001de7983 */ /* 0x000ea80000300800 */
[----:B------:R4:W-:Y:S01]  /*19730*/  @!P5 STG.E.U8 desc[UR46][R64.64+0x41], R75 ;  /* 0x0000414b4000d986 */ /* 0x0009e2000c10112e */
[----:B0-----:R-:W-:-:S03]  /*19740*/  FMUL R66, R223, UR41 ;  /* 0x00000029df427c20 */ /* 0x001fc60008400000 */
[----:B------:R-:W2:Y:S01]  /*19750*/  LDL.LU R223, [R1+0x120] ;  /* 0x0001200001df7983 */ /* 0x000ea20000300800 */
[----:B----4-:R-:W-:-:S05]  /*19760*/  FMUL R64, R226, UR41 ;  /* 0x00000029e2407c20 */ /* 0x010fca0008400000 */
[----:B------:R-:W-:Y:S01]  /*19770*/  F2FP.SATFINITE.E4M3.F32.PACK_AB_MERGE_C R67, RZ, R64, RZ ;  /* 0x00000040ff43723e */ /* 0x000fe200048070ff */
[----:B---3--:R-:W-:Y:S02]  /*19780*/  FMUL R64, R224, UR41 ;  /* 0x00000029e0407c20 */ /* 0x008fe40008400000 */
[----:B------:R-:W3:Y:S01]  /*19790*/  LDL.LU R224, [R1+0x124] ;  /* 0x0001240001e07983 */ /* 0x000ee20000300800 */
[----:B------:R-:W-:Y:S02]  /*197a0*/  ISETP.NE.AND P0, PT, R82, RZ, PT ;  /* 0x000000ff5200720c */ /* 0x000fe40003f05270 */
[----:B------:R-:W-:Y:S01]  /*197b0*/  LOP3.LUT P6, RZ, R228, 0x1000, RZ, 0xc0, !PT ;  /* 0x00001000e4ff7812 */ /* 0x000fe200078cc0ff */
[----:B------:R-:W-:Y:S01]  /*197c0*/  FMUL R68, R221, UR41 ;  /* 0x00000029dd447c20 */ /* 0x000fe20008400000 */
[----:B------:R-:W4:Y:S09]  /*197d0*/  LDL.LU R226, [R1+0x128] ;  /* 0x0001280001e27983 */ /* 0x000f320000300800 */
[----:B------:R-:W0:Y:S01]  /*197e0*/  @!P0 LDC.64 R8, c[0x0][0x5c0] ;  /* 0x00017000ff088b82 */ /* 0x000e220000000a00 */
[----:B------:R-:W-:-:S02]  /*197f0*/  F2FP.SATFINITE.E4M3.F32.PACK_AB_MERGE_C R69, RZ, R68, RZ ;  /* 0x00000044ff45723e */ /* 0x000fc400048070ff */
[----:B0-----:R-:W-:-:S05]  /*19800*/  @!P0 IADD3 R8, P5, R134, R8, RZ ;  /* 0x0000000886088210 */ /* 0x001fca0007fbe0ff */
[----:B------:R-:W-:Y:S01]  /*19810*/  @!P0 IMAD.X R9, R139, 0x1, R9, P5 ;  /* 0x000000018b098824 */ /* 0x000fe200028e0609 */
[----:B------:R-:W-:-:S13]  /*19820*/  LOP3.LUT P5, RZ, R228, 0x4000, RZ, 0xc0, !PT ;  /* 0x00004000e4ff7812 */ /* 0x000fda00078ac0ff */
[----:B------:R0:W-:Y:S02]  /*19830*/  @!P5 STG.E.U8 desc[UR46][R8.64+0x40], R69 ;  /* 0x000040450800d986 */ /* 0x0001e4000c10112e */
[----:B0-----:R-:W0:Y:S01]  /*19840*/  @!P6 LDC.64 R8, c[0x0][0x5c0] ;  /* 0x00017000ff08eb82 */ /* 0x001e220000000a00 */
[C---:B------:R-:W-:Y:S02]  /*19850*/  LOP3.LUT P1, RZ, R229.reuse, 0x100000, RZ, 0xc0, !PT ;  /* 0x00100000e5ff7812 */ /* 0x040fe4000782c0ff */
[----:B------:R-:W-:Y:S02]  /*19860*/  LOP3.LUT P4, RZ, R229, 0x20000, RZ, 0xc0, !PT ;  /* 0x00020000e5ff7812 */ /* 0x000fe4000788c0ff */
[----:B------:R-:W-:Y:S02]  /*19870*/  F2FP.SATFINITE.E4M3.F32.PACK_AB_MERGE_C R69, RZ, R64, RZ ;  /* 0x00000040ff45723e */ /* 0x000fe400048070ff */
[----:B------:R-:W-:Y:S02]  /*19880*/  F2FP.SATFINITE.E4M3.F32.PACK_AB_MERGE_C R65, RZ, R66, RZ ;  /* 0x00000042ff41723e */ /* 0x000fe400048070ff */
[----:B0-----:R-:W-:-:S05]  /*19890*/  @!P6 IADD3 R8, P5, R136, R8, RZ ;  /* 0x000000088808e210 */ /* 0x001fca0007fbe0ff */
[----:B------:R-:W-:-:S05]  /*198a0*/  @!P6 IMAD.X R9, R143, 0x1, R9, P5 ;  /* 0x000000018f09e824 */ /* 0x000fca00028e0609 */
[----:B------:R-:W-:Y:S04]  /*198b0*/  @!P6 STG.E.U8 desc[UR46][R8.64+0x41], R65 ;  /* 0x000041410800e986 */ /* 0x000fe8000c10112e */
[----:B------:R0:W-:Y:S04]  /*198c0*/  @!P1 STG.E.U8 desc[UR46][R62.64+0x48], R67 ;  /* 0x000048433e009986 */ /* 0x0001e8000c10112e */
[----:B------:R1:W-:Y:S01]  /*198d0*/  @!P4 STG.E.U8 desc[UR46][R60.64+0x49], R69 ;  /* 0x000049453c00c986 */ /* 0x0003e2000c10112e */
[----:B--2---:R-:W-:-:S03]  /*198e0*/  FMUL R64, R225, UR41 ;  /* 0x00000029e1407c20 */ /* 0x004fc60008400000 */
[----:B------:R-:W2:Y:S01]  /*198f0*/  LDL.LU R225, [R1+0x12c] ;  /* 0x00012c0001e17983 */ /* 0x000ea20000300800 */
[----:B0-----:R-:W-:-:S03]  /*19900*/  FMUL R62, R222, UR41 ;  /* 0x00000029de3e7c20 */ /* 0x001fc60008400000 */
[----:B------:R-:W2:Y:S01]  /*19910*/  LDL.LU R222, [R1+0x130] ;  /* 0x0001300001de7983 */ /* 0x000ea20000300800 */
[----:B-1----:R-:W-:-:S03]  /*19920*/  FMUL R60, R223, UR41 ;  /* 0x00000029df3c7c20 */ /* 0x002fc60008400000 */
[----:B------:R-:W2:Y:S02]  /*19930*/  LDL.LU R223, [R1+0x134] ;  /* 0x0001340001df7983 */ /* 0x000ea40000300800 */
[----:B------:R-:W-:Y:S01]  /*19940*/  F2FP.SATFINITE.E4M3.F32.PACK_AB_MERGE_C R63, RZ, R60, RZ ;  /* 0x0000003cff3f723e */ /* 0x000fe200048070ff */
[----:B---3--:R-:W-:Y:S02]  /*19950*/  FMUL R60, R224, UR41 ;  /* 0x00000029e03c7c20 */ /* 0x008fe40008400000 */
[----:B------:R-:W3:Y:S01]  /*19960*/  LDL.LU R224, [R1+0x138] ;  /* 0x0001380001e07983 */ /* 0x000ee20000300800 */
[----:B------:R-:W-:-:S13]  /*19970*/  LOP3.LUT P2, RZ, R228, 0x40, RZ, 0xc0, !PT ;  /* 0x00000040e4ff7812 */ /* 0x000fda000784c0ff */
[----:B------:R-:W0:Y:S01]  /*19980*/  @!P2 LDC.64 R8, c[0x0][0x5c0] ;  /* 0x00017000ff08ab82 */ /* 0x000e220000000a00 */
[----:B------:R-:W-:Y:S02]  /*19990*/  LOP3.LUT P3, RZ, R228, 0x8, RZ, 0xc0, !PT ;  /* 0x00000008e4ff7812 */ /* 0x000fe4000786c0ff */
[----:B------:R-:W-:Y:S02]  /*199a0*/  F2FP.SATFINITE.E4M3.F32.PACK_AB_MERGE_C R65, RZ, R64, RZ ;  /* 0x00000040ff41723e */ /* 0x000fe400048070ff */
[----:B0-----:R-:W-:-:S05]  /*199b0*/  @!P2 IADD3 R8, P5, R128, R8, RZ ;  /* 0x000000088008a210 */ /* 0x001fca0007fbe0ff */
[----:B------:R-:W-:-:S05]  /*199c0*/  @!P2 IMAD.X R9, R129, 0x1, R9, P5 ;  /* 0x000000018109a824 */ /* 0x000fca00028e0609 */
[----:B------:R0:W-:Y:S02]  /*199d0*/  @!P2 STG.E.U8 desc[UR46][R8.64+0x48], R65 ;  /* 0x000048410800a986 */ /* 0x0001e4000c10112e */
[----:B0-----:R-:W0:Y:S01]  /*199e0*/  @!P3 LDC.64 R8, c[0x0][0x5c0] ;  /* 0x00017000ff08bb82 */ /* 0x001e220000000a00 */
[----:B------:R-:W-:Y:S02]  /*199f0*/  ISETP.NE.AND P0, PT, R85, RZ, PT ;  /* 0x000000ff5500720c */ /* 0x000fe40003f05270 */
[----:B------:R-:W-:Y:S02]  /*19a00*/  F2FP.SATFINITE.E4M3.F32.PACK_AB_MERGE_C R61, RZ, R62, RZ ;  /* 0x0000003eff3d723e */ /* 0x000fe400048070ff */
[----:B0-----:R-:W-:-:S05]  /*19a10*/  @!P3 IADD3 R8, P5, R132, R8, RZ ;  /* 0x000000088408b210 */ /* 0x001fca0007fbe0ff */
[----:B------:R-:W-:Y:S01]  /*19a20*/  @!P3 IMAD.X R9, R135, 0x1, R9, P5 ;  /* 0x000000018709b824 */ /* 0x000fe200028e0609 */
[----:B------:R-:W-:-:S04]  /*19a30*/  ISETP.LT.OR P5, PT, R39, 0x51, !P0 ;  /* 0x000000512700780c */ /* 0x000fc800047a1670 */
[----:B------:R0:W-:Y:S09]  /*19a40*/  @!P3 STG.E.U8 desc[UR46][R8.64+0x49], R61 ;  /* 0x0000493d0800b986 */ /* 0x0001f2000c10112e */
[----:B0-----:R-:W0:Y:S02]  /*19a50*/  @!P5 LDC.64 R8, c[0x0][0x5c0] ;  /* 0x00017000ff08db82 */ /* 0x001e240000000a00 */
[----:B0-----:R-:W-:-:S05]  /*19a60*/  @!P5 IADD3 R8, P6, R24, R8, RZ ;  /* 0x000000081808d210 */ /* 0x001fca0007fde0ff */
[----:B------:R-:W-:-:S05]  /*19a70*/  @!P5 IMAD.X R9, R38, 0x1, R9, P6 ;  /* 0x000000012609d824 */ /* 0x000fca00030e0609 */
[----:B------:R0:W-:Y:S01]  /*19a80*/  @!P5 STG.E.U8 desc[UR46][R8.64+0x50], R63 ;  /* 0x0000503f0800d986 */ /* 0x0001e2000c10112e */
[----:B------:R-:W-:-:S13]  /*19a90*/  ISETP.LT.OR P5, PT, R39, 0x52, !P0 ;  /* 0x000000522700780c */ /* 0x000fda00047a1670 */
[----:B0-----:R-:W0:Y:S01]  /*19aa0*/  @!P5 LDC.64 R8, c[0x0][0x5c0] ;  /* 0x00017000ff08db82 */ /* 0x001e220000000a00 */
[----:B------:R-:W-:Y:S01]  /*19ab0*/  F2FP.SATFINITE.E4M3.F32.PACK_AB_MERGE_C R61, RZ, R60, RZ ;  /* 0x0000003cff3d723e */ /* 0x000fe200048070ff */
[----:B----4-:R-:W-:Y:S02]  /*19ac0*/  FMUL R60, R226, UR41 ;  /* 0x00000029e23c7c20 */ /* 0x010fe40008400000 */
[----:B------:R-:W4:Y:S01]  /*19ad0*/  LDL.LU R226, [R1+0x13c] ;  /* 0x00013c0001e27983 */ /* 0x000f220000300800 */
[C---:B------:R-:W-:Y:S02]  /*19ae0*/  LOP3.LUT P1, RZ, R229.reuse, 0x80000, RZ, 0xc0, !PT ;  /* 0x00080000e5ff7812 */ /* 0x040fe4000782c0ff */
[----:B------:R-:W-:Y:S01]  /*19af0*/  LOP3.LUT P4, RZ, R229, 0x40000, RZ, 0xc0, !PT ;  /* 0x00040000e5ff7812 */ /* 0x000fe2000788c0ff */
[----:B------:R-:W4:Y:S01]  /*19b00*/  LDL.LU R221, [R1+0x140] ;  /* 0x0001400001dd7983 */ /* 0x000f220000300800 */
[----:B------:R-:W-:Y:S02]  /*19b10*/  F2FP.SATFINITE.E4M3.F32.PACK_AB_MERGE_C R65, RZ, R60, RZ ;  /* 0x0000003cff41723e */ /* 0x000fe400048070ff */
[----:B0-----:R-:W-:-:S05]  /*19b20*/  @!P5 IADD3 R8, P6, R24, R8, RZ ;  /* 0x000000081808d210 */ /* 0x001fca0007fde0ff */
[----:B------:R-:W-:-:S05]  /*19b30*/  @!P5 IMAD.X R9, R38, 0x1, R9, P6 ;  /* 0x000000012609d824 */ /* 0x000fca00030e0609 */
[----:B------:R-:W-:Y:S04]  /*19b40*/  @!P5 STG.E.U8 desc[UR46][R8.64+0x51], R61 ;  /* 0x0000513d0800d986 */ /* 0x000fe8000c10112e */
[----:B------:R-:W-:Y:S01]  /*19b50*/  @!P1 STG.E.U8 desc[UR46][R58.64+0x50], R65 ;  /* 0x000050413a009986 */ /* 0x000fe2000c10112e */
[----:B--2---:R-:W-:-:S03]  /*19b60*/  FMUL R60, R225, UR41 ;  /* 0x00000029e13c7c20 */ /* 0x004fc60008400000 */
[----:B------:R-:W2:Y:S02]  /*19b70*/  LDL.LU R225, [R1+0x144] ;  /* 0x0001440001e17983 */ /* 0x000ea40000300800 */
[----:B------:R-:W-:-:S05]  /*19b80*/  F2FP.SATFINITE.E4M3.F32.PACK_AB_MERGE_C R63, RZ, R60, RZ ;  /* 0x0000003cff3f723e */ /* 0x000fca00048070ff */
[----:B------:R0:W-:Y:S01]  /*19b90*/  @!P4 STG.E.U8 desc[UR46][R56.64+0x51], R63 ;  /* 0x0000513f3800c986 */ /* 0x0001e2000c10112e */
[----:B------:R-:W-:-:S03]  /*19ba0*/  FMUL R60, R222, UR41 ;  /* 0x00000029de3c7c20 */ /* 0x000fc60008400000 */
[----:B------:R-:W2:Y:S01]  /*19bb0*/  LDL.LU R222, [R1+0x148] ;  /* 0x0001480001de7983 */ /* 0x000ea20000300800 */
[----:B0-----:R-:W-:-:S05]  /*19bc0*/  FMUL R56, R223, UR41 ;  /* 0x00000029df387c20 */ /* 0x001fca0008400000 */
[----:B------:R-:W-:Y:S01]  /*19bd0*/  F2FP.SATFINITE.E4M3.F32.PACK_AB_MERGE_C R57, RZ, R56, RZ ;  /* 0x00000038ff39723e */ /* 0x000fe200048070ff */
[----:B---3--:R-:W-:Y:S02]  /*19be0*/  FMUL R56, R224, UR41 ;  /* 0x00000029e0387c20 */ /* 0x008fe40008400000 */
[----:B------:R-:W3:Y:S01]  /*19bf0*/  LDL.LU R224, [R1+0x14c] ;  /* 0x00014c0001e07983 */ /* 0x000ee20000300800 */
[----:B------:R-:W-:Y:S02]  /*19c00*/  ISETP.LT.OR P5, PT, R39, 0x59, !P0 ;  /* 0x000000592700780c */ /* 0x000fe400047a1670 */
[----:B------:R-:W-:Y:S01]  /*19c10*/  F2FP.SATFINITE.E4M3.F32.PACK_AB_MERGE_C R61, RZ, R60, RZ ;  /* 0x0000003cff3d723e */ /* 0x000fe200048070ff */
[----:B------:R-:W3:Y:S10]  /*19c20*/  LDL.LU R223, [R1+0x150] ;  /* 0x0001500001df7983 */ /* 0x000ef40000300800 */
[----:B------:R-:W0:Y:S02]  /*19c30*/  @!P5 LDC.64 R8, c[0x0][0x5c0] ;  /* 0x00017000ff08db82 */ /* 0x000e240000000a00 */
[----:B0-----:R-:W-:-:S05]  /*19c40*/  @!P5 IADD3 R8, P6, R24, R8, RZ ;  /* 0x000000081808d210 */ /* 0x001fca0007fde0ff */
[----:B------:R-:W-:-:S05]  /*19c50*/  @!P5 IMAD.X R9, R38, 0x1, R9, P6 ;  /* 0x000000012609d824 */ /* 0x000fca00030e0609 */
[----:B------:R0:W-:Y:S01]  /*19c60*/  @!P5 STG.E.U8 desc[UR46][R8.64+0x58], R61 ;  /* 0x0000583d0800d986 */ /* 0x0001e2000c10112e */
[----:B------:R-:W-:-:S13]  /*19c70*/  ISETP.LT.OR P5, PT, R39, 0x5a, !P0 ;  /* 0x0000005a2700780c */ /* 0x000fda00047a1670 */
[----:B0-----:R-:W0:Y:S01]  /*19c80*/  @!P5 LDC.64 R8, c[0x0][0x5c0] ;  /* 0x00017000ff08db82 */ /* 0x001e220000000a00 */
[----:B------:R-:W-:Y:S02]  /*19c90*/  F2FP.SATFINITE.E4M3.F32.PACK_AB_MERGE_C R59, RZ, R56, RZ ;  /* 0x00000038ff3b723e */ /* 0x000fe400048070ff */
[C---:B------:R-:W-:Y:S02]  /*19ca0*/  LOP3.LUT P2, RZ, R229.reuse, 0x8000, RZ, 0xc0, !PT ;  /* 0x00008000e5ff7812 */ /* 0x040fe4000784c0ff */
[----:B------:R-:W-:Y:S02]  /*19cb0*/  LOP3.LUT P3, RZ, R229, 0x4000, RZ, 0xc0, !PT ;  /* 0x00004000e5ff7812 */ /* 0x000fe4000786c0ff */
[----:B0-----:R-:W-:-:S05]  /*19cc0*/  @!P5 IADD3 R8, P6, R24, R8, RZ ;  /* 0x000000081808d210 */ /* 0x001fca0007fde0ff */
[----:B------:R-:W-:-:S05]  /*19cd0*/  @!P5 IMAD.X R9, R38, 0x1, R9, P6 ;  /* 0x000000012609d824 */ /* 0x000fca00030e0609 */
[----:B------:R-:W-:Y:S01]  /*19ce0*/  @!P5 STG.E.U8 desc[UR46][R8.64+0x59], R57 ;  /* 0x000059390800d986 */ /* 0x000fe2000c10112e */
[----:B------:R-:W-:-:S03]  /*19cf0*/  LOP3.LUT P5, RZ, R229, 0x2000, RZ, 0xc0, !PT ;  /* 0x00002000e5ff7812 */ /* 0x000fc600078ac0ff */
[----:B------:R-:W-:Y:S01]  /*19d00*/  @!P2 STG.E.U8 desc[UR46][R54.64+0x58], R59 ;  /* 0x0000583b3600a986 */ /* 0x000fe2000c10112e */
[----:B----4-:R-:W-:-:S03]  /*19d10*/  FMUL R56, R226, UR41 ;  /* 0x00000029e2387c20 */ /* 0x010fc60008400000 */
[----:B------:R-:W4:Y:S02]  /*19d20*/  LDL.LU R226, [R1+0x154] ;  /* 0x0001540001e27983 */ /* 0x000f240000300800 */
[----:B------:R-:W-:Y:S01]  /*19d30*/  F2FP.SATFINITE.E4M3.F32.PACK_AB_MERGE_C R61, RZ, R56, RZ ;  /* 0x00000038ff3d723e */ /* 0x000fe200048070ff */
[----:B------:R-:W-:-:S05]  /*19d40*/  FMUL R56, R221, UR41 ;  /* 0x00000029dd387c20 */ /* 0x000fca0008400000 */
[----:B------:R-:W-:Y:S01]  /*19d50*/  F2FP.SATFINITE.E4M3.F32.PACK_AB_MERGE_C R63, RZ, R56, RZ ;  /* 0x00000038ff3f723e */ /* 0x000fe200048070ff */
[----:B------:R-:W-:Y:S04]  /*19d60*/  @!P3 STG.E.U8 desc[UR46][R52.64+0x59], R61 ;  /* 0x0000593d3400b986 */ /* 0x000fe8000c10112e */
[----:B------:R3:W-:Y:S01]  /*19d70*/  @!P5 STG.E.U8 desc[UR46][R50.64+0x50], R63 ;  /* 0x0000503f3200d986 */ /* 0x0007e2000c10112e */
[----:B--2---:R-:W-:-:S03]  /*19d80*/  FMUL R56, R225, UR41 ;  /* 0x00000029e1387c20 */ /* 0x004fc60008400000 */
[----:B------:R-:W2:Y:S04]  /*19d90*/  LDL.LU R225, [R1+0x158] ;  /* 0x0001580001e17983 */ /* 0x000ea80000300800 */
[----:B------:R-:W2:Y:S01]  /*19da0*/  LDL.LU R220, [R1+0x15c] ;  /* 0x00015c0001dc7983 */ /* 0x000ea20000300800 */
[----:B---3--:R-:W-:-:S03]  /*19db0*/  FMUL R50, R224, UR41 ;  /* 0x00000029e0327c20 */ /* 0x008fc60008400000 */
[----:B------:R-:W3:Y:S01]  /*19dc0*/  LDL.LU R224, [R1+0x160] ;  /* 0x0001600001e07983 */ /* 0x000ee20000300800 */
[C---:B------:R-:W-:Y:S02]  /*19dd0*/  LOP3.LUT P4, RZ, R228.reuse, 0x2000, RZ, 0xc0, !PT ;  /* 0x00002000e4ff7812 */ /* 0x040fe4000788c0ff */
[----:B------:R-:W-:Y:S02]  /*19de0*/  LOP3.LUT P1, RZ, R228, 0x800, RZ, 0xc0, !PT ;  /* 0x00000800e4ff7812 */ /* 0x000fe4000782c0ff */
[----:B------:R-:W-:Y:S01]  /*19df0*/  LOP3.LUT P6, RZ, R229, 0x800, RZ, 0xc0, !PT ;  /* 0x00000800e5ff7812 */ /* 0x000fe200078cc0ff */
[----:B------:R-:W-:Y:S01]  /*19e00*/  FMUL R54, R222, UR41 ;  /* 0x00000029de367c20 */ /* 0x000fe20008400000 */
[----:B------:R-:W-:Y:S01]  /*19e10*/  F2FP.SATFINITE.E4M3.F32.PACK_AB_MERGE_C R57, RZ, R56, RZ ;  /* 0x00000038ff39723e */ /* 0x000fe200048070ff */
[----:B------:R-:W3:Y:S06]  /*19e20*/  LDL.LU R221, [R1+0x164] ;  /* 0x0001640001dd7983 */ /* 0x000eec0000300800 */
[----:B------:R-:W0:Y:S01]  /*19e30*/  @!P4 LDC.64 R8, c[0x0][0x5c0] ;  /* 0x00017000ff08cb82 */ /* 0x000e220000000a00 */
[----:B------:R-:W-:-:S07]  /*19e40*/  F2FP.SATFINITE.E4M3.F32.PACK_AB_MERGE_C R53, RZ, R54, RZ ;  /* 0x00000036ff35723e */ /* 0x000fce00048070ff */
[----:B------:R-:W1:Y:S01]  /*19e50*/  @!P1 LDC.64 R54, c[0x0][0x5c0] ;  /* 0x00017000ff369b82 */ /* 0x000e620000000a00 */
[----:B------:R0:W-:Y:S02]  /*19e60*/  @!P6 STG.E.U8 desc[UR46][R48.64+0x51], R57 ;  /* 0x000051393000e986 */ /* 0x0001e4000c10112e */
[----:B0-----:R-:W-:-:S05]  /*19e70*/  FMUL R48, R223, UR41 ;  /* 0x00000029df307c20 */ /* 0x001fca0008400000 */
[----:B------:R-:W-:Y:S02]  /*19e80*/  F2FP.SATFINITE.E4M3.F32.PACK_AB_MERGE_C R51, RZ, R48, RZ ;  /* 0x00000030ff33723e */ /* 0x000fe400048070ff */
[----:B------:R-:W-:Y:S02]  /*19e90*/  @!P4 IADD3 R8, P5, R147, R8, RZ ;  /* 0x000000089308c210 */ /* 0x000fe40007fbe0ff */
[C---:B------:R-:W-:Y:S02]  /*19ea0*/  LOP3.LUT P0, RZ, R229.reuse, 0x400, RZ, 0xc0, !PT ;  /* 0x00000400e5ff7812 */ /* 0x040fe4000780c0ff */
[----:B------:R-:W-:Y:S01]  /*19eb0*/  LOP3.LUT P2, RZ, R229, 0x200, RZ, 0xc0, !PT ;  /* 0x00000200e5ff7812 */ /* 0x000fe2000784c0ff */
[----:B------:R-:W-:Y:S01]  /*19ec0*/  @!P4 IMAD.X R9, R146, 0x1, R9, P5 ;  /* 0x000000019209c824 */ /* 0x000fe200028e0609 */
[----:B-1----:R-:W-:Y:S02]  /*19ed0*/  @!P1 IADD3 R142, P5, R142, R54, RZ ;  /* 0x000000368e8e9210 */ /* 0x002fe40007fbe0ff */
[----:B------:R-:W-:-:S02]  /*19ee0*/  F2FP.SATFINITE.E4M3.F32.PACK_AB_MERGE_C R49, RZ, R50, RZ ;  /* 0x00000032ff31723e */ /* 0x000fc400048070ff */
[----:B------:R0:W-:Y:S01]  /*19ef0*/  @!P4 STG.E.U8 desc[UR46][R8.64+0x50], R53 ;  /* 0x000050350800c986 */ /* 0x0001e2000c10112e */
[----:B------:R-:W-:-:S05]  /*19f00*/  @!P1 IMAD.X R143, R141, 0x1, R55, P5 ;  /* 0x000000018d8f9824 */ /* 0x000fca00028e0637 */
[----:B------:R-:W-:Y:S04]  /*19f10*/  @!P1 STG.E.U8 desc[UR46][R142.64+0x51], R49 ;  /* 0x000051318e009986 */ /* 0x000fe8000c10112e */
[----:B------:R-:W-:Y:S01]  /*19f20*/  @!P0 STG.E.U8 desc[UR46][R46.64+0x58], R51 ;  /* 0x000058332e008986 */ /* 0x000fe2000c10112e */
[----:B----4-:R-:W-:-:S03]  /*19f30*/  FMUL R48, R226, UR41 ;  /* 0x00000029e2307c20 */ /* 0x010fc60008400000 */
[----:B------:R-:W4:Y:S04]  /*19f40*/  LDL.LU R226, [R1+0x168] ;  /* 0x0001680001e27983 */ /* 0x000f280000300800 */
[----:B------:R-:W4:Y:S04]  /*19f50*/  LDL.LU R222, [R1+0x16c] ;  /* 0x00016c0001de7983 */ /* 0x000f280000300800 */
[----:B------:R-:W4:Y:S01]  /*19f60*/  LDL.LU R223, [R1+0x170] ;  /* 0x0001700001df7983 */ /* 0x000f220000300800 */
[----:B0-----:R-:W-:-:S05]  /*19f70*/  F2FP.SATFINITE.E4M3.F32.PACK_AB_MERGE_C R53, RZ, R48, RZ ;  /* 0x00000030ff35723e */ /* 0x001fca00048070ff */
[----:B------:R3:W-:Y:S01]  /*19f80*/  @!P2 STG.E.U8 desc[UR46][R44.64+0x59], R53 ;  /* 0x000059352c00a986 */ /* 0x0007e2000c10112e */
[----:B--2---:R-:W-:-:S03]  /*19f90*/  FMUL R48, R225, UR41 ;  /* 0x00000029e1307c20 */ /* 0x004fc60008400000 */
[----:B------:R-:W2:Y:S01]  /*19fa0*/  LDL.LU R225, [R1+0x174] ;  /* 0x0001740001e17983 */ /* 0x000ea20000300800 */
[----:B---3--:R-:W-:-:S03]  /*19fb0*/  FMUL R44, R224, UR41 ;  /* 0x00000029e02c7c20 */ /* 0x008fc60008400000 */
[----:B------:R-:W3:Y:S01]  /*19fc0*/  LDL.LU R224, [R1+0x178] ;  /* 0x0001780001e07983 */ /* 0x000ee20000300800 */
[----:B------:R-:W-:Y:S02]  /*19fd0*/  LOP3.LUT P3, RZ, R228, 0x400, RZ, 0xc0, !PT ;  /* 0x00000400e4ff7812 */ /* 0x000fe4000786c0ff */
[----:B------:R-:W-:-:S04]  /*19fe0*/  LOP3.LUT P4, RZ, R229, 0x80, RZ, 0xc0, !PT ;  /* 0x00000080e5ff7812 */ /* 0x000fc8000788c0ff */
[----:B------:R-:W-:Y:S02]  /*19ff0*/  P2R R52, PR, RZ, 0x10 ;  /* 0x00000010ff347803 */ /* 0x000fe40000000000 */
[----:B------:R-:W-:-:S05]  /*1a000*/  LOP3.LUT P4, RZ, R228, 0x200, RZ, 0xc0, !PT ;  /* 0x00000200e4ff7812 */ /* 0x000fca000788c0ff */
[----:B------:R-:W0:Y:S08]  /*1a010*/  @!P3 LDC.64 R8, c[0x0][0x5c0] ;  /* 0x00017000ff08bb82 */ /* 0x000e300000000a00 */
[----:B------:R-:W1:Y:S01]  /*1a020*/  @!P4 LDC.64 R54, c[0x0][0x5c0] ;  /* 0x00017000ff36cb82 */ /* 0x000e620000000a00 */
[----:B------:R-:W-:Y:S01]  /*1a030*/  FMUL R46, R220, UR41 ;  /* 0x00000029dc2e7c20 */ /* 0x000fe20008400000 */
[----:B------:R-:W-:-:S02]  /*1a040*/  F2FP.SATFINITE.E4M3.F32.PACK_AB_MERGE_C R49, RZ, R48, RZ ;  /* 0x00000030ff31723e */ /* 0x000fc400048070ff */
[----:B0-----:R-:W-:-:S05]  /*1a050*/  @!P3 IADD3 R8, P5, R127, R8, RZ ;  /* 0x000000087f08b210 */ /* 0x001fca0007fbe0ff */
[----:B------:R-:W-:Y:S01]  /*1a060*/  @!P3 IMAD.X R9, R117, 0x1, R9, P5 ;  /* 0x000000017509b824 */ /* 0x000fe200028e0609 */
[----:B-1----:R-:W-:Y:S02]  /*1a070*/  @!P4 IADD3 R116, P5, R116, R54, RZ ;  /* 0x000000367474c210 */ /* 0x002fe40007fbe0ff */
[----:B------:R-:W-:-:S03]  /*1a080*/  F2FP.SATFINITE.E4M3.F32.PACK_AB_MERGE_C R45, RZ, R46, RZ ;  /* 0x0000002eff2d723e */ /* 0x000fc600048070ff */
[----:B------:R-:W-:Y:S01]  /*1a090*/  @!P4 IMAD.X R117, R115, 0x1, R55, P5 ;  /* 0x000000017375c824 */ /* 0x000fe200028e0637 */
[----:B------:R0:W-:Y:S01]  /*1a0a0*/  @!P3 STG.E.U8 desc[UR46][R8.64+0x58], R49 ;  /* 0x000058310800b986 */ /* 0x0001e2000c10112e */
[----:B------:R-:W-:-:S03]  /*1a0b0*/  LOP3.LUT P5, RZ, R229, 0x40, RZ, 0xc0, !PT ;  /* 0x00000040e5ff7812 */ /* 0x000fc600078ac0ff */
[----:B------:R1:W-:Y:S01]  /*1a0c0*/  @!P4 STG.E.U8 desc[UR46][R116.64+0x59], R45 ;  /* 0x0000592d7400c986 */ /* 0x0003e2000c10112e */
[----:B------:R-:W-:Y:S02]  /*1a0d0*/  ISETP.NE.AND P4, PT, R52, RZ, PT ;  /* 0x000000ff3400720c */ /* 0x000fe40003f85270 */
[----:B------:R-:W-:Y:S01]  /*1a0e0*/  F2FP.SATFINITE.E4M3.F32.PACK_AB_MERGE_C R47, RZ, R44, RZ ;  /* 0x0000002cff2f723e */ /* 0x000fe200048070ff */
[----:B------:R-:W-:-:S05]  /*1a0f0*/  FMUL R44, R221, UR41 ;  /* 0x00000029dd2c7c20 */ /* 0x000fca0008400000 */
[----:B0-----:R-:W-:-:S05]  /*1a100*/  F2FP.SATFINITE.E4M3.F32.PACK_AB_MERGE_C R9, RZ, R44, RZ ;  /* 0x0000002cff09723e */ /* 0x001fca00048070ff */
[----:B------:R-:W-:Y:S04]  /*1a110*/  @!P4 STG.E.U8 desc[UR46][R42.64+0x50], R47 ;  /* 0x0000502f2a00c986 */ /* 0x000fe8000c10112e */
[----:B------:R0:W-:Y:S01]  /*1a120*/  @!P5 STG.E.U8 desc[UR46][R36.64+0x51], R9 ;  /* 0x000051092400d986 */ /* 0x0001e2000c10112e */
[----:B----4-:R-:W-:-:S03]  /*1a130*/  FMUL R8, R226, UR41 ;  /* 0x00000029e2087c20 */ /* 0x010fc60008400000 */
[----:B------:R-:W4:Y:S02]  /*1a140*/  LDL.LU R226, [R1+0x17c] ;  /* 0x00017c0001e27983 */ /* 0x000f240000300800 */
[----:B-1----:R-:W-:Y:S01]  /*1a150*/  F2FP.SATFINITE.E4M3.F32.PACK_AB_MERGE_C R45, RZ, R8, RZ ;  /* 0x00000008ff2d723e */ /* 0x002fe200048070ff */
[----:B------:R-:W-:Y:S02]  /*1a160*/  FMUL R8, R222, UR41 ;  /* 0x00000029de087c20 */ /* 0x000fe40008400000 */
[----:B------:R-:W4:Y:S03]  /*1a170*/  LDL.LU R222, [R1+0x180] ;  /* 0x0001800001de7983 */ /* 0x000f260000300800 */
[----:B0-----:R-:W-:Y:S01]  /*1a180*/  F2FP.SATFINITE.E4M3.F32.PACK_AB_MERGE_C R9, RZ, R8, RZ ;  /* 0x00000008ff09723e */ /* 0x001fe200048070ff */
[----:B------:R-:W-:-:S05]  /*1a190*/  FMUL R8, R223, UR41 ;  /* 0x00000029df087c20 */ /* 0x000fca0008400000 */
[----:B------:R-:W-:Y:S01]  /*1a1a0*/  F2FP.SATFINITE.E4M3.F32.PACK_AB_MERGE_C R37, RZ, R8, RZ ;  /* 0x00000008ff25723e */ /* 0x000fe200048070ff */
[----:B--2---:R-:W-:Y:S02]  /*1a1b0*/  FMUL R8, R225, UR41 ;  /* 0x00000029e1087c20 */ /* 0x004fe40008400000 */
[----:B------:R-:W2:Y:S03]  /*1a1c0*/  LDL.LU R225, [R1+0x184] ;  /* 0x0001840001e17983 */ /* 0x000ea60000300800 */
[----:B------:R-:W-:Y:S01]  /*1a1d0*/  F2FP.SATFINITE.E4M3.F32.PACK_AB_MERGE_C R43, RZ, R8, RZ ;  /* 0x00000008ff2b723e */ /* 0x000fe200048070ff */
[----:B---3--:R-:W-:Y:S02]  /*1a1e0*/  FMUL R8, R224, UR41 ;  /* 0x00000029e0087c20 */ /* 0x008fe40008400000 */
[----:B------:R-:W3:Y:S01]  /*1a1f0*/  LDL.LU R224, [R1+0x188] ;  /* 0x0001880001e07983 */ /* 0x000ee20000300800 */
[----:B------:R-:W-:-:S02]  /*1a200*/  LOP3.LUT P6, RZ, R228, 0x100, RZ, 0xc0, !PT ;  /* 0x00000100e4ff7812 */ /* 0x000fc400078cc0ff */
[C---:B------:R-:W-:Y:S01]  /*1a210*/  LOP3.LUT P1, RZ, R228.reuse, 0x20, RZ, 0xc0, !PT ;  /* 0x00000020e4ff7812 */ /* 0x040fe2000782c0ff */
[----:B------:R-:W3:Y:S10]  /*1a220*/  LDL.LU R223, [R1+0x18c] ;  /* 0x00018c0001df7983 */ /* 0x000ef40000300800 */
[----:B------:R-:W0:Y:S01]  /*1a230*/  @!P6 LDC.64 R48, c[0x0][0x5c0] ;  /* 0x00017000ff30eb82 */ /* 0x000e220000000a00 */
[----:B------:R-:W-:-:S02]  /*1a240*/  LOP3.LUT P3, RZ, R228, 0x2, RZ, 0xc0, !PT ;  /* 0x00000002e4ff7812 */ /* 0x000fc4000786c0ff */
[----:B0-----:R-:W-:-:S05]  /*1a250*/  @!P6 IADD3 R114, P5, R114, R48, RZ ;  /* 0x000000307272e210 */ /* 0x001fca0007fbe0ff */
[----:B------:R-:W-:Y:S02]  /*1a260*/  @!P6 IMAD.X R115, R113, 0x1, R49, P5 ;  /* 0x000000017173e824 */ /* 0x000fe400028e0631 */
[----:B------:R-:W0:Y:S03]  /*1a270*/  @!P1 LDC.64 R48, c[0x0][0x5c0] ;  /* 0x00017000ff309b82 */ /* 0x000e260000000a00 */
[----:B------:R1:W-:Y:S05]  /*1a280*/  @!P6 STG.E.U8 desc[UR46][R114.64+0x50], R45 ;  /* 0x0000502d7200e986 */ /* 0x0003ea000c10112e */
[----:B-1----:R-:W1:Y:S01]  /*1a290*/  @!P3 LDC.64 R44, c[0x0][0x5c0] ;  /* 0x00017000ff2cbb82 */ /* 0x002e620000000a00 */
[----:B------:R-:W-:-:S02]  /*1a2a0*/  LOP3.LUT P4, RZ, R0, 0x1000, RZ, 0xc0, !PT ;  /* 0x0000100000ff7812 */ /* 0x000fc4000788c0ff */
[----:B0-----:R-:W-:-:S05]  /*1a2b0*/  @!P1 IADD3 R112, P5, R112, R48, RZ ;  /* 0x0000003070709210 */ /* 0x001fca0007fbe0ff */
[----:B------:R-:W-:Y:S01]  /*1a2c0*/  @!P1 IMAD.X R113, R111, 0x1, R49, P5 ;  /* 0x000000016f719824 */ /* 0x000fe200028e0631 */
[----:B-1----:R-:W-:-:S04]  /*1a2d0*/  @!P3 IADD3 R110, P5, R110, R44, RZ ;  /* 0x0000002c6e6eb210 */ /* 0x002fc80007fbe0ff */
[----:B------:R0:W-:Y:S01]  /*1a2e0*/  @!P1 STG.E.U8 desc[UR46][R112.64+0x51], R9 ;  /* 0x0000510970009986 */ /* 0x0001e2000c10112e */
[----:B------:R-:W-:Y:S01]  /*1a2f0*/  @!P3 IMAD.X R111, R109, 0x1, R45, P5 ;  /* 0x000000016d6fb824 */ /* 0x000fe200028e062d */
[----:B------:R-:W-:Y:S02]  /*1a300*/  F2FP.SATFINITE.E4M3.F32.PACK_AB_MERGE_C R45, RZ, R8, RZ ;  /* 0x00000008ff2d723e */ /* 0x000fe400048070ff */
[----:B0-----:R-:W0:Y:S01]  /*1a310*/  @!P4 LDC.64 R8, c[0x0][0x5c0] ;  /* 0x00017000ff08cb82 */ /* 0x001e220000000a00 */
[C---:B------:R-:W-:Y:S02]  /*1a320*/  LOP3.LUT P0, RZ, R229.reuse, 0x20, RZ, 0xc0, !PT ;  /* 0x00000020e5ff7812 */ /* 0x040fe4000780c0ff */
[----:B------:R-:W-:-:S11]  /*1a330*/  LOP3.LUT P2, RZ, R229, 0x10, RZ, 0xc0, !PT ;  /* 0x00000010e5ff7812 */ /* 0x000fd6000784c0ff */
[----:B------:R1:W-:Y:S01]  /*1a340*/  @!P0 STG.E.U8 desc[UR46][R34.64+0x58], R37 ;  /* 0x0000582522008986 */ /* 0x0003e2000c10112e */
[----:B0-----:R-:W-:-:S03]  /*1a350*/  @!P4 IADD3 R108, P5, R108, R8, RZ ;  /* 0x000000086c6cc210 */ /* 0x001fc60007fbe0ff */
[----:B------:R-:W-:Y:S02]  /*1a360*/  @!P2 STG.E.U8 desc[UR46][R32.64+0x59], R43 ;  /* 0x0000592b2000a986 */ /* 0x000fe4000c10112e */
[----:B------:R-:W-:Y:S02]  /*1a370*/  @!P4 IMAD.X R109, R107, 0x1, R9, P5 ;  /* 0x000000016b6dc824 */ /* 0x000fe400028e0609 */
[----:B------:R-:W-:Y:S01]  /*1a380*/  @!P3 STG.E.U8 desc[UR46][R110.64+0x58], R45 ;  /* 0x0000582d6e00b986 */ /* 0x000fe2000c10112e */
[----:B----4-:R-:W-:-:S03]  /*1a390*/  FMUL R8, R226, UR41 ;  /* 0x00000029e2087c20 */ /* 0x010fc60008400000 */
[----:B------:R-:W4:Y:S04]  /*1a3a0*/  LDL.LU R226, [R1+0x190] ;  /* 0x0001900001e27983 */ /* 0x000f280000300800 */
[----:B------:R-:W4:Y:S01]  /*1a3b0*/  LDL.LU R221, [R1+0x194] ;  /* 0x0001940001dd7983 */ /* 0x000f220000300800 */
[----:B-1----:R-:W-:-:S05]  /*1a3c0*/  F2FP.SATFINITE.E4M3.F32.PACK_AB_MERGE_C R35, RZ, R8, RZ ;  /* 0x00000008ff23723e */ /* 0x002fca00048070ff */
[----:B------:R0:W-:Y:S01]  /*1a3d0*/  @!P4 STG.E.U8 desc[UR46][R108.64+0x59], R35 ;  /* 0x000059236c00c986 */ /* 0x0001e2000c10112e */
[----:B--2---:R-:W-:-:S03]  /*1a3e0*/  FMUL R34, R225, UR41 ;  /* 0x00000029e1227c20 */ /* 0x004fc60008400000 */
[----:B------:R-:W2:Y:S02]  /*1a3f0*/  LDL.LU R225, [R1+0x198] ;  /* 0x0001980001e17983 */ /* 0x000ea40000300800 */
[----:B0-----:R-:W-:Y:S01]  /*1a400*/  F2FP.SATFINITE.E4M3.F32.PACK_AB_MERGE_C R35, RZ, R34, RZ ;  /* 0x00000022ff23723e */ /* 0x001fe200048070ff */
[----:B---3--:R-:W-:Y:S02]  /*1a410*/  FMUL R34, R224, UR41 ;  /* 0x00000029e0227c20 */ /* 0x008fe40008400000 */
[----:B------:R-:W3:Y:S01]  /*1a420*/  LDL.LU R224, [R1+0x19c] ;  /* 0x00019c0001e07983 */ /* 0x000ee20000300800 */
[----:B------:R-:W-:-:S04]  /*1a430*/  ISETP.GE.AND P5, PT, R40, 0x1, PT ;  /* 0x000000012800780c */ /* 0x000fc80003fa6270 */
[----:B------:R-:W-:-:S13]  /*1a440*/  ISETP.LT.OR P4, PT, R39, 0x61, !P5 ;  /* 0x000000612700780c */ /* 0x000fda0006f81670 */
[----:B------:R-:W0:Y:S01]  /*1a450*/  @!P4 LDC.64 R8, c[0x0][0x5c0] ;  /* 0x00017000ff08cb82 */ /* 0x000e220000000a00 */
[----:B------:R-:W-:Y:S02]  /*1a460*/  FMUL R32, R222, UR41 ;  /* 0x00000029de207c20 */ /* 0x000fe40008400000 */
[----:B------:R-:W3:Y:S03]  /*1a470*/  LDL.LU R222, [R1+0x1a0] ;  /* 0x0001a00001de7983 */ /* 0x000ee60000300800 */
[----:B------:R-:W-:Y:S02]  /*1a480*/  F2FP.SATFINITE.E4M3.F32.PACK_AB_MERGE_C R37, RZ, R32, RZ ;  /* 0x00000020ff25723e */ /* 0x000fe400048070ff */
[----:B0-----:R-:W-:-:S05]  /*1a490*/  @!P4 IADD3 R8, P5, R24, R8, RZ ;  /* 0x000000081808c210 */ /* 0x001fca0007fbe0ff */
[----:B------:R-:W-:Y:S01]  /*1a4a0*/  @!P4 IMAD.X R9, R38, 0x1, R9, P5 ;  /* 0x000000012609c824 */ /* 0x000fe200028e0609 */
[----:B------:R-:W-:-:S04]  /*1a4b0*/  ISETP.GE.AND P5, PT, R40, 0x1, PT ;  /* 0x000000012800780c */ /* 0x000fc80003fa6270 */
[----:B------:R0:W-:Y:S01]  /*1a4c0*/  @!P4 STG.E.U8 desc[UR46][R8.64+0x60], R37 ;  /* 0x000060250800c986 */ /* 0x0001e2000c10112e */
[----:B------:R-:W-:-:S13]  /*1a4d0*/  ISETP.LT.OR P4, PT, R39, 0x62, !P5 ;  /* 0x000000622700780c */ /* 0x000fda0006f81670 */
[----:B------:R-:W1:Y:S01]  /*1a4e0*/  @!P4 LDC.64 R32, c[0x0][0x5c0] ;  /* 0x00017000ff20cb82 */ /* 0x000e620000000a00 */
[----:B0-----:R-:W-:Y:S01]  /*1a4f0*/  FMUL R8, R223, UR41 ;  /* 0x00000029df087c20 */ /* 0x001fe20008400000 */
[----:B------:R-:W-:Y:S01]  /*1a500*/  LOP3.LUT P6, RZ, R229, 0x8, RZ, 0xc0, !PT ;  /* 0x00000008e5ff7812 */ /* 0x000fe200078cc0ff */
[----:B------:R-:W3:Y:S01]  /*1a510*/  LDL.LU R223, [R1+0x1a4] ;  /* 0x0001a40001df7983 */ /* 0x000ee20000300800 */
[----:B-1----:R-:W-:-:S05]  /*1a520*/  @!P4 IADD3 R32, P5, R24, R32, RZ ;  /* 0x000000201820c210 */ /* 0x002fca0007fbe0ff */
[----:B------:R-:W-:Y:S01]  /*1a530*/  @!P4 IMAD.X R33, R38, 0x1, R33, P5 ;  /* 0x000000012621c824 */ /* 0x000fe200028e0621 */
[----:B------:R-:W-:-:S04]  /*1a540*/  ISETP.GE.AND P5, PT, R40, 0x1, PT ;  /* 0x000000012800780c */ /* 0x000fc80003fa6270 */
[----:B------:R4:W-:Y:S01]  /*1a550*/  @!P4 STG.E.U8 desc[UR46][R32.64+0x61], R35 ;  /* 0x000061232000c986 */ /* 0x0009e2000c10112e */
[----:B------:R-:W-:Y:S02]  /*1a560*/  ISETP.LT.OR P4, PT, R39, 0x69, !P5 ;  /* 0x000000692700780c */ /* 0x000fe40006f81670 */
[----:B------:R-:W-:Y:S02]  /*1a570*/  F2FP.SATFINITE.E4M3.F32.PACK_AB_MERGE_C R37, RZ, R8, RZ ;  /* 0x00000008ff25723e */ /* 0x000fe400048070ff */
[----:B------:R-:W-:-:S09]  /*1a580*/  LOP3.LUT P3, RZ, R229, 0x2, RZ, 0xc0, !PT ;  /* 0x00000002e5ff7812 */ /* 0x000fd2000786c0ff */
[----:B------:R-:W0:Y:S01]  /*1a590*/  @!P4 LDC.64 R8, c[0x0][0x5c0] ;  /* 0x00017000ff08cb82 */ /* 0x000e220000000a00 */
[----:B------:R-:W-:-:S05]  /*1a5a0*/  F2FP.SATFINITE.E4M3.F32.PACK_AB_MERGE_C R43, RZ, R34, RZ ;  /* 0x00000022ff2b723e */ /* 0x000fca00048070ff */
[----:B------:R-:W-:Y:S04]  /*1a5b0*/  @!P6 STG.E.U8 desc[UR46][R30.64+0x60], R43 ;  /* 0x0000602b1e00e986 */ /* 0x000fe8000c10112e */
[----:B------:R1:W-:Y:S01]  /*1a5c0*/  @!P3 STG.E.U8 desc[UR46][R28.64+0x61], R37 ;  /* 0x000061251c00b986 */ /* 0x0003e2000c10112e */
[----:B0-----:R-:W-:-:S05]  /*1a5d0*/  @!P4 IADD3 R8, P5, R24, R8, RZ ;  /* 0x000000081808c210 */ /* 0x001fca0007fbe0ff */
[----:B------:R-:W-:Y:S02]  /*1a5e0*/  @!P4 IMAD.X R9, R38, 0x1, R9, P5 ;  /* 0x000000012609c824 */ /* 0x000fe400028e0609 */
[----:B----4-:R-:W-:Y:S02]  /*1a5f0*/  FMUL R32, R226, UR41 ;  /* 0x00000029e2207c20 */ /* 0x010fe40008400000 */
[----:B------:R-:W4:Y:S01]  /*1a600*/  LDL.LU R226, [R1+0x1a8] ;  /* 0x0001a80001e27983 */ /* 0x000f220000300800 */
[----:B-1----:R-:W-:Y:S02]  /*1a610*/  FMUL R28, R221, UR41 ;  /* 0x00000029dd1c7c20 */ /* 0x002fe40008400000 */
[----:B------:R-:W-:-:S03]  /*1a620*/  F2FP.SATFINITE.E4M3.F32.PACK_AB_MERGE_C R33, RZ, R32, RZ ;  /* 0x00000020ff21723e */ /* 0x000fc600048070ff */
[----:B------:R-:W-:Y:S02]  /*1a630*/  F2FP.SATFINITE.E4M3.F32.PACK_AB_MERGE_C R29, RZ, R28, RZ ;  /* 0x0000001cff1d723e */ /* 0x000fe400048070ff */
[----:B------:R3:W-:Y:S01]  /*1a640*/  @!P4 STG.E.U8 desc[UR46][R8.64+0x68], R33 ;  /* 0x000068210800c986 */ /* 0x0007e2000c10112e */
[----:B--2---:R-:W-:-:S03]  /*1a650*/  FMUL R28, R225, UR41 ;  /* 0x00000029e11c7c20 */ /* 0x004fc60008400000 */
[----:B------:R-:W2:Y:S04]  /*1a660*/  LDL.LU R225, [R1+0x1ac] ;  /* 0x0001ac0001e17983 */ /* 0x000ea80000300800 */
[----:B------:R-:W2:Y:S01]  /*1a670*/  LDL.LU R221, [R1+0x1b0] ;  /* 0x0001b00001dd7983 */ /* 0x000ea20000300800 */
[----:B---3--:R-:W-:-:S03]  /*1a680*/  FMUL R8, R224, UR41 ;  /* 0x00000029e0087c20 */ /* 0x008fc60008400000 */
[----:B------:R-:W3:Y:S01]  /*1a690*/  LDL.LU R224, [R1+0x1b4] ;  /* 0x0001b40001e07983 */ /* 0x000ee20000300800 */
[----:B------:R-:W-:-:S04]  /*1a6a0*/  ISETP.GE.AND P5, PT, R40, 0x1, PT ;  /* 0x000000012800780c */ /* 0x000fc80003fa6270 */
[----:B------:R-:W-:-:S13]  /*1a6b0*/  ISETP.LT.OR P4, PT, R39, 0x6a, !P5 ;  /* 0x0000006a2700780c */ /* 0x000fda0006f81670 */
[----:B------:R-:W0:Y:S01]  /*1a6c0*/  @!P4 LDC.64 R30, c[0x0][0x5c0] ;  /* 0x00017000ff1ecb82 */ /* 0x000e220000000a00 */
[----:B------:R-:W-:Y:S02]  /*1a6d0*/  LOP3.LUT P6, RZ, R228, 0x80, RZ, 0xc0, !PT ;  /* 0x00000080e4ff7812 */ /* 0x000fe400078cc0ff */
[----:B------:R-:W-:Y:S01]  /*1a6e0*/  F2FP.SATFINITE.E4M3.F32.PACK_AB_MERGE_C R9, RZ, R8, RZ ;  /* 0x00000008ff09723e */ /* 0x000fe200048070ff */
[----:B------:R-:W-:Y:S02]  /*1a6f0*/  FMUL R8, R222, UR41 ;  /* 0x00000029de087c20 */ /* 0x000fe40008400000 */
[----:B------:R-:W3:Y:S01]  /*1a700*/  LDL.LU R222, [R1+0x1b8] ;  /* 0x0001b80001de7983 */ /* 0x000ee20000300800 */
[----:B0-----:R-:W-:-:S05]  /*1a710*/  @!P4 IADD3 R30, P5, R24, R30, RZ ;  /* 0x0000001e181ec210 */ /* 0x001fca0007fbe0ff */
[----:B------:R-:W-:-:S05]  /*1a720*/  @!P4 IMAD.X R31, R38, 0x1, R31, P5 ;  /* 0x00000001261fc824 */ /* 0x000fca00028e061f */
[----:B------:R0:W-:Y:S01]  /*1a730*/  @!P4 STG.E.U8 desc[UR46][R30.64+0x69], R29 ;  /* 0x0000691d1e00c986 */ /* 0x0001e2000c10112e */
[C---:B------:R-:W-:Y:S02]  /*1a740*/  LOP3.LUT P1, RZ, R229.reuse, 0x4, RZ, 0xc0, !PT ;  /* 0x00000004e5ff7812 */ /* 0x040fe4000782c0ff */
[----:B------:R-:W-:Y:S01]  /*1a750*/  LOP3.LUT P0, RZ, R229, 0x1, RZ, 0xc0, !PT ;  /* 0x00000001e5ff7812 */ /* 0x000fe2000780c0ff */
[----:B0-----:R-:W0:Y:S01]  /*1a760*/  @!P6 LDC.64 R30, c[0x0][0x5c0] ;  /* 0x00017000ff1eeb82 */ /* 0x001e220000000a00 */
[C---:B------:R-:W-:Y:S02]  /*1a770*/  LOP3.LUT P2, RZ, R228.reuse, 0x80000000, RZ, 0xc0, !PT ;  /* 0x80000000e4ff7812 */ /* 0x040fe4000784c0ff */
[----:B------:R-:W-:Y:S02]  /*1a780*/  LOP3.LUT P4, RZ, R228, 0x40000000, RZ, 0xc0, !PT ;  /* 0x40000000e4ff7812 */ /* 0x000fe4000788c0ff */
[----:B------:R-:W-:Y:S01]  /*1a790*/  F2FP.SATFINITE.E4M3.F32.PACK_AB_MERGE_C R33, RZ, R8, RZ ;  /* 0x00000008ff21723e */ /* 0x000fe200048070ff */
[----:B------:R-:W-:Y:S01]  /*1a7a0*/  FMUL R8, R223, UR41 ;  /* 0x00000029df087c20 */ /* 0x000fe20008400000 */
[----:B------:R-:W-:Y:S01]  /*1a7b0*/  F2FP.SATFINITE.E4M3.F32.PACK_AB_MERGE_C R35, RZ, R28, RZ ;  /* 0x0000001cff23723e */ /* 0x000fe200048070ff */
[----:B------:R-:W3:Y:S03]  /*1a7c0*/  LDL.LU R223, [R1+0x1bc] ;  /* 0x0001bc0001df7983 */ /* 0x000ee60000300800 */
[----:B------:R-:W-:Y:S01]  /*1a7d0*/  F2FP.SATFINITE.E4M3.F32.PACK_AB_MERGE_C R29, RZ, R8, RZ ;  /* 0x00000008ff1d723e */ /* 0x000fe200048070ff */
[----:B------:R-:W-:Y:S04]  /*1a7e0*/  @!P1 STG.E.U8 desc[UR46][R26.64+0x68], R35 ;  /* 0x000068231a009986 */ /* 0x000fe8000c10112e */
[----:B------:R-:W-:Y:S04]  /*1a7f0*/  @!P0 STG.E.U8 desc[UR46][R22.64+0x69], R9 ;  /* 0x0000690916008986 */ /* 0x000fe8000c10112e */
[----:B------:R2:W-:Y:S04]  /*1a800*/  @!P2 STG.E.U8 desc[UR46][R20.64+0x60], R33 ;  /* 0x000060211400a986 */ /* 0x0005e8000c10112e */
[----:B------:R1:W-:Y:S01]  /*1a810*/  @!P4 STG.E.U8 desc[UR46][R18.64+0x61], R29 ;  /* 0x0000611d1200c986 */ /* 0x0003e2000c10112e */
[----:B0-----:R-:W-:-:S05]  /*1a820*/  @!P6 IADD3 R106, P4, R106, R30, RZ ;  /* 0x0000001e6a6ae210 */ /* 0x001fca0007f9e0ff */
[----:B------:R-:W-:Y:S02]  /*1a830*/  @!P6 IMAD.X R107, R25, 0x1, R31, P4 ;  /* 0x00000001196be824 */ /* 0x000fe400020e061f */
[----:B----4-:R-:W-:Y:S02]  /*1a840*/  FMUL R8, R226, UR41 ;  /* 0x00000029e2087c20 */ /* 0x010fe40008400000 */
[----:B------:R-:W4:Y:S01]  /*1a850*/  LDL.LU R226, [R1+0x1c0] ;  /* 0x0001c00001e27983 */ /* 0x000f220000300800 */
[----:B--2---:R-:W-:-:S03]  /*1a860*/  FMUL R20, R225, UR41 ;  /* 0x00000029e1147c20 */ /* 0x004fc60008400000 */
[----:B------:R-:W2:Y:S01]  /*1a870*/  LDL.LU R225, [R1+0x1c4] ;  /* 0x0001c40001e17983 */ /* 0x000ea20000300800 */
[----:B-1----:R-:W-:-:S05]  /*1a880*/  FMUL R18, R221, UR41 ;  /* 0x00000029dd127c20 */ /* 0x002fca0008400000 */
[----:B------:R-:W-:Y:S01]  /*1a890*/  F2FP.SATFINITE.E4M3.F32.PACK_AB_MERGE_C R25, RZ, R18, RZ ;  /* 0x00000012ff19723e */ /* 0x000fe200048070ff */
[----:B---3--:R-:W-:Y:S02]  /*1a8a0*/  FMUL R18, R224, UR41 ;  /* 0x00000029e0127c20 */ /* 0x008fe40008400000 */
[----:B------:R-:W3:Y:S01]  /*1a8b0*/  LDL.LU R224, [R1+0x1c8] ;  /* 0x0001c80001e07983 */ /* 0x000ee20000300800 */
[----:B------:R-:W-:Y:S02]  /*1a8c0*/  LOP3.LUT P3, RZ, R228, 0x10, RZ, 0xc0, !PT ;  /* 0x00000010e4ff7812 */ /* 0x000fe4000786c0ff */
[----:B------:R-:W-:-:S11]  /*1a8d0*/  F2FP.SATFINITE.E4M3.F32.PACK_AB_MERGE_C R23, RZ, R8, RZ ;  /* 0x00000008ff17723e */ /* 0x000fd600048070ff */
[----:B------:R-:W0:Y:S01]  /*1a8e0*/  @!P3 LDC.64 R8, c[0x0][0x5c0] ;  /* 0x00017000ff08bb82 */ /* 0x000e220000000a00 */
[----:B------:R-:W-:Y:S01]  /*1a8f0*/  F2FP.SATFINITE.E4M3.F32.PACK_AB_MERGE_C R21, RZ, R20, RZ ;  /* 0x00000014ff15723e */ /* 0x000fe200048070ff */
[----:B------:R1:W-:Y:S01]  /*1a900*/  @!P6 STG.E.U8 desc[UR46][R106.64+0x60], R23 ;  /* 0x000060176a00e986 */ /* 0x0003e2000c10112e */
[----:B0-----:R-:W-:-:S05]  /*1a910*/  @!P3 IADD3 R8, P4, R41, R8, RZ ;  /* 0x000000082908b210 */ /* 0x001fca0007f9e0ff */
[----:B------:R-:W-:-:S05]  /*1a920*/  @!P3 IMAD.X R9, R72, 0x1, R9, P4 ;  /* 0x000000014809b824 */ /* 0x000fca00020e0609 */
[----:B------:R0:W-:Y:S01]  /*1a930*/  @!P3 STG.E.U8 desc[UR46][R8.64+0x61], R21 ;  /* 0x000061150800b986 */ /* 0x0001e2000c10112e */
[----:B------:R-:W-:Y:S02]  /*1a940*/  LOP3.LUT P3, RZ, R0, 0x200, RZ, 0xc0, !PT ;  /* 0x0000020000ff7812 */ /* 0x000fe4000786c0ff */
[----:B-1----:R-:W-:Y:S01]  /*1a950*/  F2FP.SATFINITE.E4M3.F32.PACK_AB_MERGE_C R23, RZ, R18, RZ ;  /* 0x00000012ff17723e */ /* 0x002fe200048070ff */
[----:B------:R-:W-:Y:S02]  /*1a960*/  FMUL R20, R222, UR41 ;  /* 0x00000029de147c20 */ /* 0x000fe40008400000 */
[----:B------:R-:W3:Y:S08]  /*1a970*/  LDL.LU R222, [R1+0x1cc] ;  /* 0x0001cc0001de7983 */ /* 0x000ef00000300800 */
[----:B------:R-:W1:Y:S01]  /*1a980*/  @!P3 LDC.64 R18, c[0x0][0x5c0] ;  /* 0x00017000ff12bb82 */ /* 0x000e620000000a00 */
[----:B------:R-:W-:-:S02]  /*1a990*/  LOP3.LUT P4, RZ, R228, 0x20000000, RZ, 0xc0, !PT ;  /* 0x20000000e4ff7812 */ /* 0x000fc4000788c0ff */
[----:B------:R-:W-:Y:S02]  /*1a9a0*/  LOP3.LUT P5, RZ, R228, 0x4000000, RZ, 0xc0, !PT ;  /* 0x04000000e4ff7812 */ /* 0x000fe400078ac0ff */
[----:B0-----:R-:W-:-:S09]  /*1a9b0*/  F2FP.SATFINITE.E4M3.F32.PACK_AB_MERGE_C R21, RZ, R20, RZ ;  /* 0x00000014ff15723e */ /* 0x001fd200048070ff */
[----:B------:R0:W-:Y:S04]  /*1a9c0*/  @!P4 STG.E.U8 desc[UR46][R16.64+0x68], R25 ;  /* 0x000068191000c986 */ /* 0x0001e8000c10112e */
[----:B------:R4:W-:Y:S01]  /*1a9d0*/  @!P5 STG.E.U8 desc[UR46][R14.64+0x69], R23 ;  /* 0x000069170e00d986 */ /* 0x0009e2000c10112e */
[----:B-1----:R-:W-:Y:S01]  /*1a9e0*/  @!P3 IADD3 R18, P4, R73, R18, RZ ;  /* 0x000000124912b210 */ /* 0x002fe20007f9e0ff */
[----:B0-----:R-:W-:Y:S02]  /*1a9f0*/  FMUL R16, R223, UR41 ;  /* 0x00000029df107c20 */ /* 0x001fe40008400000 */
[----:B------:R-:W3:Y:S02]  /*1aa00*/  LDL.LU R223, [R1+0x1d0] ;  /* 0x0001d00001df7983 */ /* 0x000ee40000300800 */
[----:B------:R-:W-:-:S05]  /*1aa10*/  @!P3 IMAD.X R19, R76, 0x1, R19, P4 ;  /* 0x000000014c13b824 */ /* 0x000fca00020e0613 */
[----:B------:R0:W-:Y:S01]  /*1aa20*/  @!P3 STG.E.U8 desc[UR46][R18.64+0x68], R21 ;  /* 0x000068151200b986 */ /* 0x0001e2000c10112e */
[----:B----4-:R-:W-:-:S03]  /*1aa30*/  FMUL R14, R226, UR41 ;  /* 0x00000029e20e7c20 */ /* 0x010fc60008400000 */
[----:B------:R-:W4:Y:S02]  /*1aa40*/  LDL.LU R226, [R1+0x1d4] ;  /* 0x0001d40001e27983 */ /* 0x000f240000300800 */
[----:B------:R-:W-:Y:S01]  /*1aa50*/  F2FP.SATFINITE.E4M3.F32.PACK_AB_MERGE_C R17, RZ, R14, RZ ;  /* 0x0000000eff11723e */ /* 0x000fe200048070ff */
[----:B--2---:R-:W-:Y:S02]  /*1aa60*/  FMUL R14, R225, UR41 ;  /* 0x00000029e10e7c20 */ /* 0x004fe40008400000 */
[----:B------:R-:W2:Y:S03]  /*1aa70*/  LDL.LU R225, [R1+0x1d8] ;  /* 0x0001d80001e17983 */ /* 0x000ea60000300800 */
[----:B0-----:R-:W-:Y:S01]  /*1aa80*/  F2FP.SATFINITE.E4M3.F32.PACK_AB_MERGE_C R19, RZ, R14, RZ ;  /* 0x0000000eff13723e */ /* 0x001fe200048070ff */
[----:B---3--:R-:W-:Y:S02]  /*1aa90*/  FMUL R14, R224, UR41 ;  /* 0x00000029e00e7c20 */ /* 0x008fe40008400000 */
[----:B------:R-:W3:Y:S01]  /*1aaa0*/  LDL.LU R224, [R1+0x1dc] ;  /* 0x0001dc0001e07983 */ /* 0x000ee20000300800 */
[----:B------:R-:W-:-:S02]  /*1aab0*/  LOP3.LUT P2, RZ, R0, 0x400, RZ, 0xc0, !PT ;  /* 0x0000040000ff7812 */ /* 0x000fc4000784c0ff */
[----:B------:R-:W-:-:S11]  /*1aac0*/  LOP3.LUT P0, RZ, R0, 0x800, RZ, 0xc0, !PT ;  /* 0x0000080000ff7812 */ /* 0x000fd6000780c0ff */
[----:B------:R-:W0:Y:S01]  /*1aad0*/  @!P2 LDC.64 R8, c[0x0][0x5c0] ;  /* 0x00017000ff08ab82 */ /* 0x000e220000000a00 */
[----:B------:R-:W-:-:S07]  /*1aae0*/  ISETP.NE.AND P1, PT, R101, RZ, PT ;  /* 0x000000ff6500720c */ /* 0x000fce0003f25270 */
[----:B------:R-:W1:Y:S01]  /*1aaf0*/  @!P0 LDC.64 R22, c[0x0][0x5c0] ;  /* 0x00017000ff168b82 */ /* 0x000e620000000a00 */
[----:B------:R-:W-:Y:S02]  /*1ab00*/  F2FP.SATFINITE.E4M3.F32.PACK_AB_MERGE_C R15, RZ, R16, RZ ;  /* 0x00000010ff0f723e */ /* 0x000fe400048070ff */
[----:B------:R-:W-:Y:S02]  /*1ab10*/  ISETP.GE.AND P5, PT, R40, 0x101, PT ;  /* 0x000001012800780c */ /* 0x000fe40003fa6270 */
[C---:B------:R-:W-:Y:S02]  /*1ab20*/  LOP3.LUT P4, RZ, R228.reuse, 0x10000000, RZ, 0xc0, !PT ;  /* 0x10000000e4ff7812 */ /* 0x040fe4000788c0ff */
[----:B------:R-:W-:Y:S01]  /*1ab30*/  LOP3.LUT P6, RZ, R228, 0x8000000, RZ, 0xc0, !PT ;  /* 0x08000000e4ff7812 */ /* 0x000fe200078cc0ff */
[----:B------:R-:W1:Y:S01]  /*1ab40*/  @!P1 LDC.64 R20, c[0x0][0x5c0] ;  /* 0x00017000ff149b82 */ /* 0x000e620000000a00 */
[----:B0-----:R-:W-:-:S05]  /*1ab50*/  @!P2 IADD3 R8, P3, R77, R8, RZ ;  /* 0x000000084d08a210 */ /* 0x001fca0007f7e0ff */
[----:B------:R-:W-:-:S05]  /*1ab60*/  @!P2 IMAD.X R9, R80, 0x1, R9, P3 ;  /* 0x000000015009a824 */ /* 0x000fca00018e0609 */
[----:B------:R1:W-:Y:S01]  /*1ab70*/  @!P2 STG.E.U8 desc[UR46][R8.64+0x69], R15 ;  /* 0x0000690f0800a986 */ /* 0x0003e2000c10112e */
[C---:B------:R-:W-:Y:S02]  /*1ab80*/  ISETP.LT.OR P2, PT, R39.reuse, 0x69, !P5 ;  /* 0x000000692700780c */ /* 0x040fe40006f41670 */
[----:B------:R-:W-:Y:S01]  /*1ab90*/  ISETP.LT.OR P3, PT, R39, 0x6a, !P5 ;  /* 0x0000006a2700780c */ /* 0x000fe20006f61670 */
[----:B------:R0:W-:Y:S04]  /*1aba0*/  @!P4 STG.E.U8 desc[UR46][R12.64+0x60], R17 ;  /* 0x000060110c00c986 */ /* 0x0001e8000c10112e */
[----:B------:R0:W-:Y:S01]  /*1abb0*/  @!P6 STG.E.U8 desc[UR46][R10.64+0x61], R19 ;  /* 0x000061130a00e986 */ /* 0x0001e2000c10112e */
[----:B------:R-:W-:Y:S02]  /*1abc0*/  ISETP.GE.AND P6, PT, R40, 0x109, PT ;  /* 0x000001092800780c */ /* 0x000fe40003fc6270 */
[----:B-1----:R-:W-:-:S03]  /*1abd0*/  @!P0 IADD3 R8, P4, R92, R22, RZ ;  /* 0x000000165c088210 */ /* 0x002fc60007f9e0ff */
[----:B------:R-:W1:Y:S01]  /*1abe0*/  @!P2 LDC.64 R26, c[0x0][0x5c0] ;  /* 0x00017000ff1aab82 */ /* 0x000e620000000a00 */
[----:B0-----:R-:W-:Y:S01]  /*1abf0*/  F2FP.SATFINITE.E4M3.F32.PACK_AB_MERGE_C R17, RZ, R14, RZ ;  /* 0x0000000eff11723e */ /* 0x001fe200048070ff */
[----:B------:R-:W-:Y:S01]  /*1ac00*/  @!P0 IMAD.X R9, R81, 0x1, R23, P4 ;  /* 0x0000000151098824 */ /* 0x000fe200020e0617 */
[C---:B------:R-:W-:Y:S02]  /*1ac10*/  ISETP.LT.OR P4, PT, R39.reuse, 0x69, !P6 ;  /* 0x000000692700780c */ /* 0x040fe40007781670 */
[----:B------:R-:W-:-:S03]  /*1ac20*/  ISETP.LT.OR P5, PT, R39, 0x6a, !P6 ;  /* 0x0000006a2700780c */ /* 0x000fc600077a1670 */
[----:B------:R-:W0:Y:S01]  /*1ac30*/  @!P3 LDC.64 R14, c[0x0][0x5c0] ;  /* 0x00017000ff0ebb82 */ /* 0x000e220000000a00 */
[----:B------:R1:W-:Y:S01]  /*1ac40*/  @!P0 STG.E.U8 desc[UR46][R8.64+0x60], R17 ;  /* 0x0000601108008986 */ /* 0x0003e2000c10112e */
[----:B------:R-:W-:Y:S01]  /*1ac50*/  @!P1 IADD3 R12, P0, R93, R20, RZ ;  /* 0x000000145d0c9210 */ /* 0x000fe20007f1e0ff */
[----:B------:R-:W-:-:S04]  /*1ac60*/  FMUL R10, R222, UR41 ;  /* 0x00000029de0a7c20 */ /* 0x000fc80008400000 */
[----:B------:R-:W-:Y:S01]  /*1ac70*/  @!P1 IMAD.X R13, R100, 0x1, R21, P0 ;  /* 0x00000001640d9824 */ /* 0x000fe200000e0615 */
[----:B------:R-:W-:Y:S01]  /*1ac80*/  F2FP.SATFINITE.E4M3.F32.PACK_AB_MERGE_C R19, RZ, R10, RZ ;  /* 0x0000000aff13723e */ /* 0x000fe200048070ff */
[----:B------:R-:W0:Y:S04]  /*1ac90*/  @!P4 LDC.64 R22, c[0x0][0x5c0] ;  /* 0x00017000ff16cb82 */ /* 0x000e280000000a00 */
[----:B------:R0:W-:Y:S04]  /*1aca0*/  @!P1 STG.E.U8 desc[UR46][R12.64+0x61], R19 ;  /* 0x000061130c009986 */ /* 0x0001e8000c10112e */
[----:B------:R-:W0:Y:S01]  /*1acb0*/  @!P5 LDC.64 R28, c[0x0][0x5c0] ;  /* 0x00017000ff1cdb82 */ /* 0x000e220000000a00 */
[----:B-1----:R-:W-:Y:S01]  /*1acc0*/  @!P2 IADD3 R10, P0, P1, R24, R26, R3 ;  /* 0x0000001a180aa210 */ /* 0x002fe2000791e003 */
[----:B------:R-:W-:-:S03]  /*1acd0*/  FMUL R8, R223, UR41 ;  /* 0x00000029df087c20 */ /* 0x000fc60008400000 */
[----:B------:R-:W-:Y:S02]  /*1ace0*/  @!P2 IADD3.X R11, R38, R27, R4, P0, P1 ;  /* 0x0000001b260ba210 */ /* 0x000fe400007e2404 */
[----:B0-----:R-:W-:-:S04]  /*1acf0*/  @!P3 IADD3 R14, P0, P1, R24, R14, R3 ;  /* 0x0000000e180eb210 */ /* 0x001fc8000791e003 */
[--C-:B------:R-:W-:Y:S02]  /*1ad00*/  @!P3 IADD3.X R15, R38, R15, R4.reuse, P0, P1 ;  /* 0x0000000f260fb210 */ /* 0x100fe400007e2404 */
[--C-:B------:R-:W-:Y:S02]  /*1ad10*/  @!P4 IADD3 R9, P0, P1, R2, R24, R3.reuse ;  /* 0x000000180209c210 */ /* 0x100fe4000791e003 */
[----:B------:R-:W-:Y:S02]  /*1ad20*/  F2FP.SATFINITE.E4M3.F32.PACK_AB_MERGE_C R21, RZ, R8, RZ ;  /* 0x00000008ff15723e */ /* 0x000fe400048070ff */
[----:B------:R-:W-:Y:S02]  /*1ad30*/  @!P4 IADD3.X R18, R6, R38, R4, P0, P1 ;  /* 0x000000260612c210 */ /* 0x000fe400007e2404 */
[----:B------:R-:W-:Y:S01]  /*1ad40*/  @!P5 IADD3 R25, P0, P1, R2, R24, R3 ;  /* 0x000000180219d210 */ /* 0x000fe2000791e003 */
[----:B------:R0:W-:Y:S01]  /*1ad50*/  @!P2 STG.E.U8 desc[UR46][R10.64+0x68], R21 ;  /* 0x000068150a00a986 */ /* 0x0001e2000c10112e */
[----:B------:R-:W-:-:S02]  /*1ad60*/  @!P4 IADD3 R8, P2, R9, R22, RZ ;  /* 0x000000160908c210 */ /* 0x000fc40007f5e0ff */
[----:B------:R-:W-:Y:S02]  /*1ad70*/  @!P5 IADD3.X R38, R6, R38, R4, P0, P1 ;  /* 0x000000260626d210 */ /* 0x000fe400007e2404 */
[----:B------:R-:W-:Y:S01]  /*1ad80*/  @!P5 IADD3 R12, P0, R25, R28, RZ ;  /* 0x0000001c190cd210 */ /* 0x000fe20007f1e0ff */
[----:B------:R-:W-:Y:S02]  /*1ad90*/  @!P4 IMAD.X R9, R18, 0x1, R23, P2 ;  /* 0x000000011209c824 */ /* 0x000fe400010e0617 */
[----:B----4-:R-:W-:-:S05]  /*1ada0*/  FMUL R13, R226, UR41 ;  /* 0x00000029e20d7c20 */ /* 0x010fca0008400000 */
[----:B------:R-:W-:Y:S01]  /*1adb0*/  F2FP.SATFINITE.E4M3.F32.PACK_AB_MERGE_C R19, RZ, R13, RZ ;  /* 0x0000000dff13723e */ /* 0x000fe200048070ff */
[----:B------:R-:W-:-:S04]  /*1adc0*/  @!P5 IMAD.X R13, R38, 0x1, R29, P0 ;  /* 0x00000001260dd824 */ /* 0x000fc800000e061d */
[----:B------:R0:W-:Y:S01]  /*1add0*/  @!P3 STG.E.U8 desc[UR46][R14.64+0x69], R19 ;  /* 0x000069130e00b986 */ /* 0x0001e2000c10112e */
[----:B--2---:R-:W-:-:S05]  /*1ade0*/  FMUL R16, R225, UR41 ;  /* 0x00000029e1107c20 */ /* 0x004fca0008400000 */
[----:B------:R-:W-:-:S05]  /*1adf0*/  F2FP.SATFINITE.E4M3.F32.PACK_AB_MERGE_C R23, RZ, R16, RZ ;  /* 0x00000010ff17723e */ /* 0x000fca00048070ff */
[----:B------:R0:W-:Y:S01]  /*1ae00*/  @!P4 STG.E.U8 desc[UR46][R8.64+0x68], R23 ;  /* 0x000068170800c986 */ /* 0x0001e2000c10112e */
[----:B---3--:R-:W-:-:S05]  /*1ae10*/  FMUL R17, R224, UR41 ;  /* 0x00000029e0117c20 */ /* 0x008fca0008400000 */
[----:B------:R-:W-:-:S05]  /*1ae20*/  F2FP.SATFINITE.E4M3.F32.PACK_AB_MERGE_C R17, RZ, R17, RZ ;  /* 0x00000011ff11723e */ /* 0x000fca00048070ff */
[----:B------:R0:W-:Y:S02]  /*1ae30*/  @!P5 STG.E.U8 desc[UR46][R12.64+0x69], R17 ;  /* 0x000069110c00d986 */ /* 0x0001e4000c10112e */
.L_x_42:
[----:B------:R-:W-:Y:S05]  /*1ae40*/  BSYNC B0 ;  /* 0x0000000000007941 */ /* 0x000fea0003800000 */
.L_x_38:
[----:B0-2---:R-:W2:Y:S04]  /*1ae50*/  LDL.LU R9, [R1+0x1f0] ;  /* 0x0001f00001097983 */ /* 0x005ea80000300800 */
[----:B-----5:R-:W2:Y:S01]  /*1ae60*/  LDL.LU R8, [R1+0x1f4] ;  /* 0x0001f40001087983 */ /* 0x020ea20000300800 */
[----:B------:R-:W-:Y:S01]  /*1ae70*/  ULDC UR12, c[0x0][0xc] ;  /* 0x00000300000c7ab9 */ /* 0x000fe20000000800 */
[----:B------:R-:W-:Y:S01]  /*1ae80*/  ULDC UR13, c[0x0][0x10] ;  /* 0x00000400000d7ab9 */ /* 0x000fe20000000800 */
[----:B------:R-:W2:Y:S01]  /*1ae90*/  LDC R11, c[0x0][0x14] ;  /* 0x00000500ff0b7b82 */ /* 0x000ea20000000800 */
[----:B------:R-:W-:Y:S01]  /*1aea0*/  UIMAD.WIDE.U32 UR12, UR12, UR13, URZ ;  /* 0x0000000d0c0c72a5 */ /* 0x000fe2000f8e003f */
[----:B------:R-:W-:-:S05]  /*1aeb0*/  UMOV UR42, 0xffffffff ;  /* 0xffffffff002a7882 */ /* 0x000fca0000000000 */
[----:B--2---:R-:W-:-:S04]  /*1aec0*/  IMAD.WIDE.U32 R8, R11, UR12, R8 ;  /* 0x0000000c0b087c25 */ /* 0x004fc8000f8e0008 */
[----:B------:R-:W-:Y:S01]  /*1aed0*/  IMAD R11, R11, UR13, RZ ;  /* 0x0000000d0b0b7c24 */ /* 0x000fe2000f8e02ff */
[----:B------:R-:W-:Y:S01]  /*1aee0*/  ULDC.64 UR12, c[0x0][0x650] ;  /* 0x00019400000c7ab9 */ /* 0x000fe20000000a00 */
[----:B------:R-:W-:Y:S01]  /*1aef0*/  IMAD.MOV.U32 R192, RZ, RZ, R8 ;  /* 0x000000ffffc07224 */ /* 0x000fe200078e0008 */
[----:B------:R-:W-:Y:S01]  /*1af00*/  ISETP.GE.U32.AND P0, PT, R8, UR12, PT ;  /* 0x0000000c08007c0c */ /* 0x000fe2000bf06070 */
[----:B------:R-:W-:Y:S01]  /*1af10*/  IMAD.IADD R193, R9, 0x1, R11 ;  /* 0x0000000109c17824 */ /* 0x000fe200078e020b */
[----:B------:R-:W-:Y:S01]  /*1af20*/  PRMT R9, RZ, 0x7610, R9 ;  /* 0x00007610ff097816 */ /* 0x000fe20000000009 */
[----:B------:R-:W-:-:S03]  /*1af30*/  IMAD.MOV.U32 R8, RZ, RZ, -0x1 ;  /* 0xffffffffff087424 */ /* 0x000fc600078e00ff */
[----:B------:R0:W-:Y:S01]  /*1af40*/  STL [R1+0x1f0], R193 ;  /* 0x0001f0c101007387 */ /* 0x0001e20000100800 */
[----:B------:R-:W-:-:S03]  /*1af50*/  ISETP.GE.U32.AND.EX P0, PT, R193, UR13, PT, P0 ;  /* 0x0000000dc1007c0c */ /* 0x000fc6000bf06100 */
[----:B------:R0:W-:Y:S04]  /*1af60*/  STL [R1+0x1f4], R192 ;  /* 0x0001f4c001007387 */ /* 0x0001e80000100800 */
[----:B------:R0:W-:Y:S06]  /*1af70*/  STL [R1+0x1e8], R8 ;  /* 0x0001e80801007387 */ /* 0x0001ec0000100800 */
[----:B------:R-:W-:Y:S05]  /*1af80*/  @P0 BRA `(.L_x_43) ;  /* 0x0000000400780947 */ /* 0x000fea0003800000 */
[----:B------:R-:W0:Y:S01]  /*1af90*/  S2R R20, SR_CTAID.X ;  /* 0x0000000000147919 */ /* 0x000e220000002500 */
[----:B------:R-:W2:Y:S01]  /*1afa0*/  LDC.64 R14, c[0x0][0x628] ;  /* 0x00018a00ff0e7b82 */ /* 0x000ea20000000a00 */
[----:B------:R-:W-:Y:S01]  /*1afb0*/  ULDC UR5, c[0x0][0x150] ;  /* 0x0000540000057ab9 */ /* 0x000fe20000000800 */
[----:B------:R-:W-:Y:S01]  /*1afc0*/  IMAD.MOV.U32 R12, RZ, RZ, R192 ;  /* 0x000000ffff0c7224 */ /* 0x000fe200078e00c0 */
[----:B------:R-:W3:Y:S01]  /*1afd0*/  S2R R22, SR_CTAID.Y ;  /* 0x0000000000167919 */ /* 0x000ee20000002600 */
[----:B------:R-:W-:-:S04]  /*1afe0*/  IMAD.MOV.U32 R13, RZ, RZ, R193 ;  /* 0x000000ffff0d7224 */ /* 0x000fc800078e00c1 */
[----:B------:R-:W1:Y:S08]  /*1aff0*/  LDC R23, c[0x0][0x144] ;  /* 0x00005100ff177b82 */ /* 0x000e700000000800 */
[----:B------:R-:W1:Y:S08]  /*1b000*/  LDC R16, c[0x0][0x630] ;  /* 0x00018c00ff107b82 */ /* 0x000e700000000800 */
[----:B------:R-:W1:Y:S01]  /*1b010*/  LDC.64 R18, c[0x0][0x620] ;  /* 0x00018800ff127b82 */ /* 0x000e620000000a00 */
[----:B--2---:R-:W-:-:S04]  /*1b020*/  ISETP.NE.U32.AND P0, PT, R14, RZ, PT ;  /* 0x000000ff0e00720c */ /* 0x004fc80003f05070 */
[----:B------:R-:W-:Y:S02]  /*1b030*/  ISETP.NE.AND.EX P0, PT, R15, RZ, PT, P0 ;  /* 0x000000ff0f00720c */ /* 0x000fe40003f05300 */
[----:B0-----:R-:W-:-:S05]  /*1b040*/  I2FP.F32.U32 R8, R20 ;  /* 0x0000001400087245 */ /* 0x001fca0000201000 */
[----:B------:R-:W-:-:S04]  /*1b050*/  FMUL R8, R8, UR5 ;  /* 0x0000000508087c20 */ /* 0x000fc80008400000 */
[----:B------:R0:W2:Y:S02]  /*1b060*/  F2I.U32.TRUNC.NTZ R21, R8 ;  /* 0x0000000800157305 */ /* 0x0000a4000020f000 */
[----:B---3--:R-:W-:Y:S05]  /*1b070*/  @!P0 BRA `(.L_x_44) ;  /* 0x0000000000288947 */ /* 0x008fea0003800000 */
[----:B0-----:R-:W0:Y:S02]  /*1b080*/  LDC R8, c[0x0][0x634] ;  /* 0x00018d00ff087b82 */ /* 0x001e240000000800 */
[----:B0-----:R-:W-:-:S05]  /*1b090*/  IADD3 R13, P0, R192, R8, RZ ;  /* 0x00000008c00d7210 */ /* 0x001fca0007f1e0ff */
        /* <DEDUP_REMOVED lines=8> */
.L_x_44:
[-CC-:B-1----:R-:W-:Y:S01]  /*1b120*/  SHF.R.U64 R31, R12, R16.reuse, R13.reuse ;  /* 0x000000100c1f7219 */ /* 0x182fe2000000120d */
[----:B------:R-:W1:Y:S01]  /*1b130*/  LDC.64 R28, c[0x0][0x640] ;  /* 0x00019000ff1c7b82 */ /* 0x000e620000000a00 */
[----:B0-----:R-:W-:Y:S01]  /*1b140*/  SHF.R.U32.HI R8, RZ, R16, R13 ;  /* 0x00000010ff087219 */ /* 0x001fe2000001160d */
[----:B--2---:R-:W-:Y:S01]  /*1b150*/  IMAD.MOV R21, RZ, RZ, -R21 ;  /* 0x000000ffff157224 */ /* 0x004fe200078e0a15 */
[----:B------:R-:W-:Y:S01]  /*1b160*/  IADD3 R11, P0, RZ, -R31, RZ ;  /* 0x8000001fff0b7210 */ /* 0x000fe20007f1e0ff */
[----:B------:R-:W-:Y:S01]  /*1b170*/  ULDC UR5, c[0x0][0x154] ;  /* 0x0000550000057ab9 */ /* 0x000fe20000000800 */
[----:B------:R-:W-:Y:S02]  /*1b180*/  IMAD.MOV.U32 R13, RZ, RZ, 0x1 ;  /* 0x00000001ff0d7424 */ /* 0x000fe400078e00ff */
[----:B------:R-:W-:Y:S01]  /*1b190*/  IMAD R21, R23, R21, R20 ;  /* 0x0000001517157224 */ /* 0x000fe200078e0214 */
[----:B------:R-:W0:Y:S01]  /*1b1a0*/  LDC R12, c[0x0][0x618] ;  /* 0x00018600ff0c7b82 */ /* 0x000e220000000800 */
[----:B------:R-:W-:-:S02]  /*1b1b0*/  IMAD.X R9, RZ, RZ, ~R8, P0 ;  /* 0x000000ffff097224 */ /* 0x000fc400000e0e08 */
[----:B------:R-:W-:Y:S02]  /*1b1c0*/  IMAD.MOV.U32 R8, RZ, RZ, R192 ;  /* 0x000000ffff087224 */ /* 0x000fe400078e00c0 */
[-C--:B------:R-:W-:Y:S02]  /*1b1d0*/  IMAD R10, R9, R18.reuse, RZ ;  /* 0x00000012090a7224 */ /* 0x080fe400078e02ff */
[----:B------:R-:W-:Y:S01]  /*1b1e0*/  IMAD.MOV.U32 R9, RZ, RZ, R193 ;  /* 0x000000ffff097224 */ /* 0x000fe200078e00c1 */
[----:B------:R-:W2:Y:S01]  /*1b1f0*/  LDC R24, c[0x0][0x608] ;  /* 0x00018200ff187b82 */ /* 0x000ea20000000800 */
[----:B------:R-:W-:-:S04]  /*1b200*/  IMAD.WIDE.U32 R8, R11, R18, R8 ;  /* 0x000000120b087225 */ /* 0x000fc800078e0008 */
[----:B------:R-:W-:-:S03]  /*1b210*/  IMAD R11, R11, R19, R10 ;  /* 0x000000130b0b7224 */ /* 0x000fc600078e020a */
[----:B------:R-:W3:Y:S01]  /*1b220*/  LDC R26, c[0x0][0x658] ;  /* 0x00019600ff1a7b82 */ /* 0x000ee20000000800 */
[----:B------:R-:W-:Y:S01]  /*1b230*/  I2FP.F32.U32 R10, R22 ;  /* 0x00000016000a7245 */ /* 0x000fe20000201000 */
[----:B------:R-:W-:Y:S01]  /*1b240*/  IMAD.IADD R9, R9, 0x1, R11 ;  /* 0x0000000109097824 */ /* 0x000fe200078e020b */
[----:B-1----:R-:W-:Y:S01]  /*1b250*/  ISETP.NE.U32.AND P0, PT, R28, RZ, PT ;  /* 0x000000ff1c00720c */ /* 0x002fe20003f05070 */
[----:B------:R-:W-:Y:S02]  /*1b260*/  IMAD.MOV.U32 R11, RZ, RZ, -0x1 ;  /* 0xffffffffff0b7424 */ /* 0x000fe400078e00ff */
[----:B------:R-:W-:Y:S02]  /*1b270*/  FMUL R10, R10, UR5 ;  /* 0x000000050a0a7c20 */ /* 0x000fe40008400000 */
[----:B------:R-:W1:Y:S01]  /*1b280*/  LDC R19, c[0x0][0x148] ;  /* 0x00005200ff137b82 */ /* 0x000e620000000800 */
[----:B0-----:R-:W-:Y:S01]  /*1b290*/  SHF.R.U64 R16, R8, R12, R9 ;  /* 0x0000000c08107219 */ /* 0x001fe20000001209 */
[----:B------:R0:W0:Y:S01]  /*1b2a0*/  F2I.U32.TRUNC.NTZ R17, R10 ;  /* 0x0000000a00117305 */ /* 0x000022000020f000 */
[----:B------:R-:W-:-:S02]  /*1b2b0*/  ISETP.NE.AND.EX P0, PT, R29, RZ, PT, P0 ;  /* 0x000000ff1d00720c */ /* 0x000fc40003f05300 */
[----:B------:R-:W-:-:S03]  /*1b2c0*/  SHF.R.U32.HI R9, RZ, R12, R9 ;  /* 0x0000000cff097219 */ /* 0x000fc60000011609 */
[----:B------:R-:W0:Y:S01]  /*1b2d0*/  LDC R20, c[0x0][0x600] ;  /* 0x00018000ff147b82 */ /* 0x000e220000000800 */
[-CC-:B--2---:R-:W-:Y:S02]  /*1b2e0*/  SHF.R.U64 R14, R16, R24.reuse, R9.reuse ;  /* 0x00000018100e7219 */ /* 0x184fe40000001209 */
[----:B------:R-:W-:-:S05]  /*1b2f0*/  SHF.R.U32.HI R9, RZ, R24, R9 ;  /* 0x00000018ff097219 */ /* 0x000fca0000011609 */
[----:B------:R-:W2:Y:S01]  /*1b300*/  LDC R25, c[0x0][0x648] ;  /* 0x00019200ff197b82 */ /* 0x000ea20000000800 */
[-CC-:B---3--:R-:W-:Y:S02]  /*1b310*/  SHF.R.U64 R18, R14, R26.reuse, R9.reuse ;  /* 0x0000001a0e127219 */ /* 0x188fe40000001209 */
[-C--:B------:R-:W-:Y:S02]  /*1b320*/  SHF.L.U32 R11, R11, R26.reuse, RZ ;  /* 0x0000001a0b0b7219 */ /* 0x080fe400000006ff */
[-C--:B------:R-:W-:Y:S01]  /*1b330*/  SHF.R.U32.HI R9, RZ, R26.reuse, R9 ;  /* 0x0000001aff097219 */ /* 0x080fe20000011609 */
[----:B------:R-:W-:Y:S01]  /*1b340*/  IMAD.MOV.U32 R8, RZ, RZ, R18 ;  /* 0x000000ffff087224 */ /* 0x000fe200078e0012 */
[----:B------:R-:W-:Y:S01]  /*1b350*/  SHF.L.U32 R148, R13, R26, RZ ;  /* 0x0000001a0d947219 */ /* 0x000fe200000006ff */
[----:B------:R-:W3:Y:S01]  /*1b360*/  LDC R27, c[0x0][0x638] ;  /* 0x00018e00ff1b7b82 */ /* 0x000ee20000000800 */
[----:B------:R-:W-:-:S07]  /*1b370*/  LOP3.LUT R23, RZ, R11, RZ, 0x33, !PT ;  /* 0x0000000bff177212 */ /* 0x000fce00078e33ff */
[----:B------:R-:W0:Y:S01]  /*1b380*/  LDC R30, c[0x0][0x610] ;  /* 0x00018400ff1e7b82 */ /* 0x000e220000000800 */
[----:B------:R-:W-:Y:S05]  /*1b390*/  @!P0 BRA `(.L_x_45) ;  /* 0x0000000000288947 */ /* 0x000fea0003800000 */
[----:B------:R-:W5:Y:S02]  /*1b3a0*/  LDC R13, c[0x0][0x64c] ;  /* 0x00019300ff0d7b82 */ /* 0x000f640000000800 */
[----:B-----5:R-:W-:-:S05]  /*1b3b0*/  IADD3 R13, P0, R18, R13, RZ ;  /* 0x0000000d120d7210 */ /* 0x020fca0007f1e0ff */
[----:B------:R-:W-:-:S04]  /*1b3c0*/  IMAD.X R15, RZ, RZ, R9, P0 ;  /* 0x000000ffff0f7224 */ /* 0x000fc800000e0609 */
[----:B------:R-:W-:-:S04]  /*1b3d0*/  IMAD.WIDE.U32 R8, R15, R28, RZ ;  /* 0x0000001c0f087225 */ /* 0x000fc800078e00ff */
[----:B0-----:R-:W-:-:S04]  /*1b3e0*/  IMAD.WIDE.U32 R10, P0, R13, R29, R8 ;  /* 0x0000001d0d0a7225 */ /* 0x001fc80007800008 */
[----:B------:R-:W-:-:S04]  /*1b3f0*/  IMAD.WIDE.U32 R8, R13, R28, RZ ;  /* 0x0000001c0d087225 */ /* 0x000fc800078e00ff */
[----:B------:R-:W-:Y:S01]  /*1b400*/  IMAD.X R13, RZ, RZ, RZ, P0 ;  /* 0x000000ffff0d7224 */ /* 0x000fe200000e06ff */
[----:B------:R-:W-:Y:S01]  /*1b410*/  IADD3 RZ, P0, R9, R10, RZ ;  /* 0x0000000a09ff7210 */ /* 0x000fe20007f1e0ff */
[----:B------:R-:W-:-:S04]  /*1b420*/  IMAD.MOV.U32 R12, RZ, RZ, R11 ;  /* 0x000000ffff0c7224 */ /* 0x000fc800078e000b */
[----:B------:R-:W-:-:S08]  /*1b430*/  IMAD.WIDE.U32.X R8, R15, R29, R12, P0 ;  /* 0x0000001d0f087225 */ /* 0x000fd000000e040c */
.L_x_45:
[----:B0-----:R-:W0:Y:S01]  /*1b440*/  LDC R10, c[0x0][0x65c] ;  /* 0x00019700ff0a7b82 */ /* 0x001e220000000800 */
[----:B--2---:R-:W-:Y:S01]  /*1b450*/  SHF.R.U64 R8, R8, R25, R9 ;  /* 0x0000001908087219 */ /* 0x004fe20000001209 */
[----:B------:R-:W-:Y:S01]  /*1b460*/  VIADD R11, R20, 0xffffffff ;  /* 0xffffffff140b7836 */ /* 0x000fe20000000000 */
[----:B------:R-:W-:Y:S01]  /*1b470*/  LOP3.LUT R13, R14, R23, RZ, 0xc0, !PT ;  /* 0x000000170e0d7212 */ /* 0x000fe200078ec0ff */
[----:B------:R-:W-:Y:S01]  /*1b480*/  IMAD.MOV R17, RZ, RZ, -R17 ;  /* 0x000000ffff117224 */ /* 0x000fe200078e0a11 */
[----:B------:R-:W-:Y:S01]  /*1b490*/  R2UR UR42, R31 ;  /* 0x000000001f2a72ca */ /* 0x000fe200000e0000 */
[----:B------:R-:W-:Y:S01]  /*1b4a0*/  IMAD.MOV R9, RZ, RZ, -R8 ;  /* 0x000000ffff097224 */ /* 0x000fe200078e0a08 */
[----:B------:R-:W-:Y:S01]  /*1b4b0*/  LOP3.LUT R11, R16, R11, RZ, 0xc0, !PT ;  /* 0x0000000b100b7212 */ /* 0x000fe200078ec0ff */
[----:B------:R-:W-:Y:S02]  /*1b4c0*/  IMAD R148, R148, R8, R13 ;  /* 0x0000000894947224 */ /* 0x000fe400078e020d */
[----:B---3--:R-:W-:-:S04]  /*1b4d0*/  IMAD R8, R9, R27, R18 ;  /* 0x0000001b09087224 */ /* 0x008fc800078e0212 */
[----:B------:R-:W-:Y:S02]  /*1b4e0*/  IMAD R9, R8, R20, R11 ;  /* 0x0000001408097224 */ /* 0x000fe400078e020b */
[----:B------:R-:W-:Y:S01]  /*1b4f0*/  IMAD.MOV.U32 R8, RZ, RZ, 0x1 ;  /* 0x00000001ff087424 */ /* 0x000fe200078e00ff */
[----:B0-----:R-:W-:-:S13]  /*1b500*/  ISETP.NE.AND P0, PT, R10, 0x1, PT ;  /* 0x000000010a00780c */ /* 0x001fda0003f05270 */
[----:B-1----:R-:W-:-:S04]  /*1b510*/  @P0 IMAD R21, R19, R17, R22 ;  /* 0x0000001113150224 */ /* 0x002fc800078e0216 */
[----:B------:R-:W-:-:S05]  /*1b520*/  IMAD R148, R148, R30, R21 ;  /* 0x0000001e94947224 */ /* 0x000fca00078e0215 */
[----:B------:R-:W-:Y:S02]  /*1b530*/  SEL R10, R9, R148, !P0 ;  /* 0x00000094090a7207 */ /* 0x000fe40004000000 */
[----:B------:R-:W-:Y:S02]  /*1b540*/  SEL R148, R148, R9, !P0 ;  /* 0x0000000994947207 */ /* 0x000fe40004000000 */
[----:B------:R-:W-:Y:S01]  /*1b550*/  PRMT R9, R8, 0x7610, R9 ;  /* 0x0000761008097816 */ /* 0x000fe20000000009 */
[----:B------:R2:W-:Y:S06]  /*1b560*/  STL [R1+0x1e8], R10 ;  /* 0x0001e80a01007387 */ /* 0x0005ec0000100800 */
.L_x_43:
[----:B------:R3:W-:Y:S01]  /*1b570*/  STL [R1+0x1ec], R148 ;  /* 0x0001ec9401007387 */ /* 0x0007e20000100800 */
[----:B------:R-:W-:Y:S01]  /*1b580*/  USHF.R.U32.HI UR12, URZ, 0x1, UR6 ;  /* 0x000000013f0c7899 */ /* 0x000fe20008011606 */
[----:B------:R-:W-:-:S03]  /*1b590*/  LOP3.LUT P0, RZ, R9, 0xff, RZ, 0xc0, !PT ;  /* 0x000000ff09ff7812 */ /* 0x000fc6000780c0ff */
[----:B------:R-:W-:-:S04]  /*1b5a0*/  UIMAD.WIDE.U32 UR12, UR12, -0x6db6db6d, URZ ;  /* 0x924924930c0c78a5 */ /* 0x000fc8000f8e003f */
[----:B------:R-:W-:-:S04]  /*1b5b0*/  USHF.R.U32.HI UR12, URZ, 0x2, UR13 ;  /* 0x000000023f0c7899 */ /* 0x000fc8000801160d */
[----:B------:R-:W-:Y:S02]  /*1b5c0*/  UIMAD UR5, UR12, -0xe, UR6 ;  /* 0xfffffff20c0578a4 */ /* 0x000fe4000f8e0206 */
[----:B---3--:R-:W-:Y:S10]  /*1b5d0*/  @P0 BRA `(.L_x_46) ;  /* 0xfffffe5c00c80947 */ /* 0x008ff4000383ffff */
[----:B------:R-:W-:Y:S05]  /*1b5e0*/  EXIT ;  /* 0x000000000000794d */ /* 0x000fea0003800000 */
.L_x_8:
[----:B0-----:R-:W2:Y:S01]  /*1b5f0*/  LDL R20, [R1+0x1f4] ;  /* 0x0001f40001147983 */ /* 0x001ea20000100800 */
[----:B------:R-:W-:-:S03]  /*1b600*/  ULDC.64 UR4, c[0x0][0x650] ;  /* 0x0001940000047ab9 */ /* 0x000fc60000000a00 */
[----:B------:R-:W3:Y:S01]  /*1b610*/  LDL R21, [R1+0x1f0] ;  /* 0x0001f00001157983 */ /* 0x000ee20000100800 */
[----:B------:R-:W-:Y:S01]  /*1b620*/  PRMT R0, RZ, 0x7610, R0 ;  /* 0x00007610ff007816 */ /* 0x000fe20000000000 */
[----:B------:R-:W-:Y:S02]  /*1b630*/  IMAD.MOV.U32 R5, RZ, RZ, -0x1 ;  /* 0xffffffffff057424 */ /* 0x000fe400078e00ff */
[----:B------:R-:W-:Y:S02]  /*1b640*/  IMAD.MOV.U32 R12, RZ, RZ, -0x1 ;  /* 0xffffffffff0c7424 */ /* 0x000fe400078e00ff */
[----:B------:R-:W-:Y:S01]  /*1b650*/  IMAD.MOV.U32 R6, RZ, RZ, -0x1 ;  /* 0xffffffffff067424 */ /* 0x000fe200078e00ff */
[----:B--2---:R-:W-:-:S04]  /*1b660*/  ISETP.GE.U32.AND P0, PT, R20, UR4, PT ;  /* 0x0000000414007c0c */ /* 0x004fc8000bf06070 */
[----:B---3--:R-:W-:-:S13]  /*1b670*/  ISETP.GE.U32.AND.EX P0, PT, R21, UR5, PT, P0 ;  /* 0x0000000515007c0c */ /* 0x008fda000bf06100 */
[----:B------:R-:W-:Y:S05]  /*1b680*/  @P0 BRA `(.L_x_47) ;  /* 0x00000004003c0947 */ /* 0x000fea0003800000 */
[----:B------:R-:W0:Y:S01]  /*1b690*/  LDC.64 R16, c[0x0][0x628] ;  /* 0x00018a00ff107b82 */ /* 0x000e220000000a00 */
[----:B------:R-:W-:Y:S02]  /*1b6a0*/  IMAD.MOV.U32 R10, RZ, RZ, R20 ;  /* 0x000000ffff0a7224 */ /* 0x000fe400078e0014 */
[----:B------:R-:W-:-:S05]  /*1b6b0*/  IMAD.MOV.U32 R11, RZ, RZ, R21 ;  /* 0x000000ffff0b7224 */ /* 0x000fca00078e0015 */
[----:B------:R-:W1:Y:S08]  /*1b6c0*/  LDC R12, c[0x0][0x630] ;  /* 0x00018c00ff0c7b82 */ /* 0x000e700000000800 */
[----:B------:R-:W2:Y:S01]  /*1b6d0*/  LDC.64 R18, c[0x0][0x620] ;  /* 0x00018800ff127b82 */ /* 0x000ea20000000a00 */
[----:B0-----:R-:W-:-:S04]  /*1b6e0*/  ISETP.NE.U32.AND P0, PT, R16, RZ, PT ;  /* 0x000000ff1000720c */ /* 0x001fc80003f05070 */
[----:B------:R-:W-:-:S13]  /*1b6f0*/  ISETP.NE.AND.EX P0, PT, R17, RZ, PT, P0 ;  /* 0x000000ff1100720c */ /* 0x000fda0003f05300 */
[----:B-12---:R-:W-:Y:S05]  /*1b700*/  @!P0 BRA `(.L_x_48) ;  /* 0x0000000000288947 */ /* 0x006fea0003800000 */
[----:B------:R-:W0:Y:S02]  /*1b710*/  LDC R0, c[0x0][0x634] ;  /* 0x00018d00ff007b82 */ /* 0x000e240000000800 */
        /* <DEDUP_REMOVED lines=9> */
.L_x_48:
[-CC-:B------:R-:W-:Y:S01]  /*1b7b0*/  SHF.R.U64 R16, R10, R12.reuse, R11.reuse ;  /* 0x0000000c0a107219 */ /* 0x180fe2000000120b */
[----:B------:R-:W0:Y:S01]  /*1b7c0*/  LDC.64 R22, c[0x0][0x640] ;  /* 0x00019000ff167b82 */ /* 0x000e220000000a00 */
[----:B------:R-:W-:Y:S01]  /*1b7d0*/  SHF.R.U32.HI R0, RZ, R12, R11 ;  /* 0x0000000cff007219 */ /* 0x000fe2000001160b */
[----:B------:R-:W-:Y:S01]  /*1b7e0*/  IMAD.MOV.U32 R6, RZ, RZ, R21 ;  /* 0x000000ffff067224 */ /* 0x000fe200078e0015 */
[----:B------:R-:W-:-:S05]  /*1b7f0*/  IADD3 R5, P0, RZ, -R16, RZ ;  /* 0x80000010ff057210 */ /* 0x000fca0007f1e0ff */
[----:B------:R-:W1:Y:S01]  /*1b800*/  LDC R8, c[0x0][0x618] ;  /* 0x00018600ff087b82 */ /* 0x000e620000000800 */
[----:B------:R-:W-:-:S04]  /*1b810*/  IMAD.X R7, RZ, RZ, ~R0, P0 ;  /* 0x000000ffff077224 */ /* 0x000fc800000e0e00 */
[----:B------:R-:W-:Y:S02]  /*1b820*/  IMAD R0, R7, R18, RZ ;  /* 0x0000001207007224 */ /* 0x000fe400078e02ff */
[----:B------:R-:W-:Y:S01]  /*1b830*/  IMAD.MOV.U32 R7, RZ, RZ, R6 ;  /* 0x000000ffff077224 */ /* 0x000fe200078e0006 */
[----:B------:R-:W2:Y:S01]  /*1b840*/  LDC R10, c[0x0][0x608] ;  /* 0x00018200ff0a7b82 */ /* 0x000ea20000000800 */
[----:B------:R-:W-:-:S04]  /*1b850*/  IMAD.MOV.U32 R6, RZ, RZ, R20 ;  /* 0x000000ffff067224 */ /* 0x000fc800078e0014 */
[----:B------:R-:W-:-:S03]  /*1b860*/  IMAD.WIDE.U32 R6, R5, R18, R6 ;  /* 0x0000001205067225 */ /* 0x000fc600078e0006 */
[----:B------:R-:W3:Y:S01]  /*1b870*/  LDC R21, c[0x0][0x658] ;  /* 0x00019600ff157b82 */ /* 0x000ee20000000800 */
[----:B------:R-:W-:Y:S01]  /*1b880*/  IMAD R5, R5, R19, R0 ;  /* 0x0000001305057224 */ /* 0x000fe200078e0200 */
[----:B0-----:R-:W-:-:S03]  /*1b890*/  ISETP.NE.U32.AND P0, PT, R22, RZ, PT ;  /* 0x000000ff1600720c */ /* 0x001fc60003f05070 */
[----:B------:R-:W-:Y:S01]  /*1b8a0*/  IMAD.IADD R5, R7, 0x1, R5 ;  /* 0x0000000107057824 */ /* 0x000fe200078e0205 */
[----:B------:R-:W-:Y:S02]  /*1b8b0*/  ISETP.NE.AND.EX P0, PT, R23, RZ, PT, P0 ;  /* 0x000000ff1700720c */ /* 0x000fe40003f05300 */
[----:B------:R-:W0:Y:S02]  /*1b8c0*/  LDC R19, c[0x0][0x600] ;  /* 0x00018000ff137b82 */ /* 0x000e240000000800 */
[-CC-:B-1----:R-:W-:Y:S01]  /*1b8d0*/  SHF.R.U64 R12, R6, R8.reuse, R5.reuse ;  /* 0x00000008060c7219 */ /* 0x182fe20000001205 */
[----:B------:R-:W-:Y:S01]  /*1b8e0*/  IMAD.MOV.U32 R6, RZ, RZ, -0x1 ;  /* 0xffffffffff067424 */ /* 0x000fe200078e00ff */
[----:B------:R-:W-:-:S04]  /*1b8f0*/  SHF.R.U32.HI R5, RZ, R8, R5 ;  /* 0x00000008ff057219 */ /* 0x000fc80000011605 */
[----:B------:R-:W1:Y:S01]  /*1b900*/  LDC R20, c[0x0][0x648] ;  /* 0x00019200ff147b82 */ /* 0x000e620000000800 */
[-CC-:B--2---:R-:W-:Y:S02]  /*1b910*/  SHF.R.U64 R17, R12, R10.reuse, R5.reuse ;  /* 0x0000000a0c117219 */ /* 0x184fe40000001205 */
[----:B------:R-:W-:-:S05]  /*1b920*/  SHF.R.U32.HI R0, RZ, R10, R5 ;  /* 0x0000000aff007219 */ /* 0x000fca0000011605 */
[----:B------:R-:W2:Y:S01]  /*1b930*/  LDC R24, c[0x0][0x638] ;  /* 0x00018e00ff187b82 */ /* 0x000ea20000000800 */
[-C--:B---3--:R-:W-:Y:S02]  /*1b940*/  SHF.L.U32 R6, R6, R21.reuse, RZ ;  /* 0x0000001506067219 */ /* 0x088fe400000006ff */
[-CC-:B------:R-:W-:Y:S02]  /*1b950*/  SHF.R.U64 R18, R17, R21.reuse, R0.reuse ;  /* 0x0000001511127219 */ /* 0x180fe40000001200 */
[----:B------:R-:W-:Y:S01]  /*1b960*/  SHF.R.U32.HI R7, RZ, R21, R0 ;  /* 0x00000015ff077219 */ /* 0x000fe20000011600 */
[----:B------:R-:W-:Y:S01]  /*1b970*/  IMAD.MOV.U32 R0, RZ, RZ, 0x1 ;  /* 0x00000001ff007424 */ /* 0x000fe200078e00ff */
[----:B------:R-:W-:Y:S01]  /*1b980*/  LOP3.LUT R26, RZ, R6, RZ, 0x33, !PT ;  /* 0x00000006ff1a7212 */ /* 0x000fe200078e33ff */
        /* <DEDUP_REMOVED lines=13> */
.L_x_49:
[----:B------:R-:W4:Y:S01]  /*1ba60*/  LDC R5, c[0x0][0x65c] ;  /* 0x00019700ff057b82 */ /* 0x000f220000000800 */
[----:B-1----:R-:W-:Y:S01]  /*1ba70*/  SHF.R.U64 R3, R6, R20, R7 ;  /* 0x0000001406037219 */ /* 0x002fe20000001207 */
[----:B0-----:R-:W-:Y:S01]  /*1ba80*/  VIADD R7, R19, 0xffffffff ;  /* 0xffffffff13077836 */ /* 0x001fe20000000000 */
[----:B------:R-:W-:Y:S01]  /*1ba90*/  SHF.L.U32 R21, R0, R21, RZ ;  /* 0x0000001500157219 */ /* 0x000fe200000006ff */
[----:B------:R-:W-:Y:S01]  /*1baa0*/  IMAD.MOV.U32 R6, RZ, RZ, R16 ;  /* 0x000000ffff067224 */ /* 0x000fe200078e0010 */
[----:B------:R-:W-:Y:S02]  /*1bab0*/  LOP3.LUT R0, R17, R26, RZ, 0xc0, !PT ;  /* 0x0000001a11007212 */ /* 0x000fe400078ec0ff */
[----:B------:R-:W-:Y:S02]  /*1bac0*/  LOP3.LUT R7, R12, R7, RZ, 0xc0, !PT ;  /* 0x000000070c077212 */ /* 0x000fe400078ec0ff */
[----:B----4-:R-:W-:Y:S01]  /*1bad0*/  ISETP.NE.AND P0, PT, R5, 0x1, PT ;  /* 0x000000010500780c */ /* 0x010fe20003f05270 */
[----:B------:R-:W-:-:S02]  /*1bae0*/  IMAD.MOV R5, RZ, RZ, -R3 ;  /* 0x000000ffff057224 */ /* 0x000fc400078e0a03 */
[----:B------:R-:W-:Y:S02]  /*1baf0*/  IMAD R3, R21, R3, R0 ;  /* 0x0000000315037224 */ /* 0x000fe400078e0200 */
[----:B--2---:R-:W-:-:S04]  /*1bb00*/  IMAD R0, R5, R24, R18 ;  /* 0x0000001805007224 */ /* 0x004fc800078e0212 */
[----:B------:R-:W-:-:S04]  /*1bb10*/  IMAD R5, R0, R19, R7 ;  /* 0x0000001300057224 */ /* 0x000fc800078e0207 */
[----:B------:R-:W-:Y:S02]  /*1bb20*/  @P0 IMAD R4, R13, R14, R2 ;  /* 0x0000000e0d040224 */ /* 0x000fe400078e0202 */
[----:B------:R-:W-:Y:S02]  /*1bb30*/  IMAD.MOV.U32 R2, RZ, RZ, 0x1 ;  /* 0x00000001ff027424 */ /* 0x000fe400078e00ff */
[----:B---3--:R-:W-:-:S03]  /*1bb40*/  IMAD R4, R3, R25, R4 ;  /* 0x0000001903047224 */ /* 0x008fc600078e0204 */
[----:B------:R-:W-:Y:S02]  /*1bb50*/  PRMT R0, R2, 0x7610, R0 ;  /* 0x0000761002007816 */ /* 0x000fe40000000000 */
[----:B------:R-:W-:Y:S02]  /*1bb60*/  SEL R12, R5, R4, !P0 ;  /* 0x00000004050c7207 */ /* 0x000fe40004000000 */
[----:B------:R-:W-:-:S07]  /*1bb70*/  SEL R5, R4, R5, !P0 ;  /* 0x0000000504057207 */ /* 0x000fce0004000000 */
.L_x_47:
[----:B------:R-:W-:-:S08]  /*1bb80*/  NOP ;  /* 0x0000000000007918 */ /* 0x000fd00000000000 */
[----:B------:R-:W0:-:S00]  /*1bb90*/  USETMAXREG.DEALLOC.CTAPOOL 0x28 ;  /* 0x00000028000079c8 */ /* 0x000e0000080e0500 */
[----:B------:R-:W-:-:S13]  /*1bba0*/  ISETP.NE.AND P0, PT, RZ, UR6, PT ;  /* 0x00000006ff007c0c */ /* 0x000fda000bf05270 */
[----:B------:R-:W-:Y:S05]  /*1bbb0*/  @P0 EXIT ;  /* 0x000000000000094d */ /* 0x000fea0003800000 */
[----:B0-----:R-:W-:Y:S01]  /*1bbc0*/  LOP3.LUT P0, RZ, R0, 0xff, RZ, 0xc0, !PT ;  /* 0x000000ff00ff7812 */ /* 0x001fe2000780c0ff */
[----:B------:R-:W-:Y:S02]  /*1bbd0*/  IMAD.MOV.U32 R0, RZ, RZ, 0x1 ;  /* 0x00000001ff007424 */ /* 0x000fe400078e00ff */
[----:B------:R-:W-:-:S10]  /*1bbe0*/  IMAD.MOV.U32 R11, RZ, RZ, RZ ;  /* 0x000000ffff0b7224 */ /* 0x000fd400078e00ff */
[----:B------:R-:W-:Y:S05]  /*1bbf0*/  @!P0 BRA `(.L_x_50) ;  /* 0x0000000c005c8947 */ /* 0x000fea0003800000 */
[----:B------:R-:W0:Y:S01]  /*1bc00*/  LDC R0, c[0x0][0x28c] ;  /* 0x0000a300ff007b82 */ /* 0x000e220000000800 */
[----:B------:R-:W1:Y:S01]  /*1bc10*/  S2R R9, SR_CgaCtaId ;  /* 0x0000000000097919 */ /* 0x000e620000008800 */
[----:B------:R-:W-:Y:S01]  /*1bc20*/  ULDC UR5, c[0x0][0x658] ;  /* 0x0001960000057ab9 */ /* 0x000fe20000000800 */
[----:B------:R-:W-:Y:S01]  /*1bc30*/  UMOV UR6, 0xffffffff ;  /* 0xffffffff00067882 */ /* 0x000fe20000000000 */
[----:B------:R-:W-:Y:S01]  /*1bc40*/  UMOV UR9, 0x1 ;  /* 0x0000000100097882 */ /* 0x000fe20000000000 */
[----:B------:R-:W-:Y:S01]  /*1bc50*/  USHF.L.U32 UR10, UR6, UR5, URZ ;  /* 0x00000005060a7299 */ /* 0x000fe2000800063f */
[----:B------:R-:W-:Y:S01]  /*1bc60*/  BSSY B0, `(.L_x_50) ;  /* 0x00000d0000007945 */ /* 0x000fe20003800000 */
[----:B------:R-:W-:Y:S01]  /*1bc70*/  ULDC UR8, c[0x0][0xc] ;  /* 0x0000030000087ab9 */ /* 0x000fe20000000800 */
[----:B------:R-:W-:Y:S01]  /*1bc80*/  USHF.L.U32 UR5, UR9, UR5, URZ ;  /* 0x0000000509057299 */ /* 0x000fe2000800063f */
[----:B------:R-:W-:Y:S01]  /*1bc90*/  IMAD.MOV.U32 R13, RZ, RZ, 0x1 ;  /* 0x00000001ff0d7424 */ /* 0x000fe200078e00ff */
[----:B------:R-:W-:Y:S01]  /*1bca0*/  ULDC UR4, c[0x0][0x600] ;  /* 0x0001800000047ab9 */ /* 0x000fe20000000800 */
[----:B------:R-:W-:Y:S01]  /*1bcb0*/  ULDC UR9, c[0x0][0x10] ;  /* 0x0000040000097ab9 */ /* 0x000fe20000000800 */
[----:B------:R-:W-:Y:S01]  /*1bcc0*/  ULDC UR6, c[0x0][0x14] ;  /* 0x0000050000067ab9 */ /* 0x000fe20000000800 */
[----:B------:R-:W-:Y:S01]  /*1bcd0*/  UIMAD.WIDE.U32 UR8, UR8, UR9, URZ ;  /* 0x00000009080872a5 */ /* 0x000fe2000f8e003f */
[----:B------:R-:W-:Y:S01]  /*1bce0*/  IMAD.MOV.U32 R11, RZ, RZ, RZ ;  /* 0x000000ffff0b7224 */ /* 0x000fe200078e00ff */
[----:B------:R-:W-:-:S02]  /*1bcf0*/  ULOP3.LUT UR21, UR7, 0x2, URZ, 0xfc, !UPT ;  /* 0x0000000207157892 */ /* 0x000fc4000f8efc3f */
[----:B------:R-:W-:Y:S02]  /*1bd00*/  UIMAD.WIDE.U32 UR22, UR8, UR6, URZ ;  /* 0x00000006081672a5 */ /* 0x000fe4000f8e003f */
[----:B------:R-:W-:Y:S02]  /*1bd10*/  UIMAD UR13, UR9, UR6, URZ ;  /* 0x00000006090d72a4 */ /* 0x000fe4000f8e023f */
[----:B------:R-:W-:Y:S02]  /*1bd20*/  UIADD3 UR4, UR4, -0x1, URZ ;  /* 0xffffffff04047890 */ /* 0x000fe4000fffe03f */
[----:B------:R-:W-:Y:S01]  /*1bd30*/  ULOP3.LUT UR19, URZ, UR10, URZ, 0x33, !UPT ;  /* 0x0000000a3f137292 */ /* 0x000fe2000f8e333f */
[----:B0-----:R-:W-:Y:S01]  /*1bd40*/  VIADD R0, R0, 0x1f ;  /* 0x0000001f00007836 */ /* 0x001fe20000000000 */
[----:B------:R-:W-:Y:S01]  /*1bd50*/  UIADD3 UR13, UR23, UR13, URZ ;  /* 0x0000000d170d7290 */ /* 0x000fe2000fffe03f */
[----:B------:R-:W-:-:S03]  /*1bd60*/  ULDC.64 UR24, c[0x0][0x198] ;  /* 0x0000660000187ab9 */ /* 0x000fc60000000a00 */
[----:B------:R-:W-:-:S04]  /*1bd70*/  SHF.R.S32.HI R3, RZ, 0x1f, R0 ;  /* 0x0000001fff037819 */ /* 0x000fc80000011400 */
[----:B------:R-:W-:Y:S01]  /*1bd80*/  LEA.HI R3, R3, R0, RZ, 0x5 ;  /* 0x0000000003037211 */ /* 0x000fe200078f28ff */
[----:B------:R-:W-:Y:S01]  /*1bd90*/  IMAD.MOV.U32 R0, RZ, RZ, 0x1 ;  /* 0x00000001ff007424 */ /* 0x000fe200078e00ff */
[----:B-1----:R-:W-:Y:S02]  /*1bda0*/  LOP3.LUT R9, R9, 0x1, RZ, 0xc0, !PT ;  /* 0x0000000109097812 */ /* 0x002fe400078ec0ff */
[----:B------:R-:W-:-:S05]  /*1bdb0*/  SHF.R.S32.HI R10, RZ, 0x5, R3 ;  /* 0x00000005ff0a7819 */ /* 0x000fca0000011403 */
[----:B------:R-:W-:-:S07]  /*1bdc0*/  VIADD R8, R10, 0x1 ;  /* 0x000000010a087836 */ /* 0x000fce0000000000 */
.L_x_61:
[----:B------:R-:W-:-:S03]  /*1bdd0*/  UMOV UR6, 0xffffffff ;  /* 0xffffffff00067882 */ /* 0x000fc60000000000 */
[----:B------:R-:W-:Y:S05]  /*1bde0*/  BRA.DIV UR6, `(.L_x_51) ;  /* 0x0000001606447947 */ /* 0x000fea000b800000 */
[----:B------:R-:W-:-:S13]  /*1bdf0*/  ELECT P0, URZ, PT ;  /* 0x00000000003f782f */ /* 0x000fda0003800000 */
.L_x_82:
[----:B------:R-:W0:Y:S01]  /*1be00*/  LDC R2, c[0x0][0x28c] ;  /* 0x0000a300ff027b82 */ /* 0x000e220000000800 */
[----:B------:R-:W-:Y:S01]  /*1be10*/  BSSY B1, `(.L_x_52) ;  /* 0x000003b000017945 */ /* 0x000fe20003800000 */
[----:B0-----:R-:W-:-:S13]  /*1be20*/  ISETP.LT.OR P0, PT, R2, 0x1, !P0 ;  /* 0x000000010200780c */ /* 0x001fda0004701670 */
[----:B------:R-:W-:Y:S05]  /*1be30*/  @P0 BRA `(.L_x_53) ;  /* 0x0000000000e00947 */ /* 0x000fea0003800000 */
[----:B------:R-:W-:Y:S02]  /*1be40*/  IMAD R12, R12, 0x2, R9 ;  /* 0x000000020c0c7824 */ /* 0x000fe400078e0209 */
[----:B------:R-:W-:Y:S02]  /*1be50*/  IMAD R15, R5, 0x180, RZ ;  /* 0x00000180050f7824 */ /* 0x000fe400078e02ff */
[----:B------:R-:W-:Y:S02]  /*1be60*/  IMAD.MOV.U32 R16, RZ, RZ, RZ ;  /* 0x000000ffff107224 */ /* 0x000fe400078e00ff */
[----:B------:R-:W-:Y:S02]  /*1be70*/  IMAD.MOV.U32 R2, RZ, RZ, R8 ;  /* 0x000000ffff027224 */ /* 0x000fe400078e0008 */
[----:B------:R-:W-:Y:S02]  /*1be80*/  IMAD.MOV.U32 R3, RZ, RZ, R0 ;  /* 0x000000ffff037224 */ /* 0x000fe400078e0000 */
[----:B------:R-:W-:-:S02]  /*1be90*/  IMAD.MOV.U32 R4, RZ, RZ, R11 ;  /* 0x000000ffff047224 */ /* 0x000fc400078e000b */
[----:B------:R-:W-:-:S07]  /*1bea0*/  IMAD R14, R12, 0x38, RZ ;  /* 0x000000380c0e7824 */ /* 0x000fce00078e02ff */
.L_x_56:
[----:B------:R-:W0:Y:S01]  /*1beb0*/  S2R R12, SR_CgaCtaId ;  /* 0x00000000000c7919 */ /* 0x000e220000008800 */
[----:B------:R-:W-:Y:S01]  /*1bec0*/  MOV R5, 0x400 ;  /* 0x0000040000057802 */ /* 0x000fe20000000f00 */
[----:B------:R-:W1:Y:S03]  /*1bed0*/  S2R R7, SR_TID.X ;  /* 0x0000000000077919 */ /* 0x000e660000002100 */
[----:B0-----:R-:W-:Y:S02]  /*1bee0*/  LEA R17, R12, R5, 0x18 ;  /* 0x000000050c117211 */ /* 0x001fe400078ec0ff */
[----:B------:R-:W-:Y:S02]  /*1bef0*/  SHF.L.U32 R5, R3, 0x1f, RZ ;  /* 0x0000001f03057819 */ /* 0x000fe400000006ff */
[----:B-1----:R-:W-:Y:S01]  /*1bf00*/  LOP3.LUT P1, RZ, R7, 0x7f, RZ, 0xc0, !PT ;  /* 0x0000007f07ff7812 */ /* 0x002fe2000782c0ff */
[----:B------:R-:W-:-:S04]  /*1bf10*/  IMAD R12, R4, 0x8, R17 ;  /* 0x00000008040c7824 */ /* 0x000fc800078e0211 */
[----:B------:R-:W0:Y:S08]  /*1bf20*/  SYNCS.PHASECHK.TRANS64.TRYWAIT P0, [R12+URZ+0x70], R5 ;  /* 0x000070050c0075a7 */ /* 0x000e30000800017f */
[----:B------:R-:W1:Y:S01]  /*1bf30*/  @!P1 LDC R7, c[0x0][0x500] ;  /* 0x00014000ff079b82 */ /* 0x000e620000000800 */
[----:B0-----:R-:W-:Y:S05]  /*1bf40*/  @!P0 BRA `(.L_x_54) ;  /* 0x00000014000c8947 */ /* 0x001fea0003800000 */
.L_x_83:
[----:B------:R-:W-:Y:S01]  /*1bf50*/  UPRMT UR6, UR21, 0x9910, URZ ;  /* 0x0000991015067896 */ /* 0x000fe2000800003f */
[----:B-1----:R1:W-:Y:S03]  /*1bf60*/  @!P1 SYNCS.ARRIVE.TRANS64 RZ, [R12+URZ], R7 ;  /* 0x000000070cff99a7 */ /* 0x0023e6000800003f */
[----:B------:R-:W-:-:S06]  /*1bf70*/  UISETP.NE.AND UP0, UPT, UR6, 0x2, UPT ;  /* 0x000000020600788c */ /* 0x000fcc000bf05270 */
[----:B------:R-:W-:-:S13]  /*1bf80*/  PLOP3.LUT P0, PT, PT, PT, UP0, 0x80, 0x0 ;  /* 0x000000000000781c */ /* 0x000fda0003f0f008 */
[----:B-1----:R-:W-:Y:S05]  /*1bf90*/  @P0 BRA `(.L_x_55) ;  /* 0x0000000000040947 */ /* 0x002fea0003800000 */
[----:B------:R-:W-:Y:S01]  /*1bfa0*/  BPT.TRAP 0x1 ;  /* 0x000000040000795c */ /* 0x000fe20000300000 */
.L_x_55:
[----:B0-----:R-:W-:Y:S01]  /*1bfb0*/  IMAD R5, R4, 0x2, R9 ;  /* 0x0000000204057824 */ /* 0x001fe200078e0209 */
[----:B------:R-:W-:Y:S01]  /*1bfc0*/  R2UR UR9, R12 ;  /* 0x000000000c0972ca */ /* 0x000fe200000e0000 */
[--C-:B------:R-:W-:Y:S01]  /*1bfd0*/  IMAD R7, R4, 0x3000, R17.reuse ;  /* 0x0000300004077824 */ /* 0x100fe200078e0211 */
[----:B------:R-:W-:Y:S01]  /*1bfe0*/  UIADD3 UR14, UP0, UR24, 0xf0, URZ ;  /* 0x000000f0180e7890 */ /* 0x000fe2000ff1e03f */
[----:B------:R-:W-:Y:S01]  /*1bff0*/  IMAD R5, R5, 0x700, R17 ;  /* 0x0000070005057824 */ /* 0x000fe200078e0211 */
[----:B------:R-:W-:Y:S01]  /*1c000*/  R2UR UR11, R15 ;  /* 0x000000000f0b72ca */ /* 0x000fe200000e0000 */
[----:B------:R-:W-:Y:S01]  /*1c010*/  VIADD R2, R2, 0xffffffff ;  /* 0xffffffff02027836 */ /* 0x000fe20000000000 */
[----:B------:R-:W-:Y:S01]  /*1c020*/  R2UR UR6, R7 ;  /* 0x00000000070672ca */ /* 0x000fe200000e0000 */
[----:B------:R-:W-:Y:S01]  /*1c030*/  UIADD3 UR26, UP1, UR24, 0x1f0, URZ ;  /* 0x000001f0181a7890 */ /* 0x000fe2000ff3e03f */
[----:B------:R-:W-:Y:S01]  /*1c040*/  R2UR UR8, R5 ;  /* 0x00000000050872ca */ /* 0x000fe200000e0000 */
[----:B------:R-:W-:Y:S01]  /*1c050*/  UIADD3.X UR15, URZ, UR25, URZ, UP0, !UPT ;  /* 0x000000193f0f7290 */ /* 0x000fe200087fe43f */
[----:B------:R-:W-:Y:S01]  /*1c060*/  R2UR UR10, R16 ;  /* 0x00000000100a72ca */ /* 0x000fe200000e0000 */
[----:B------:R-:W-:Y:S01]  /*1c070*/  VIADD R4, R4, 0x1 ;  /* 0x0000000104047836 */ /* 0x000fe20000000000 */
[----:B------:R-:W-:Y:S01]  /*1c080*/  R2UR UR12, R6 ;  /* 0x00000000060c72ca */ /* 0x000fe200000e0000 */
[----:B------:R-:W-:Y:S01]  /*1c090*/  UIADD3.X UR27, URZ, UR25, URZ, UP1, !UPT ;  /* 0x000000193f1b7290 */ /* 0x000fe20008ffe43f */
[----:B------:R-:W-:Y:S01]  /*1c0a0*/  R2UR UR20, R14 ;  /* 0x000000000e1472ca */ /* 0x000fe200000e0000 */
[----:B------:R-:W-:Y:S01]  /*1c0b0*/  UMOV UR16, 0x0 ;  /* 0x0000000000107882 */ /* 0x000fe20000000000 */
[----:B------:R-:W-:Y:S01]  /*1c0c0*/  ISETP.GT.AND P1, PT, R2, 0x1, PT ;  /* 0x000000010200780c */ /* 0x000fe20003f24270 */
[----:B------:R-:W-:Y:S01]  /*1c0d0*/  UMOV UR17, 0x10000000 ;  /* 0x1000000000117882 */ /* 0x000fe20000000000 */
[----:B------:R-:W-:Y:S01]  /*1c0e0*/  ISETP.NE.AND P0, PT, R4, 0xe, PT ;  /* 0x0000000e0400780c */ /* 0x000fe20003f05270 */
[----:B------:R-:W-:Y:S01]  /*1c0f0*/  UIADD3 UR6, UR6, 0x200, URZ ;  /* 0x0000020006067890 */ /* 0x000fe2000fffe03f */
[----:B------:R-:W-:Y:S01]  /*1c100*/  VIADD R16, R16, 0x20 ;  /* 0x0000002010107836 */ /* 0x000fe20000000000 */
[----:B------:R-:W-:Y:S01]  /*1c110*/  UIADD3 UR18, UR8, 0x2a200, URZ ;  /* 0x0002a20008127890 */ /* 0x000fe2000fffe03f */
[----:B------:R-:W-:Y:S01]  /*1c120*/  SEL R12, RZ, 0x1, P0 ;  /* 0x00000001ff0c7807 */ /* 0x000fe20000000000 */
[----:B------:R-:W-:Y:S01]  /*1c130*/  UMOV UR28, 0x30000 ;  /* 0x00030000001c7882 */ /* 0x000fe20000000000 */
[----:B------:R-:W-:-:S02]  /*1c140*/  SEL R4, R4, RZ, P0 ;  /* 0x000000ff04047207 */ /* 0x000fc40000000000 */
[----:B------:R-:W-:Y:S01]  /*1c150*/  UMOV UR8, UR6 ;  /* 0x0000000600087c82 */ /* 0x000fe20008000000 */
[----:B------:R-:W-:Y:S01]  /*1c160*/  LOP3.LUT R3, R3, R12, RZ, 0x3c, !PT ;  /* 0x0000000c03037212 */ /* 0x000fe200078e3cff */
[----:B------:R0:W-:Y:S02]  /*1c170*/  UTMALDG.3D [UR8], [UR14], desc[UR16] ;  /* 0x000010080e0075b4 */ /* 0x0001e40008011000 */
[----:B0-----:R-:W-:Y:S01]  /*1c180*/  UMOV UR8, UR18 ;  /* 0x0000001200087c82 */ /* 0x001fe20008000000 */
[----:B------:R-:W-:Y:S02]  /*1c190*/  UMOV UR11, UR20 ;  /* 0x00000014000b7c82 */ /* 0x000fe40008000000 */
[----:B------:R0:W-:Y:S02]  /*1c1a0*/  UTMALDG.3D.MULTICAST [UR8], [UR26], UR28, desc[UR16] ;  /* 0x000010081a0073b4 */ /* 0x0001e4000801181c */
[----:B0-----:R-:W-:Y:S05]  /*1c1b0*/  @P1 BRA `(.L_x_56) ;  /* 0xfffffffc003c1947 */ /* 0x001fea000383ffff */
.L_x_53:
[----:B------:R-:W-:Y:S05]  /*1c1c0*/  BSYNC B1 ;  /* 0x0000000000017941 */ /* 0x000fea0003800000 */
.L_x_52:
[----:B------:R-:W2:Y:S01]  /*1c1d0*/  LDL.LU R18, [R1+0x1f0] ;  /* 0x0001f00001127983 */ /* 0x000ea20000300800 */
[----:B------:R-:W-:Y:S01]  /*1c1e0*/  LOP3.LUT P1, RZ, R13, 0xff, RZ, 0xc0, !PT ;  /* 0x000000ff0dff7812 */ /* 0x000fe2000782c0ff */
[C---:B------:R-:W-:Y:S01]  /*1c1f0*/  IMAD.IADD R4, R10.reuse, 0x1, R11 ;  /* 0x000000010a047824 */ /* 0x040fe200078e020b */
[----:B------:R-:W-:Y:S01]  /*1c200*/  ULDC.64 UR8, c[0x0][0x650] ;  /* 0x0001940000087ab9 */ /* 0x000fe20000000a00 */
[----:B------:R-:W3:Y:S01]  /*1c210*/  LDL.LU R17, [R1+0x1f4] ;  /* 0x0001f40001117983 */ /* 0x000ee20000300800 */
[----:B------:R-:W-:Y:S01]  /*1c220*/  ISETP.GE.U32.AND P2, PT, R10, 0xe, PT ;  /* 0x0000000e0a00780c */ /* 0x000fe20003f46070 */
[----:B------:R-:W-:Y:S01]  /*1c230*/  BSSY B1, `(.L_x_57) ;  /* 0x0000070000017945 */ /* 0x000fe20003800000 */
[----:B------:R-:W-:Y:S01]  /*1c240*/  SHF.R.U32.HI R2, RZ, 0x1, R4 ;  /* 0x00000001ff027819 */ /* 0x000fe20000011604 */
[----:B------:R-:W-:Y:S01]  /*1c250*/  IMAD.MOV.U32 R12, RZ, RZ, -0x1 ;  /* 0xffffffffff0c7424 */ /* 0x000fe200078e00ff */
[----:B------:R-:W-:Y:S02]  /*1c260*/  ISETP.GT.U32.AND P0, PT, R4, 0xd, PT ;  /* 0x0000000d0400780c */ /* 0x000fe40003f04070 */
[----:B------:R-:W-:-:S02]  /*1c270*/  PRMT R13, RZ, 0x7610, R13 ;  /* 0x00007610ff0d7816 */ /* 0x000fc4000000000d */
[----:B------:R-:W-:Y:S01]  /*1c280*/  ISETP.LT.U32.AND P0, PT, R10, 0xe, P0 ;  /* 0x0000000e0a00780c */ /* 0x000fe20000701070 */
[----:B------:R-:W0:Y:S01]  /*1c290*/  @P1 S2R R6, SR_CgaCtaId ;  /* 0x0000000000061919 */ /* 0x000e220000008800 */
[----:B------:R-:W-:-:S04]  /*1c2a0*/  @P1 MOV R3, 0x400 ;  /* 0x0000040000031802 */ /* 0x000fc80000000f00 */
[----:B0-----:R-:W-:Y:S01]  /*1c2b0*/  @P1 LEA R6, R6, R3, 0x18 ;  /* 0x0000000306061211 */ /* 0x001fe200078ec0ff */
[----:B------:R-:W-:-:S03]  /*1c2c0*/  IMAD.WIDE.U32 R2, R2, -0x6db6db6d, RZ ;  /* 0x9249249302027825 */ /* 0x000fc600078e00ff */
[----:B------:R0:W-:Y:S02]  /*1c2d0*/  @P1 SYNCS.ARRIVE.TRANS64.A1T0 RZ, [R6+URZ+0xf8], RZ ;  /* 0x0000f8ff06ff19a7 */ /* 0x0001e4000810003f */
[----:B------:R-:W-:Y:S02]  /*1c2e0*/  SHF.R.U32.HI R5, RZ, 0x2, R3 ;  /* 0x00000002ff057819 */ /* 0x000fe40000011603 */
[----:B------:R-:W-:Y:S02]  /*1c2f0*/  SEL R3, RZ, 0x1, !P0 ;  /* 0x00000001ff037807 */ /* 0x000fe40004000000 */
[----:B------:R-:W-:Y:S01]  /*1c300*/  PRMT R2, RZ, 0x7610, R2 ;  /* 0x00007610ff027816 */ /* 0x000fe20000000002 */
[----:B------:R-:W-:Y:S01]  /*1c310*/  IMAD R11, R5, -0xe, R4 ;  /* 0xfffffff2050b7824 */ /* 0x000fe200078e0204 */
[----:B------:R-:W-:Y:S01]  /*1c320*/  LOP3.LUT R0, R0, R3, RZ, 0x3c, !PT ;  /* 0x0000000300007212 */ /* 0x000fe200078e3cff */
[----:B0-----:R-:W-:-:S03]  /*1c330*/  IMAD.MOV.U32 R6, RZ, RZ, -0x1 ;  /* 0xffffffffff067424 */ /* 0x001fc600078e00ff */
[----:B------:R-:W-:Y:S01]  /*1c340*/  @P2 LOP3.LUT R0, R0, 0x1, R5, 0x78, !PT ;  /* 0x0000000100002812 */ /* 0x000fe200078e7805 */
[----:B------:R-:W-:Y:S01]  /*1c350*/  IMAD.MOV.U32 R5, RZ, RZ, -0x1 ;  /* 0xffffffffff057424 */ /* 0x000fe200078e00ff */
[----:B---3--:R-:W-:-:S04]  /*1c360*/  IADD3 R17, P1, R17, UR22, RZ ;  /* 0x0000001611117c10 */ /* 0x008fc8000ff3e0ff */
[----:B--2---:R-:W-:Y:S01]  /*1c370*/  IADD3.X R18, R18, UR13, RZ, P1, !PT ;  /* 0x0000000d12127c10 */ /* 0x004fe20008ffe4ff */
[----:B------:R0:W-:Y:S01]  /*1c380*/  STL [R1+0x1f4], R17 ;  /* 0x0001f41101007387 */ /* 0x0001e20000100800 */
[----:B------:R-:W-:-:S03]  /*1c390*/  ISETP.GE.U32.AND P0, PT, R17, UR8, PT ;  /* 0x0000000811007c0c */ /* 0x000fc6000bf06070 */
[----:B------:R0:W-:Y:S01]  /*1c3a0*/  STL [R1+0x1f0], R18 ;  /* 0x0001f01201007387 */ /* 0x0001e20000100800 */
[----:B------:R-:W-:-:S13]  /*1c3b0*/  ISETP.GE.U32.AND.EX P0, PT, R18, UR9, PT, P0 ;  /* 0x0000000912007c0c */ /* 0x000fda000bf06100 */
[----:B0-----:R-:W-:Y:S05]  /*1c3c0*/  @P0 BRA `(.L_x_58) ;  /* 0x0000000400580947 */ /* 0x001fea0003800000 */
[----:B------:R-:W-:Y:S01]  /*1c3d0*/  ULDC.64 UR8, c[0x0][0x628] ;  /* 0x00018a0000087ab9 */ /* 0x000fe20000000a00 */
[----:B------:R-:W0:Y:S01]  /*1c3e0*/  S2R R14, SR_CTAID.X ;  /* 0x00000000000e7919 */ /* 0x000e220000002500 */
[----:B------:R-:W-:Y:S01]  /*1c3f0*/  ISETP.NE.U32.AND P0, PT, RZ, UR8, PT ;  /* 0x00000008ff007c0c */ /* 0x000fe2000bf05070 */
[----:B------:R-:W-:Y:S01]  /*1c400*/  ULDC UR10, c[0x0][0x630] ;  /* 0x00018c00000a7ab9 */ /* 0x000fe20000000800 */
[----:B------:R-:W-:Y:S01]  /*1c410*/  IMAD.MOV.U32 R2, RZ, RZ, R17 ;  /* 0x000000ffff027224 */ /* 0x000fe200078e0011 */
[----:B------:R-:W1:Y:S01]  /*1c420*/  S2R R12, SR_CTAID.Y ;  /* 0x00000000000c7919 */ /* 0x000e620000002600 */
[----:B------:R-:W-:Y:S01]  /*1c430*/  ISETP.NE.AND.EX P0, PT, RZ, UR9, PT, P0 ;  /* 0x00000009ff007c0c */ /* 0x000fe2000bf05300 */
[----:B------:R-:W-:-:S12]  /*1c440*/  IMAD.MOV.U32 R3, RZ, RZ, R18 ;  /* 0x000000ffff037224 */ /* 0x000fd800078e0012 */
[----:B------:R-:W-:Y:S05]  /*1c450*/  @!P0 BRA `(.L_x_59) ;  /* 0x0000000000288947 */ /* 0x000fea0003800000 */
[----:B------:R-:W-:Y:S02]  /*1c460*/  ULDC UR6, c[0x0][0x634] ;  /* 0x00018d0000067ab9 */ /* 0x000fe40000000800 */
[----:B------:R-:W-:-:S05]  /*1c470*/  IADD3 R7, P0, R17, UR6, RZ ;  /* 0x0000000611077c10 */ /* 0x000fca000ff1e0ff */
[----:B------:R-:W-:-:S04]  /*1c480*/  IMAD.X R15, RZ, RZ, R18, P0 ;  /* 0x000000ffff0f7224 */ /* 0x000fc800000e0612 */
[----:B------:R-:W-:-:S04]  /*1c490*/  IMAD.WIDE.U32 R4, R15, UR8, RZ ;  /* 0x000000080f047c25 */ /* 0x000fc8000f8e00ff */
[----:B------:R-:W-:-:S04]  /*1c4a0*/  IMAD.WIDE.U32 R4, P0, R7, UR9, R4 ;  /* 0x0000000907047c25 */ /* 0x000fc8000f800004 */
[----:B------:R-:W-:-:S04]  /*1c4b0*/  IMAD.WIDE.U32 R6, R7, UR8, RZ ;  /* 0x0000000807067c25 */ /* 0x000fc8000f8e00ff */
[----:B------:R-:W-:Y:S01]  /*1c4c0*/  IMAD.X R3, RZ, RZ, RZ, P0 ;  /* 0x000000ffff037224 */ /* 0x000fe200000e06ff */
[----:B------:R-:W-:Y:S01]  /*1c4d0*/  IADD3 RZ, P0, R7, R4, RZ ;  /* 0x0000000407ff7210 */ /* 0x000fe20007f1e0ff */
[----:B------:R-:W-:-:S04]  /*1c4e0*/  IMAD.MOV.U32 R2, RZ, RZ, R5 ;  /* 0x000000ffff027224 */ /* 0x000fc800078e0005 */
[----:B------:R-:W-:-:S08]  /*1c4f0*/  IMAD.WIDE.U32.X R2, R15, UR9, R2, P0 ;  /* 0x000000090f027c25 */ /* 0x000fd000080e0402 */
.L_x_59:
[--C-:B------:R-:W-:Y:S01]  /*1c500*/  SHF.R.U64 R6, R2, UR10, R3.reuse ;  /* 0x0000000a02067c19 */ /* 0x100fe20008001203 */
[----:B------:R-:W-:Y:S01]  /*1c510*/  ULDC.64 UR8, c[0x0][0x620] ;  /* 0x0001880000087ab9 */ /* 0x000fe20000000a00 */
[----:B------:R-:W-:Y:S01]  /*1c520*/  SHF.R.U32.HI R2, RZ, UR10, R3 ;  /* 0x0000000aff027c19 */ /* 0x000fe20008011603 */
[----:B------:R-:W-:Y:S01]  /*1c530*/  IMAD.MOV.U32 R3, RZ, RZ, R18 ;  /* 0x000000ffff037224 */ /* 0x000fe200078e0012 */
[----:B------:R-:W-:Y:S01]  /*1c540*/  IADD3 R5, P0, RZ, -R6, RZ ;  /* 0x80000006ff057210 */ /* 0x000fe20007f1e0ff */
[----:B------:R-:W-:Y:S01]  /*1c550*/  ULDC UR6, c[0x0][0x150] ;  /* 0x0000540000067ab9 */ /* 0x000fe20000000800 */
[----:B0-----:R-:W-:Y:S01]  /*1c560*/  I2FP.F32.U32 R7, R14 ;  /* 0x0000000e00077245 */ /* 0x001fe20000201000 */
[----:B------:R-:W0:Y:S01]  /*1c570*/  LDC R21, c[0x0][0x144] ;  /* 0x00005100ff157b82 */ /* 0x000e220000000800 */
[----:B------:R-:W-:Y:S01]  /*1c580*/  ULDC.64 UR10, c[0x0][0x640] ;  /* 0x00019000000a7ab9 */ /* 0x000fe20000000a00 */
[----:B------:R-:W-:Y:S01]  /*1c590*/  IMAD.X R2, RZ, RZ, ~R2, P0 ;  /* 0x000000ffff027224 */ /* 0x000fe200000e0e02 */
[----:B------:R-:W-:-:S03]  /*1c5a0*/  ISETP.NE.U32.AND P0, PT, RZ, UR10, PT ;  /* 0x0000000aff007c0c */ /* 0x000fc6000bf05070 */
[----:B------:R-:W-:Y:S01]  /*1c5b0*/  IMAD R4, R2, UR8, RZ ;  /* 0x0000000802047c24 */ /* 0x000fe2000f8e02ff */
[----:B------:R-:W-:Y:S01]  /*1c5c0*/  ISETP.NE.AND.EX P0, PT, RZ, UR11, PT, P0 ;  /* 0x0000000bff007c0c */ /* 0x000fe2000bf05300 */
[----:B------:R-:W-:Y:S02]  /*1c5d0*/  IMAD.MOV.U32 R2, RZ, RZ, R17 ;  /* 0x000000ffff027224 */ /* 0x000fe400078e0011 */
[----:B------:R-:W2:Y:S02]  /*1c5e0*/  LDC R17, c[0x0][0x148] ;  /* 0x00005200ff117b82 */ /* 0x000ea40000000800 */
[----:B------:R-:W-:Y:S01]  /*1c5f0*/  IMAD.WIDE.U32 R2, R5, UR8, R2 ;  /* 0x0000000805027c25 */ /* 0x000fe2000f8e0002 */
[----:B------:R-:W-:-:S03]  /*1c600*/  ULDC UR8, c[0x0][0x154] ;  /* 0x0000550000087ab9 */ /* 0x000fc60000000800 */
[----:B------:R-:W-:Y:S02]  /*1c610*/  IMAD R5, R5, UR9, R4 ;  /* 0x0000000905057c24 */ /* 0x000fe4000f8e0204 */
[----:B------:R-:W-:Y:S01]  /*1c620*/  FMUL R4, R7, UR6 ;  /* 0x0000000607047c20 */ /* 0x000fe20008400000 */
[----:B------:R-:W-:Y:S01]  /*1c630*/  ULDC UR6, c[0x0][0x618] ;  /* 0x0001860000067ab9 */ /* 0x000fe20000000800 */
[----:B------:R-:W-:Y:S01]  /*1c640*/  ULDC UR9, c[0x0][0x608] ;  /* 0x0001820000097ab9 */ /* 0x000fe20000000800 */
[----:B------:R-:W-:-:S03]  /*1c650*/  IMAD.IADD R3, R3, 0x1, R5 ;  /* 0x0000000103037824 */ /* 0x000fc600078e0205 */
[----:B------:R-:W3:Y:S02]  /*1c660*/  F2I.U32.TRUNC.NTZ R4, R4 ;  /* 0x0000000400047305 */ /* 0x000ee4000020f000 */
[----:B------:R-:W-:Y:S02]  /*1c670*/  SHF.R.U64 R7, R2, UR6, R3 ;  /* 0x0000000602077c19 */ /* 0x000fe40008001203 */
[----:B-1----:R-:W-:-:S05]  /*1c680*/  I2FP.F32.U32 R2, R12 ;  /* 0x0000000c00027245 */ /* 0x002fca0000201000 */
[----:B------:R-:W-:Y:S01]  /*1c690*/  FMUL R18, R2, UR8 ;  /* 0x0000000802127c20 */ /* 0x000fe20008400000 */
[----:B------:R-:W-:Y:S01]  /*1c6a0*/  SHF.R.U32.HI R2, RZ, UR6, R3 ;  /* 0x00000006ff027c19 */ /* 0x000fe20008011603 */
[----:B------:R-:W-:-:S03]  /*1c6b0*/  ULDC UR6, c[0x0][0x658] ;  /* 0x0001960000067ab9 */ /* 0x000fc60000000800 */
[--C-:B------:R-:W-:Y:S01]  /*1c6c0*/  SHF.R.U64 R16, R7, UR9, R2.reuse ;  /* 0x0000000907107c19 */ /* 0x100fe20008001202 */
[----:B------:R-:W1:Y:S01]  /*1c6d0*/  F2I.U32.TRUNC.NTZ R18, R18 ;  /* 0x0000001200127305 */ /* 0x000e62000020f000 */
[----:B------:R-:W-:Y:S01]  /*1c6e0*/  SHF.R.U32.HI R3, RZ, UR9, R2 ;  /* 0x00000009ff037c19 */ /* 0x000fe20008011602 */
[----:B---3--:R-:W-:-:S03]  /*1c6f0*/  IMAD.MOV R4, RZ, RZ, -R4 ;  /* 0x000000ffff047224 */ /* 0x008fc600078e0a04 */
[--C-:B------:R-:W-:Y:S01]  /*1c700*/  SHF.R.U64 R15, R16, UR6, R3.reuse ;  /* 0x00000006100f7c19 */ /* 0x100fe20008001203 */
[----:B0-----:R-:W-:Y:S01]  /*1c710*/  IMAD R14, R21, R4, R14 ;  /* 0x00000004150e7224 */ /* 0x001fe200078e020e */
[----:B------:R-:W-:-:S03]  /*1c720*/  SHF.R.U32.HI R19, RZ, UR6, R3 ;  /* 0x00000006ff137c19 */ /* 0x000fc60008011603 */
[----:B------:R-:W-:Y:S02]  /*1c730*/  IMAD.MOV.U32 R2, RZ, RZ, R15 ;  /* 0x000000ffff027224 */ /* 0x000fe400078e000f */
[----:B------:R-:W-:Y:S01]  /*1c740*/  IMAD.MOV.U32 R3, RZ, RZ, R19 ;  /* 0x000000ffff037224 */ /* 0x000fe200078e0013 */
[----:B-1----:R-:W-:Y:S06]  /*1c750*/  @!P0 BRA `(.L_x_60) ;  /* 0x0000000000288947 */ /* 0x002fec0003800000 */
[----:B------:R-:W-:Y:S02]  /*1c760*/  ULDC UR6, c[0x0][0x64c] ;  /* 0x0001930000067ab9 */ /* 0x000fe40000000800 */
[----:B------:R-:W-:-:S05]  /*1c770*/  IADD3 R3, P0, R15, UR6, RZ ;  /* 0x000000060f037c10 */ /* 0x000fca000ff1e0ff */
[----:B------:R-:W-:-:S04]  /*1c780*/  IMAD.X R19, RZ, RZ, R19, P0 ;  /* 0x000000ffff137224 */ /* 0x000fc800000e0613 */
[----:B------:R-:W-:-:S04]  /*1c790*/  IMAD.WIDE.U32 R4, R19, UR10, RZ ;  /* 0x0000000a13047c25 */ /* 0x000fc8000f8e00ff */
[----:B------:R-:W-:-:S04]  /*1c7a0*/  IMAD.WIDE.U32 R4, P0, R3, UR11, R4 ;  /* 0x0000000b03047c25 */ /* 0x000fc8000f800004 */
[----:B------:R-:W-:-:S04]  /*1c7b0*/  IMAD.WIDE.U32 R2, R3, UR10, RZ ;  /* 0x0000000a03027c25 */ /* 0x000fc8000f8e00ff */
[----:B------:R-:W-:Y:S01]  /*1c7c0*/  IMAD.MOV.U32 R2, RZ, RZ, R5 ;  /* 0x000000ffff027224 */ /* 0x000fe200078e0005 */
[----:B------:R-:W-:Y:S01]  /*1c7d0*/  IADD3 RZ, P1, R3, R4, RZ ;  /* 0x0000000403ff7210 */ /* 0x000fe20007f3e0ff */
[----:B------:R-:W-:-:S04]  /*1c7e0*/  IMAD.X R3, RZ, RZ, RZ, P0 ;  /* 0x000000ffff037224 */ /* 0x000fc800000e06ff */
[----:B------:R-:W-:-:S08]  /*1c7f0*/  IMAD.WIDE.U32.X R2, R19, UR11, R2, P1 ;  /* 0x0000000b13027c25 */ /* 0x000fd000088e0402 */
.L_x_60:
[----:B------:R-:W0:Y:S01]  /*1c800*/  LDC R4, c[0x0][0x65c] ;  /* 0x00019700ff047b82 */ /* 0x000e220000000800 */
[----:B------:R-:W-:Y:S01]  /*1c810*/  ULDC UR6, c[0x0][0x648] ;  /* 0x0001920000067ab9 */ /* 0x000fe20000000800 */
[----:B------:R-:W-:Y:S01]  /*1c820*/  LOP3.LUT R16, R16, UR19, RZ, 0xc0, !PT ;  /* 0x0000001310107c12 */ /* 0x000fe2000f8ec0ff */
[----:B------:R-:W-:Y:S01]  /*1c830*/  IMAD.MOV R18, RZ, RZ, -R18 ;  /* 0x000000ffff127224 */ /* 0x000fe200078e0a12 */
[----:B------:R-:W-:Y:S01]  /*1c840*/  SHF.R.U64 R3, R2, UR6, R3 ;  /* 0x0000000602037c19 */ /* 0x000fe20008001203 */
[----:B------:R-:W-:Y:S01]  /*1c850*/  ULDC UR6, c[0x0][0x638] ;  /* 0x00018e0000067ab9 */ /* 0x000fe20000000800 */
[----:B------:R-:W-:-:S03]  /*1c860*/  ULDC UR8, c[0x0][0x610] ;  /* 0x0001840000087ab9 */ /* 0x000fc60000000800 */
[----:B------:R-:W-:Y:S02]  /*1c870*/  IMAD.MOV R2, RZ, RZ, -R3 ;  /* 0x000000ffff027224 */ /* 0x000fe400078e0a03 */
[----:B------:R-:W-:Y:S02]  /*1c880*/  IMAD R3, R3, UR5, R16 ;  /* 0x0000000503037c24 */ /* 0x000fe4000f8e0210 */
[----:B------:R-:W-:Y:S01]  /*1c890*/  IMAD R15, R2, UR6, R15 ;  /* 0x00000006020f7c24 */ /* 0x000fe2000f8e020f */
[----:B------:R-:W-:Y:S01]  /*1c8a0*/  ULDC UR6, c[0x0][0x600] ;  /* 0x0001800000067ab9 */ /* 0x000fe20000000800 */
[----:B------:R-:W-:Y:S01]  /*1c8b0*/  IMAD.MOV.U32 R2, RZ, RZ, 0x1 ;  /* 0x00000001ff027424 */ /* 0x000fe200078e00ff */
[----:B0-----:R-:W-:Y:S02]  /*1c8c0*/  ISETP.NE.AND P0, PT, R4, 0x1, PT ;  /* 0x000000010400780c */ /* 0x001fe40003f05270 */
[----:B------:R-:W-:-:S05]  /*1c8d0*/  LOP3.LUT R4, R7, UR4, RZ, 0xc0, !PT ;  /* 0x0000000407047c12 */ /* 0x000fca000f8ec0ff */
[----:B------:R-:W-:-:S06]  /*1c8e0*/  IMAD R15, R15, UR6, R4 ;  /* 0x000000060f0f7c24 */ /* 0x000fcc000f8e0204 */
[----:B--2---:R-:W-:-:S04]  /*1c8f0*/  @P0 IMAD R14, R17, R18, R12 ;  /* 0x00000012110e0224 */ /* 0x004fc800078e020c */
[----:B------:R-:W-:-:S05]  /*1c900*/  IMAD R14, R3, UR8, R14 ;  /* 0x00000008030e7c24 */ /* 0x000fca000f8e020e */
[----:B------:R-:W-:Y:S02]  /*1c910*/  SEL R12, R15, R14, !P0 ;  /* 0x0000000e0f0c7207 */ /* 0x000fe40004000000 */
[----:B------:R-:W-:-:S07]  /*1c920*/  SEL R5, R14, R15, !P0 ;  /* 0x0000000f0e057207 */ /* 0x000fce0004000000 */
.L_x_58:
[----:B------:R-:W-:Y:S05]  /*1c930*/  BSYNC B1 ;  /* 0x0000000000017941 */ /* 0x000fea0003800000 */
.L_x_57:
[----:B------:R-:W-:-:S13]  /*1c940*/  LOP3.LUT P0, RZ, R2, 0xff, RZ, 0xc0, !PT ;  /* 0x000000ff02ff7812 */ /* 0x000fda000780c0ff */
[----:B------:R-:W-:Y:S05]  /*1c950*/  @P0 BRA `(.L_x_61) ;  /* 0xfffffff4001c0947 */ /* 0x000fea000383ffff */
[----:B------:R-:W-:Y:S05]  /*1c960*/  BSYNC B0 ;  /* 0x0000000000007941 */ /* 0x000fea0003800000 */
.L_x_50:
[----:B------:R-:W-:-:S03]  /*1c970*/  UMOV UR6, 0xffffffff ;  /* 0xffffffff00067882 */ /* 0x000fc60000000000 */
[----:B------:R-:W-:Y:S05]  /*1c980*/  BRA.DIV UR6, `(.L_x_62) ;  /* 0x0000000a06907947 */ /* 0x000fea000b800000 */
[----:B------:R-:W-:-:S13]  /*1c990*/  ELECT P0, URZ, PT ;  /* 0x00000000003f782f */ /* 0x000fda0003800000 */
.L_x_86:
[----:B------:R-:W-:Y:S04]  /*1c9a0*/  BSSY B0, `(.L_x_63) ;  /* 0x0000086000007945 */ /* 0x000fe80003800000 */
[----:B------:R-:W-:Y:S05]  /*1c9b0*/  @!P0 BRA `(.L_x_64) ;  /* 0x0000000800108947 */ /* 0x000fea0003800000 */
[----:B------:R-:W-:-:S04]  /*1c9c0*/  ULOP3.LUT UR6, UR7, 0x2, URZ, 0xfc, !UPT ;  /* 0x0000000207067892 */ /* 0x000fc8000f8efc3f */
[----:B------:R-:W-:-:S06]  /*1c9d0*/  UISETP.NE.AND UP0, UPT, UR6, 0x3, UPT ;  /* 0x000000030600788c */ /* 0x000fcc000bf05270 */
[----:B------:R-:W-:-:S13]  /*1c9e0*/  PLOP3.LUT P0, PT, PT, PT, UP0, 0x80, 0x0 ;  /* 0x000000000000781c */ /* 0x000fda0003f0f008 */
[----:B------:R-:W-:Y:S05]  /*1c9f0*/  @!P0 BRA `(.L_x_65) ;  /* 0x0000000000048947 */ /* 0x000fea0003800000 */
[----:B------:R-:W-:Y:S01]  /*1ca00*/  BPT.TRAP 0x1 ;  /* 0x000000040000795c */ /* 0x000fe20000300000 */
.L_x_65:
[----:B------:R-:W0:Y:S01]  /*1ca10*/  S2R R3, SR_CgaCtaId ;  /* 0x0000000000037919 */ /* 0x000e220000008800 */
[----:B------:R-:W-:Y:S02]  /*1ca20*/  MOV R2, 0x400 ;  /* 0x0000040000027802 */ /* 0x000fe40000000f00 */
[----:B------:R-:W-:Y:S02]  /*1ca30*/  SHF.L.U32 R4, R0, 0x1f, RZ ;  /* 0x0000001f00047819 */ /* 0x000fe400000006ff */
[----:B0-----:R-:W-:-:S05]  /*1ca40*/  LEA R2, R3, R2, 0x18 ;  /* 0x0000000203027211 */ /* 0x001fca00078ec0ff */
[----:B------:R-:W-:-:S04]  /*1ca50*/  VIADD R2, R2, 0x70 ;  /* 0x0000007002027836 */ /* 0x000fc80000000000 */
[C---:B------:R-:W-:Y:S02]  /*1ca60*/  IMAD R7, R11.reuse, 0x8, R2 ;  /* 0x000000080b077824 */ /* 0x040fe400078e0202 */
[----:B------:R-:W-:Y:S02]  /*1ca70*/  VIADD R11, R11, 0x1 ;  /* 0x000000010b0b7836 */ /* 0x000fe40000000000 */
[----:B------:R-:W0:Y:S03]  /*1ca80*/  SYNCS.PHASECHK.TRANS64.TRYWAIT P0, [R7+URZ], R4 ;  /* 0x00000004070075a7 */ /* 0x000e26000800017f */
[----:B------:R-:W-:-:S04]  /*1ca90*/  ISETP.NE.AND P1, PT, R11, 0xe, PT ;  /* 0x0000000e0b00780c */ /* 0x000fc80003f25270 */
[----:B------:R-:W-:Y:S02]  /*1caa0*/  SEL R3, RZ, 0x1, P1 ;  /* 0x00000001ff037807 */ /* 0x000fe40000800000 */
[----:B------:R-:W-:Y:S02]  /*1cab0*/  SEL R11, R11, RZ, P1 ;  /* 0x000000ff0b0b7207 */ /* 0x000fe40000800000 */
[----:B------:R-:W-:-:S03]  /*1cac0*/  LOP3.LUT R6, R0, R3, RZ, 0x3c, !PT ;  /* 0x0000000300067212 */ /* 0x000fc600078e3cff */
[----:B------:R-:W-:Y:S01]  /*1cad0*/  IMAD R8, R11, 0x8, R2 ;  /* 0x000000080b087824 */ /* 0x000fe200078e0202 */
[----:B------:R-:W-:Y:S01]  /*1cae0*/  SHF.L.U32 R5, R6, 0x1f, RZ ;  /* 0x0000001f06057819 */ /* 0x000fe200000006ff */
[----:B0-----:R-:W-:Y:S06]  /*1caf0*/  @!P0 BRA `(.L_x_66) ;  /* 0x0000000800548947 */ /* 0x001fec0003800000 */
.L_x_87:
[----:B------:R-:W1:Y:S01]  /*1cb00*/  SYNCS.PHASECHK.TRANS64.TRYWAIT P0, [R8+URZ], R5 ;  /* 0x00000005080075a7 */ /* 0x000e62000800017f */
[----:B------:R-:W-:-:S05]  /*1cb10*/  VIADD R0, R11, 0x1 ;  /* 0x000000010b007836 */ /* 0x000fca0000000000 */
[----:B------:R-:W-:-:S04]  /*1cb20*/  ISETP.NE.AND P1, PT, R0, 0xe, PT ;  /* 0x0000000e0000780c */ /* 0x000fc80003f25270 */
[----:B------:R-:W-:Y:S02]  /*1cb30*/  SEL R3, RZ, 0x1, P1 ;  /* 0x00000001ff037807 */ /* 0x000fe40000800000 */
[----:B0-----:R-:W-:Y:S02]  /*1cb40*/  SEL R7, R0, RZ, P1 ;  /* 0x000000ff00077207 */ /* 0x001fe40000800000 */
[----:B------:R-:W-:-:S03]  /*1cb50*/  LOP3.LUT R6, R6, R3, RZ, 0x3c, !PT ;  /* 0x0000000306067212 */ /* 0x000fc600078e3cff */
[----:B------:R-:W-:Y:S01]  /*1cb60*/  IMAD R9, R7, 0x8, R2 ;  /* 0x0000000807097824 */ /* 0x000fe200078e0202 */
[----:B------:R-:W-:Y:S01]  /*1cb70*/  SHF.L.U32 R4, R6, 0x1f, RZ ;  /* 0x0000001f06047819 */ /* 0x000fe200000006ff */
[----:B-1----:R-:W-:Y:S06]  /*1cb80*/  @!P0 BRA `(.L_x_67) ;  /* 0x0000000800448947 */ /* 0x002fec0003800000 */
.L_x_88:
[----:B------:R-:W1:Y:S01]  /*1cb90*/  SYNCS.PHASECHK.TRANS64.TRYWAIT P0, [R9+URZ], R4 ;  /* 0x00000004090075a7 */ /* 0x000e62000800017f */
[----:B------:R-:W-:-:S05]  /*1cba0*/  VIADD R0, R7, 0x1 ;  /* 0x0000000107007836 */ /* 0x000fca0000000000 */
[----:B------:R-:W-:-:S04]  /*1cbb0*/  ISETP.NE.AND P1, PT, R0, 0xe, PT ;  /* 0x0000000e0000780c */ /* 0x000fc80003f25270 */
[----:B------:R-:W-:Y:S02]  /*1cbc0*/  SEL R3, RZ, 0x1, P1 ;  /* 0x00000001ff037807 */ /* 0x000fe40000800000 */
[----:B------:R-:W-:Y:S02]  /*1cbd0*/  SEL R7, R0, RZ, P1 ;  /* 0x000000ff00077207 */ /* 0x000fe40000800000 */
[----:B------:R-:W-:-:S03]  /*1cbe0*/  LOP3.LUT R6, R6, R3, RZ, 0x3c, !PT ;  /* 0x0000000306067212 */ /* 0x000fc600078e3cff */
[----:B0-----:R-:W-:Y:S01]  /*1cbf0*/  IMAD R8, R7, 0x8, R2 ;  /* 0x0000000807087824 */ /* 0x001fe200078e0202 */
[----:B------:R-:W-:Y:S01]  /*1cc00*/  SHF.L.U32 R5, R6, 0x1f, RZ ;  /* 0x0000001f06057819 */ /* 0x000fe200000006ff */
[----:B-1----:R-:W-:Y:S06]  /*1cc10*/  @!P0 BRA `(.L_x_68) ;  /* 0x0000000800348947 */ /* 0x002fec0003800000 */
.L_x_89:
        /* <DEDUP_REMOVED lines=9> */
.L_x_90:
        /* <DEDUP_REMOVED lines=9> */
.L_x_91:
        /* <DEDUP_REMOVED lines=9> */
.L_x_92:
        /* <DEDUP_REMOVED lines=9> */
.L_x_93:
        /* <DEDUP_REMOVED lines=9> */
.L_x_94:
        /* <DEDUP_REMOVED lines=9> */
.L_x_95:
        /* <DEDUP_REMOVED lines=9> */
.L_x_96:
        /* <DEDUP_REMOVED lines=9> */
.L_x_97:
[----:B------:R-:W1:Y:S01]  /*1d0a0*/  SYNCS.PHASECHK.TRANS64.TRYWAIT P0, [R8+URZ], R5 ;  /* 0x00000005080075a7 */ /* 0x000e62000800017f */
[----:B------:R-:W-:-:S05]  /*1d0b0*/  VIADD R0, R7, 0x1 ;  /* 0x0000000107007836 */ /* 0x000fca0000000000 */
[----:B------:R-:W-:-:S04]  /*1d0c0*/  ISETP.NE.AND P1, PT, R0, 0xe, PT ;  /* 0x0000000e0000780c */ /* 0x000fc80003f25270 */
[----:B------:R-:W-:Y:S02]  /*1d0d0*/  SEL R3, RZ, 0x1, P1 ;  /* 0x00000001ff037807 */ /* 0x000fe40000800000 */
[----:B------:R-:W-:Y:S02]  /*1d0e0*/  SEL R7, R0, RZ, P1 ;  /* 0x000000ff00077207 */ /* 0x000fe40000800000 */
[----:B0-----:R-:W-:-:S03]  /*1d0f0*/  LOP3.LUT R9, R6, R3, RZ, 0x3c, !PT ;  /* 0x0000000306097212 */ /* 0x001fc600078e3cff */
[----:B------:R-:W-:Y:S01]  /*1d100*/  IMAD R11, R7, 0x8, R2 ;  /* 0x00000008070b7824 */ /* 0x000fe200078e0202 */
[----:B------:R-:W-:Y:S01]  /*1d110*/  SHF.L.U32 R6, R9, 0x1f, RZ ;  /* 0x0000001f09067819 */ /* 0x000fe200000006ff */
[----:B-1----:R-:W-:Y:S06]  /*1d120*/  @!P0 BRA `(.L_x_77) ;  /* 0x0000000400a48947 */ /* 0x002fec0003800000 */
.L_x_98:
[----:B------:R-:W1:Y:S01]  /*1d130*/  SYNCS.PHASECHK.TRANS64.TRYWAIT P0, [R11+URZ], R6 ;  /* 0x000000060b0075a7 */ /* 0x000e62000800017f */
[----:B------:R-:W-:-:S05]  /*1d140*/  VIADD R0, R7, 0x1 ;  /* 0x0000000107007836 */ /* 0x000fca0000000000 */
[----:B------:R-:W-:-:S04]  /*1d150*/  ISETP.NE.AND P1, PT, R0, 0xe, PT ;  /* 0x0000000e0000780c */ /* 0x000fc80003f25270 */
[----:B------:R-:W-:Y:S02]  /*1d160*/  SEL R4, RZ, 0x1, P1 ;  /* 0x00000001ff047807 */ /* 0x000fe40000800000 */
[----:B------:R-:W-:Y:S02]  /*1d170*/  SEL R3, R0, RZ, P1 ;  /* 0x000000ff00037207 */ /* 0x000fe40000800000 */
[----:B------:R-:W-:Y:S01]  /*1d180*/  LOP3.LUT R0, R9, R4, RZ, 0x3c, !PT ;  /* 0x0000000409007212 */ /* 0x000fe200078e3cff */
[----:B-1----:R-:W-:Y:S06]  /*1d190*/  @!P0 BRA `(.L_x_78) ;  /* 0x00000004009c8947 */ /* 0x002fec0003800000 */
.L_x_99:
[----:B------:R-:W-:Y:S01]  /*1d1a0*/  IMAD R3, R3, 0x8, R2 ;  /* 0x0000000803037824 */ /* 0x000fe200078e0202 */
[----:B------:R-:W-:-:S07]  /*1d1b0*/  SHF.L.U32 R0, R0, 0x1f, RZ ;  /* 0x0000001f00007819 */ /* 0x000fce00000006ff */
.L_x_79:
[----:B--2---:R2:W3:Y:S02]  /*1d1c0*/  SYNCS.PHASECHK.TRANS64.TRYWAIT P0, [R3+URZ], R0 ;  /* 0x00000000030075a7 */ /* 0x0044e4000800017f */
[----:B---3--:R-:W-:Y:S05]  /*1d1d0*/  @!P0 NANOSLEEP.SYNCS 0x989680 ;  /* 0x009896800000895d */ /* 0x008fea0003900000 */
[----:B------:R-:W3:Y:S02]  /*1d1e0*/  @!P0 SYNCS.PHASECHK.TRANS64 P0, [R3+URZ], R0 ;  /* 0x00000000030085a7 */ /* 0x000ee4000800007f */
[----:B---3--:R-:W-:Y:S05]  /*1d1f0*/  @!P0 BRA `(.L_x_79) ;  /* 0xfffffffc00f08947 */ /* 0x008fea000383ffff */
.L_x_64:
[----:B------:R-:W-:Y:S05]  /*1d200*/  BSYNC B0 ;  /* 0x0000000000007941 */ /* 0x000fea0003800000 */
.L_x_63:
[----:B------:R-:W-:Y:S05]  /*1d210*/  EXIT ;  /* 0x000000000000794d */ /* 0x000fea0003800000 */
.L_x_22:
[----:B-1----:R-:W-:-:S04]  /*1d220*/  IMAD.U32 R9, RZ, RZ, UR12 ;  /* 0x0000000cff097e24 */ /* 0x002fc8000f8e00ff */
[----:B------:R1:W4:Y:S03]  /*1d230*/  SYNCS.PHASECHK.TRANS64.TRYWAIT P0, [R9+URZ], R8 ;  /* 0x00000008090075a7 */ /* 0x000326000800017f */
[----:B----4-:R-:W-:Y:S05]  /*1d240*/  @!P0 NANOSLEEP.SYNCS 0x989680 ;  /* 0x009896800000895d */ /* 0x010fea0003900000 */
[----:B------:R-:W4:Y:S02]  /*1d250*/  @!P0 SYNCS.PHASECHK.TRANS64 P0, [R9+URZ], R8 ;  /* 0x00000008090085a7 */ /* 0x000f24000800007f */
[----:B----4-:R-:W-:Y:S05]  /*1d260*/  @!P0 BRA `(.L_x_22) ;  /* 0xfffffffc00ec8947 */ /* 0x010fea000383ffff */
[----:B------:R-:W-:Y:S05]  /*1d270*/  BRA `(.L_x_21) ;  /* 0xfffffe5000c87947 */ /* 0x000fea000383ffff */
.L_x_28:
[----:B-----5:R1:W-:Y:S02]  /*1d280*/  STL [R1+0x1f8], R0 ;  /* 0x0001f80001007387 */ /* 0x0203e40000100800 */
[----:B-1----:R-:W-:-:S04]  /*1d290*/  IMAD.U32 R0, RZ, RZ, UR14 ;  /* 0x0000000eff007e24 */ /* 0x002fc8000f8e00ff */
[----:B------:R1:W0:Y:S03]  /*1d2a0*/  SYNCS.PHASECHK.TRANS64.TRYWAIT P0, [R0+URZ], R226 ;  /* 0x000000e2000075a7 */ /* 0x000226000800017f */
[----:B0-----:R-:W-:Y:S05]  /*1d2b0*/  @!P0 NANOSLEEP.SYNCS 0x989680 ;  /* 0x009896800000895d */ /* 0x001fea0003900000 */
[----:B------:R1:W0:Y:S02]  /*1d2c0*/  @!P0 SYNCS.PHASECHK.TRANS64 P0, [R0+URZ], R226 ;  /* 0x000000e2000085a7 */ /* 0x000224000800007f */
[----:B-1----:R1:W5:Y:S02]  /*1d2d0*/  LDL.LU R0, [R1+0x1f8] ;  /* 0x0001f80001007983 */ /* 0x0023640000300800 */
[----:B01----:R-:W-:Y:S05]  /*1d2e0*/  @!P0 BRA `(.L_x_28) ;  /* 0xfffffffc00e48947 */ /* 0x003fea000383ffff */
[----:B------:R-:W-:Y:S05]  /*1d2f0*/  BRA `(.L_x_27) ;  /* 0xfffffe7400507947 */ /* 0x000fea000383ffff */
.L_x_51:
[----:B------:R-:W-:Y:S01]  /*1d300*/  BSSY B1, `(.L_x_80) ;  /* 0x0000006000017945 */ /* 0x000fe20003800000 */
[----:B------:R-:W-:-:S07]  /*1d310*/  IMAD.MOV.U32 R2, RZ, RZ, -0x1 ;  /* 0xffffffffff027424 */ /* 0x000fce00078e00ff */
[----:B------:R-:W-:Y:S05]  /*1d320*/  WARPSYNC.COLLECTIVE R2, `(.L_x_81) ;  /* 0x00000000020c7348 */ /* 0x000fea0003c00000 */
[----:B------:R-:W-:Y:S02]  /*1d330*/  ELECT P0, UR62, PT ;  /* 0x00000000003e782f */ /* 0x000fe40003800000 */
[----:B------:R-:W-:Y:S01]  /*1d340*/  MOV R2, UR62 ;  /* 0x0000003e00027c02 */ /* 0x000fe20008000f00 */
[----:B------:R-:W-:Y:S10]  /*1d350*/  ENDCOLLECTIVE ;  /* 0x000000000000791b */ /* 0x000ff40003800000 */
.L_x_81:
[----:B------:R-:W-:Y:S05]  /*1d360*/  BSYNC B1 ;  /* 0x0000000000017941 */ /* 0x000fea0003800000 */
.L_x_80:
[----:B------:R-:W-:Y:S05]  /*1d370*/  BRA `(.L_x_82) ;  /* 0xffffffe800a07947 */ /* 0x000fea000383ffff */
.L_x_54:
[----:B0-----:R0:W2:Y:S02]  /*1d380*/  SYNCS.PHASECHK.TRANS64.TRYWAIT P0, [R12+URZ+0x70], R5 ;  /* 0x000070050c0075a7 */ /* 0x0010a4000800017f */
[----:B--2---:R-:W-:Y:S05]  /*1d390*/  @!P0 NANOSLEEP.SYNCS 0x989680 ;  /* 0x009896800000895d */ /* 0x004fea0003900000 */
[----:B------:R-:W2:Y:S02]  /*1d3a0*/  @!P0 SYNCS.PHASECHK.TRANS64 P0, [R12+URZ+0x70], R5 ;  /* 0x000070050c0085a7 */ /* 0x000ea4000800007f */
[----:B--2---:R-:W-:Y:S05]  /*1d3b0*/  @!P0 BRA `(.L_x_54) ;  /* 0xfffffffc00f08947 */ /* 0x004fea000383ffff */
[----:B------:R-:W-:Y:S05]  /*1d3c0*/  BRA `(.L_x_83) ;  /* 0xffffffe800e07947 */ /* 0x000fea000383ffff */
.L_x_62:
[----:B------:R-:W-:Y:S01]  /*1d3d0*/  BSSY B0, `(.L_x_84) ;  /* 0x0000006000007945 */ /* 0x000fe20003800000 */
[----:B------:R-:W-:-:S07]  /*1d3e0*/  IMAD.MOV.U32 R2, RZ, RZ, -0x1 ;  /* 0xffffffffff027424 */ /* 0x000fce00078e00ff */
[----:B------:R-:W-:Y:S05]  /*1d3f0*/  WARPSYNC.COLLECTIVE R2, `(.L_x_85) ;  /* 0x00000000020c7348 */ /* 0x000fea0003c00000 */
[----:B------:R-:W-:Y:S02]  /*1d400*/  ELECT P0, UR62, PT ;  /* 0x00000000003e782f */ /* 0x000fe40003800000 */
[----:B------:R-:W-:Y:S01]  /*1d410*/  MOV R2, UR62 ;  /* 0x0000003e00027c02 */ /* 0x000fe20008000f00 */
[----:B------:R-:W-:Y:S10]  /*1d420*/  ENDCOLLECTIVE ;  /* 0x000000000000791b */ /* 0x000ff40003800000 */
.L_x_85:
[----:B------:R-:W-:Y:S05]  /*1d430*/  BSYNC B0 ;  /* 0x0000000000007941 */ /* 0x000fea0003800000 */
.L_x_84:
[----:B------:R-:W-:Y:S05]  /*1d440*/  BRA `(.L_x_86) ;  /* 0xfffffff400547947 */ /* 0x000fea000383ffff */
.L_x_66:
[----:B0-----:R0:W1:Y:S02]  /*1d450*/  SYNCS.PHASECHK.TRANS64.TRYWAIT P0, [R7+URZ], R4 ;  /* 0x00000004070075a7 */ /* 0x001064000800017f */
[----:B-1----:R-:W-:Y:S05]  /*1d460*/  @!P0 NANOSLEEP.SYNCS 0x989680 ;  /* 0x009896800000895d */ /* 0x002fea0003900000 */
[----:B------:R-:W1:Y:S02]  /*1d470*/  @!P0 SYNCS.PHASECHK.TRANS64 P0, [R7+URZ], R4 ;  /* 0x00000004070085a7 */ /* 0x000e64000800007f */
[----:B-1----:R-:W-:Y:S05]  /*1d480*/  @!P0 BRA `(.L_x_66) ;  /* 0xfffffffc00f08947 */ /* 0x002fea000383ffff */
[----:B------:R-:W-:Y:S05]  /*1d490*/  BRA `(.L_x_87) ;  /* 0xfffffff400987947 */ /* 0x000fea000383ffff */
.L_x_67:
[----:B0-----:R0:W1:Y:S02]  /*1d4a0*/  SYNCS.PHASECHK.TRANS64.TRYWAIT P0, [R8+URZ], R5 ;  /* 0x00000005080075a7 */ /* 0x001064000800017f */
[----:B-1----:R-:W-:Y:S05]  /*1d4b0*/  @!P0 NANOSLEEP.SYNCS 0x989680 ;  /* 0x009896800000895d */ /* 0x002fea0003900000 */
[----:B------:R-:W1:Y:S02]  /*1d4c0*/  @!P0 SYNCS.PHASECHK.TRANS64 P0, [R8+URZ], R5 ;  /* 0x00000005080085a7 */ /* 0x000e64000800007f */
[----:B-1----:R-:W-:Y:S05]  /*1d4d0*/  @!P0 BRA `(.L_x_67) ;  /* 0xfffffffc00f08947 */ /* 0x002fea000383ffff */
[----:B------:R-:W-:Y:S05]  /*1d4e0*/  BRA `(.L_x_88) ;  /* 0xfffffff400a87947 */ /* 0x000fea000383ffff */
.L_x_68:
[----:B0-----:R0:W1:Y:S02]  /*1d4f0*/  SYNCS.PHASECHK.TRANS64.TRYWAIT P0, [R9+URZ], R4 ;  /* 0x00000004090075a7 */ /* 0x001064000800017f */
[----:B-1----:R-:W-:Y:S05]  /*1d500*/  @!P0 NANOSLEEP.SYNCS 0x989680 ;  /* 0x009896800000895d */ /* 0x002fea0003900000 */
[----:B------:R-:W1:Y:S02]  /*1d510*/  @!P0 SYNCS.PHASECHK.TRANS64 P0, [R9+URZ], R4 ;  /* 0x00000004090085a7 */ /* 0x000e64000800007f */
[----:B-1----:R-:W-:Y:S05]  /*1d520*/  @!P0 BRA `(.L_x_68) ;  /* 0xfffffffc00f08947 */ /* 0x002fea000383ffff */
[----:B------:R-:W-:Y:S05]  /*1d530*/  BRA `(.L_x_89) ;  /* 0xfffffff400b87947 */ /* 0x000fea000383ffff */
.L_x_69:
[----:B0-----:R0:W1:Y:S02]  /*1d540*/  SYNCS.PHASECHK.TRANS64.TRYWAIT P0, [R8+URZ], R5 ;  /* 0x00000005080075a7 */ /* 0x001064000800017f */
[----:B-1----:R-:W-:Y:S05]  /*1d550*/  @!P0 NANOSLEEP.SYNCS 0x989680 ;  /* 0x009896800000895d */ /* 0x002fea0003900000 */
[----:B------:R-:W1:Y:S02]  /*1d560*/  @!P0 SYNCS.PHASECHK.TRANS64 P0, [R8+URZ], R5 ;  /* 0x00000005080085a7 */ /* 0x000e64000800007f */
[----:B-1----:R-:W-:Y:S05]  /*1d570*/  @!P0 BRA `(.L_x_69) ;  /* 0xfffffffc00f08947 */ /* 0x002fea000383ffff */
[----:B------:R-:W-:Y:S05]  /*1d580*/  BRA `(.L_x_90) ;  /* 0xfffffff400c87947 */ /* 0x000fea000383ffff */
.L_x_70:
[----:B0-----:R0:W1:Y:S02]  /*1d590*/  SYNCS.PHASECHK.TRANS64.TRYWAIT P0, [R9+URZ], R4 ;  /* 0x00000004090075a7 */ /* 0x001064000800017f */
[----:B-1----:R-:W-:Y:S05]  /*1d5a0*/  @!P0 NANOSLEEP.SYNCS 0x989680 ;  /* 0x009896800000895d */ /* 0x002fea0003900000 */
[----:B------:R-:W1:Y:S02]  /*1d5b0*/  @!P0 SYNCS.PHASECHK.TRANS64 P0, [R9+URZ], R4 ;  /* 0x00000004090085a7 */ /* 0x000e64000800007f */
[----:B-1----:R-:W-:Y:S05]  /*1d5c0*/  @!P0 BRA `(.L_x_70) ;  /* 0xfffffffc00f08947 */ /* 0x002fea000383ffff */
[----:B------:R-:W-:Y:S05]  /*1d5d0*/  BRA `(.L_x_91) ;  /* 0xfffffff400d87947 */ /* 0x000fea000383ffff */
.L_x_71:
[----:B0-----:R0:W1:Y:S02]  /*1d5e0*/  SYNCS.PHASECHK.TRANS64.TRYWAIT P0, [R8+URZ], R5 ;  /* 0x00000005080075a7 */ /* 0x001064000800017f */
[----:B-1----:R-:W-:Y:S05]  /*1d5f0*/  @!P0 NANOSLEEP.SYNCS 0x989680 ;  /* 0x009896800000895d */ /* 0x002fea0003900000 */
[----:B------:R-:W1:Y:S02]  /*1d600*/  @!P0 SYNCS.PHASECHK.TRANS64 P0, [R8+URZ], R5 ;  /* 0x00000005080085a7 */ /* 0x000e64000800007f */
[----:B-1----:R-:W-:Y:S05]  /*1d610*/  @!P0 BRA `(.L_x_71) ;  /* 0xfffffffc00f08947 */ /* 0x002fea000383ffff */
[----:B------:R-:W-:Y:S05]  /*1d620*/  BRA `(.L_x_92) ;  /* 0xfffffff400e87947 */ /* 0x000fea000383ffff */
.L_x_72:
[----:B0-----:R0:W1:Y:S02]  /*1d630*/  SYNCS.PHASECHK.TRANS64.TRYWAIT P0, [R9+URZ], R4 ;  /* 0x00000004090075a7 */ /* 0x001064000800017f */
[----:B-1----:R-:W-:Y:S05]  /*1d640*/  @!P0 NANOSLEEP.SYNCS 0x989680 ;  /* 0x009896800000895d */ /* 0x002fea0003900000 */
[----:B------:R-:W1:Y:S02]  /*1d650*/  @!P0 SYNCS.PHASECHK.TRANS64 P0, [R9+URZ], R4 ;  /* 0x00000004090085a7 */ /* 0x000e64000800007f */
[----:B-1----:R-:W-:Y:S05]  /*1d660*/  @!P0 BRA `(.L_x_72) ;  /* 0xfffffffc00f08947 */ /* 0x002fea000383ffff */
[----:B------:R-:W-:Y:S05]  /*1d670*/  BRA `(.L_x_93) ;  /* 0xfffffff400f87947 */ /* 0x000fea000383ffff */
.L_x_73:
[----:B0-----:R0:W1:Y:S02]  /*1d680*/  SYNCS.PHASECHK.TRANS64.TRYWAIT P0, [R8+URZ], R5 ;  /* 0x00000005080075a7 */ /* 0x001064000800017f */
[----:B-1----:R-:W-:Y:S05]  /*1d690*/  @!P0 NANOSLEEP.SYNCS 0x989680 ;  /* 0x009896800000895d */ /* 0x002fea0003900000 */
[----:B------:R-:W1:Y:S02]  /*1d6a0*/  @!P0 SYNCS.PHASECHK.TRANS64 P0, [R8+URZ], R5 ;  /* 0x00000005080085a7 */ /* 0x000e64000800007f */
[----:B-1----:R-:W-:Y:S05]  /*1d6b0*/  @!P0 BRA `(.L_x_73) ;  /* 0xfffffffc00f08947 */ /* 0x002fea000383ffff */
[----:B------:R-:W-:Y:S05]  /*1d6c0*/  BRA `(.L_x_94) ;  /* 0xfffffff800087947 */ /* 0x000fea000383ffff */
.L_x_74:
[----:B0-----:R0:W1:Y:S02]  /*1d6d0*/  SYNCS.PHASECHK.TRANS64.TRYWAIT P0, [R9+URZ], R4 ;  /* 0x00000004090075a7 */ /* 0x001064000800017f */
[----:B-1----:R-:W-:Y:S05]  /*1d6e0*/  @!P0 NANOSLEEP.SYNCS 0x989680 ;  /* 0x009896800000895d */ /* 0x002fea0003900000 */
[----:B------:R-:W1:Y:S02]  /*1d6f0*/  @!P0 SYNCS.PHASECHK.TRANS64 P0, [R9+URZ], R4 ;  /* 0x00000004090085a7 */ /* 0x000e64000800007f */
[----:B-1----:R-:W-:Y:S05]  /*1d700*/  @!P0 BRA `(.L_x_74) ;  /* 0xfffffffc00f08947 */ /* 0x002fea000383ffff */
[----:B------:R-:W-:Y:S05]  /*1d710*/  BRA `(.L_x_95) ;  /* 0xfffffff800187947 */ /* 0x000fea000383ffff */
.L_x_75:
[----:B0-----:R0:W1:Y:S02]  /*1d720*/  SYNCS.PHASECHK.TRANS64.TRYWAIT P0, [R8+URZ], R5 ;  /* 0x00000005080075a7 */ /* 0x001064000800017f */
[----:B-1----:R-:W-:Y:S05]  /*1d730*/  @!P0 NANOSLEEP.SYNCS 0x989680 ;  /* 0x009896800000895d */ /* 0x002fea0003900000 */
[----:B------:R-:W1:Y:S02]  /*1d740*/  @!P0 SYNCS.PHASECHK.TRANS64 P0, [R8+URZ], R5 ;  /* 0x00000005080085a7 */ /* 0x000e64000800007f */
[----:B-1----:R-:W-:Y:S05]  /*1d750*/  @!P0 BRA `(.L_x_75) ;  /* 0xfffffffc00f08947 */ /* 0x002fea000383ffff */
[----:B------:R-:W-:Y:S05]  /*1d760*/  BRA `(.L_x_96) ;  /* 0xfffffff800287947 */ /* 0x000fea000383ffff */
.L_x_76:
[----:B0-----:R0:W1:Y:S02]  /*1d770*/  SYNCS.PHASECHK.TRANS64.TRYWAIT P0, [R9+URZ], R4 ;  /* 0x00000004090075a7 */ /* 0x001064000800017f */
[----:B-1----:R-:W-:Y:S05]  /*1d780*/  @!P0 NANOSLEEP.SYNCS 0x989680 ;  /* 0x009896800000895d */ /* 0x002fea0003900000 */
[----:B------:R-:W1:Y:S02]  /*1d790*/  @!P0 SYNCS.PHASECHK.TRANS64 P0, [R9+URZ], R4 ;  /* 0x00000004090085a7 */ /* 0x000e64000800007f */
[----:B-1----:R-:W-:Y:S05]  /*1d7a0*/  @!P0 BRA `(.L_x_76) ;  /* 0xfffffffc00f08947 */ /* 0x002fea000383ffff */
[----:B------:R-:W-:Y:S05]  /*1d7b0*/  BRA `(.L_x_97) ;  /* 0xfffffff800387947 */ /* 0x000fea000383ffff */
.L_x_77:
[----:B0-----:R0:W1:Y:S02]  /*1d7c0*/  SYNCS.PHASECHK.TRANS64.TRYWAIT P0, [R8+URZ], R5 ;  /* 0x00000005080075a7 */ /* 0x001064000800017f */
[----:B-1----:R-:W-:Y:S05]  /*1d7d0*/  @!P0 NANOSLEEP.SYNCS 0x989680 ;  /* 0x009896800000895d */ /* 0x002fea0003900000 */
[----:B------:R-:W1:Y:S02]  /*1d7e0*/  @!P0 SYNCS.PHASECHK.TRANS64 P0, [R8+URZ], R5 ;  /* 0x00000005080085a7 */ /* 0x000e64000800007f */
[----:B-1----:R-:W-:Y:S05]  /*1d7f0*/  @!P0 BRA `(.L_x_77) ;  /* 0xfffffffc00f08947 */ /* 0x002fea000383ffff */
[----:B------:R-:W-:Y:S05]  /*1d800*/  BRA `(.L_x_98) ;  /* 0xfffffff800487947 */ /* 0x000fea000383ffff */
.L_x_78:
[----:B-1----:R1:W2:Y:S02]  /*1d810*/  SYNCS.PHASECHK.TRANS64.TRYWAIT P0, [R11+URZ], R6 ;  /* 0x000000060b0075a7 */ /* 0x0022a4000800017f */
[----:B--2---:R-:W-:Y:S05]  /*1d820*/  @!P0 NANOSLEEP.SYNCS 0x989680 ;  /* 0x009896800000895d */ /* 0x004fea0003900000 */
[----:B------:R-:W2:Y:S02]  /*1d830*/  @!P0 SYNCS.PHASECHK.TRANS64 P0, [R11+URZ], R6 ;  /* 0x000000060b0085a7 */ /* 0x000ea4000800007f */
[----:B--2---:R-:W-:Y:S05]  /*1d840*/  @!P0 BRA `(.L_x_78) ;  /* 0xfffffffc00f08947 */ /* 0x004fea000383ffff */
[----:B------:R-:W-:Y:S05]  /*1d850*/  BRA `(.L_x_99) ;  /* 0xfffffff800507947 */ /* 0x000fea000383ffff */
.L_x_100:
[----:B------:R-:W-:-:S00]  /*1d860*/  BRA `(.L_x_100) ;  /* 0xfffffffc00fc7947 */ /* 0x000fc0000383ffff */
[----:B------:R-:W-:-:S00]  /*1d870*/  NOP ;  /* 0x0000000000007918 */ /* 0x000fc00000000000 */
        /* <DEDUP_REMOVED lines=8> */
.L_x_101:


//--------------------- .nv.shared._ZN7cutlass13device_kernelINS_4gemm6kernel13GemmUniversalIN4cute5tupleIJiiiiEEENS1_10collective13CollectiveMmaINS1_37MainloopSm90TmaGmmaWarpSpecializedFP8ILi14ENS5_IJNS4_1CILi2EEENSA_ILi1EEESC_EEENS1_35KernelTmaWarpSpecializedCooperativeEEENS5_IJNSA_ILi384EEENSA_ILi112EEENSA_ILi32EEEEEENS_12float_e4m3_tENS5_IJlSC_lEEESK_SL_NS4_8TiledMMAINS4_8MMA_AtomIJNS4_4SM904GMMA30MMA_64x16x32_F32E4M3E4M3_SS_TNILNSP_7ScaleInE1ELSR_1EEEEEENS4_6LayoutISD_NS5_IJSC_NSA_ILi0EEESV_EEEEENS5_IJNS4_10UnderscoreESY_SY_EEEEENS4_13SM90_TMA_LOADENS4_14ComposedLayoutINS4_7SwizzleILi1ELi4ELi3EEENS4_18smem_ptr_flag_bitsILi8EEENSU_INS5_IJNSA_ILi8EEESI_EEENS5_IJSI_SC_EEEEEEEvNS4_8identityENS4_23SM90_TMA_LOAD_MULTICASTES1B_vS1C_EENS_8epilogue10collective6detail29Sm90TmaWarpSpecializedAdapterINS1G_15DefaultEpilogueISK_SL_SL_NS1F_6thread17LinearCombinationISK_Li1EffLNS1K_9ScaleType4KindE0ELNS_15FloatRoundStyleE2ESK_EENS1_15EpilogueDefaultEEEEEvvEEEEvNT_6ParamsE --------------------------
	.section	.nv.shared._ZN7cutlass13device_kernelINS_4gemm6kernel13GemmUniversalIN4cute5tupleIJiiiiEEENS1_10collective13CollectiveMmaINS1_37MainloopSm90TmaGmmaWarpSpecializedFP8ILi14ENS5_IJNS4_1CILi2EEENSA_ILi1EEESC_EEENS1_35KernelTmaWarpSpecializedCooperativeEEENS5_IJNSA_ILi384EEENSA_ILi112EEENSA_ILi32EEEEEENS_12float_e4m3_tENS5_IJlSC_lEEESK_SL_NS4_8TiledMMAINS4_8MMA_AtomIJNS4_4SM904GMMA30MMA_64x16x32_F32E4M3E4M3_SS_TNILNSP_7ScaleInE1ELSR_1EEEEEENS4_6LayoutISD_NS5_IJSC_NSA_ILi0EEESV_EEEEENS5_IJNS4_10UnderscoreESY_SY_EEEEENS4_13SM90_TMA_LOADENS4_14ComposedLayoutINS4_7SwizzleILi1ELi4ELi3EEENS4_18smem_ptr_flag_bitsILi8EEENSU_INS5_IJNSA_ILi8EEESI_EEENS5_IJSI_SC_EEEEEEEvNS4_8identityENS4_23SM90_TMA_LOAD_MULTICASTES1B_vS1C_EENS_8epilogue10collective6detail29Sm90TmaWarpSpecializedAdapterINS1G_15DefaultEpilogueISK_SL_SL_NS1F_6thread17LinearCombinationISK_Li1EffLNS1K_9ScaleType4KindE0ELNS_15FloatRoundStyleE2ESK_EENS1_15EpilogueDefaultEEEEEvvEEEEvNT_6ParamsE,"aw",@nobits
	.sectionflags	@""
	.align	16
	.zero		1024


//--------------------- .nv.shared.reserved.0     --------------------------
	.section	.nv.shared.reserved.0,"aw",@nobits
	.weak		__nv_reservedSMEM_offset_0_alias
	.size		__nv_reservedSMEM_offset_0_alias, 0, 0
	.other		__nv_reservedSMEM_offset_0_alias,@"STO_CUDA_RESERVED_SHARED STV_DEFAULT"
__nv_reservedSMEM_offset_0_alias:
	.zero		0


//--------------------- .nv.global                --------------------------
	.section	.nv.global,"aw",@nobits
.nv.global:
	.type		_ZN40_INTERNAL_1f8c1537_4_k_cu_f8d4f628_141394cute1_E,@object
	.size		_ZN40_INTERNAL_1f8c1537_4_k_cu_f8d4f628_141394cute1_E,(_ZN40_INTERNAL_1f8c1537_4_k_cu_f8d4f628_141394cuda3std3__45__cpo6cbeginE - _ZN40_INTERNAL_1f8c1537_4_k_cu_f8d4f628_141394cute1_E)
_ZN40_INTERNAL_1f8c1537_4_k_cu_f8d4f628_141394cute1_E:
	.zero		1
	.type		_ZN40_INTERNAL_1f8c1537_4_k_cu_f8d4f628_141394cuda3std3__45__cpo6cbeginE,@object
	.size		_ZN40_INTERNAL_1f8c1537_4_k_cu_f8d4f628_141394cuda3std3__45__cpo6cbeginE,(_ZN40_INTERNAL_1f8c1537_4_k_cu_f8d4f628_141394cuda3std3__48in_placeE - _ZN40_INTERNAL_1f8c1537_4_k_cu_f8d4f628_141394cuda3std3__45__cpo6cbeginE)
_ZN40_INTERNAL_1f8c1537_4_k_cu_f8d4f628_141394cuda3std3__45__cpo6cbeginE:
	.zero		1
	.type		_ZN40_INTERNAL_1f8c1537_4_k_cu_f8d4f628_141394cuda3std3__48in_placeE,@object
	.size		_ZN40_INTERNAL_1f8c1537_4_k_cu_f8d4f628_141394cuda3std3__48in_placeE,(_ZN40_INTERNAL_1f8c1537_4_k_cu_f8d4f628_141394cuda3std6ranges3__45__cpo9iter_moveE - _ZN40_INTERNAL_1f8c1537_4_k_cu_f8d4f628_141394cuda3std3__48in_placeE)
_ZN40_INTERNAL_1f8c1537_4_k_cu_f8d4f628_141394cuda3std3__48in_placeE:
	.zero		1
	.type		_ZN40_INTERNAL_1f8c1537_4_k_cu_f8d4f628_141394cuda3std6ranges3__45__cpo9iter_moveE,@object
	.size		_ZN40_INTERNAL_1f8c1537_4_k_cu_f8d4f628_141394cuda3std6ranges3__45__cpo9iter_moveE,(_ZN40_INTERNAL_1f8c1537_4_k_cu_f8d4f628_141394cuda3std3__45__cpo5beginE - _ZN40_INTERNAL_1f8c1537_4_k_cu_f8d4f628_141394cuda3std6ranges3__45__cpo9iter_moveE)
_ZN40_INTERNAL_1f8c1537_4_k_cu_f8d4f628_141394cuda3std6ranges3__45__cpo9iter_moveE:
	.zero		1
	.type		_ZN40_INTERNAL_1f8c1537_4_k_cu_f8d4f628_141394cuda3std3__45__cpo5beginE,@object
	.size		_ZN40_INTERNAL_1f8c1537_4_k_cu_f8d4f628_141394cuda3std3__45__cpo5beginE,(_ZN40_INTERNAL_1f8c1537_4_k_cu_f8d4f628_141394cuda3std3__442_GLOBAL__N__1f8c1537_4_k_cu_f8d4f628_141396ignoreE - _ZN40_INTERNAL_1f8c1537_4_k_cu_f8d4f628_141394cuda3std3__45__cpo5beginE)
_ZN40_INTERNAL_1f8c1537_4_k_cu_f8d4f628_141394cuda3std3__45__cpo5beginE:
	.zero		1
	.type		_ZN40_INTERNAL_1f8c1537_4_k_cu_f8d4f628_141394cuda3std3__442_GLOBAL__N__1f8c1537_4_k_cu_f8d4f628_141396ignoreE,@object
	.size		_ZN40_INTERNAL_1f8c1537_4_k_cu_f8d4f628_141394cuda3std3__442_GLOBAL__N__1f8c1537_4_k_cu_f8d4f628_141396ignoreE,(_ZN40_INTERNAL_1f8c1537_4_k_cu_f8d4f628_141394cute7productE - _ZN40_INTERNAL_1f8c1537_4_k_cu_f8d4f628_141394cuda3std3__442_GLOBAL__N__1f8c1537_4_k_cu_f8d4f628_141396ignoreE)
_ZN40_INTERNAL_1f8c1537_4_k_cu_f8d4f628_141394cuda3std3__442_GLOBAL__N__1f8c1537_4_k_cu_f8d4f628_141396ignoreE:
	.zero		1
	.type		_ZN40_INTERNAL_1f8c1537_4_k_cu_f8d4f628_141394cute7productE,@object
	.size		_ZN40_INTERNAL_1f8c1537_4_k_cu_f8d4f628_141394cute7productE,(_ZN40_INTERNAL_1f8c1537_4_k_cu_f8d4f628_141394cuda3std3__45__cpo3endE - _ZN40_INTERNAL_1f8c1537_4_k_cu_f8d4f628_141394cute7productE)
_ZN40_INTERNAL_1f8c1537_4_k_cu_f8d4f628_141394cute7productE:
	.zero		1
	.type		_ZN40_INTERNAL_1f8c1537_4_k_cu_f8d4f628_141394cuda3std3__45__cpo3endE,@object
	.size		_ZN40_INTERNAL_1f8c1537_4_k_cu_f8d4f628_141394cuda3std3__45__cpo3endE,(_ZN40_INTERNAL_1f8c1537_4_k_cu_f8d4f628_141394cuda3std3__419piecewise_constructE - _ZN40_INTERNAL_1f8c1537_4_k_cu_f8d4f628_141394cuda3std3__45__cpo3endE)
_ZN40_INTERNAL_1f8c1537_4_k_cu_f8d4f628_141394cuda3std3__45__cpo3endE:
	.zero		1
	.type		_ZN40_INTERNAL_1f8c1537_4_k_cu_f8d4f628_141394cuda3std3__419piecewise_constructE,@object
	.size		_ZN40_INTERNAL_1f8c1537_4_k_cu_f8d4f628_141394cuda3std3__419piecewise_constructE,(_ZN40_INTERNAL_1f8c1537_4_k_cu_f8d4f628_141394cuda3std3__45__cpo4cendE - _ZN40_INTERNAL_1f8c1537_4_k_cu_f8d4f628_141394cuda3std3__419piecewise_constructE)
_ZN40_INTERNAL_1f8c1537_4_k_cu_f8d4f628_141394cuda3std3__419piecewise_constructE:
	.zero		1
	.type		_ZN40_INTERNAL_1f8c1537_4_k_cu_f8d4f628_141394cuda3std3__45__cpo4cendE,@object
	.size		_ZN40_INTERNAL_1f8c1537_4_k_cu_f8d4f628_141394cuda3std3__45__cpo4cendE,(_ZN40_INTERNAL_1f8c1537_4_k_cu_f8d4f628_141394cuda3std6ranges3__45__cpo4swapE - _ZN40_INTERNAL_1f8c1537_4_k_cu_f8d4f628_141394cuda3std3__45__cpo4cendE)
_ZN40_INTERNAL_1f8c1537_4_k_cu_f8d4f628_141394cuda3std3__45__cpo4cendE:
	.zero		1
	.type		_ZN40_INTERNAL_1f8c1537_4_k_cu_f8d4f628_141394cuda3std6ranges3__45__cpo4swapE,@object
	.size		_ZN40_INTERNAL_1f8c1537_4_k_cu_f8d4f628_141394cuda3std6ranges3__45__cpo4swapE,(.L_7 - _ZN40_INTERNAL_1f8c1537_4_k_cu_f8d4f628_141394cuda3std6ranges3__45__cpo4swapE)
_ZN40_INTERNAL_1f8c1537_4_k_cu_f8d4f628_141394cuda3std6ranges3__45__cpo4swapE:
	.zero		1
.L_7:


//--------------------- .nv.constant0._ZN7cutlass13device_kernelINS_4gemm6kernel13GemmUniversalIN4cute5tupleIJiiiiEEENS1_10collective13CollectiveMmaINS1_37MainloopSm90TmaGmmaWarpSpecializedFP8ILi14ENS5_IJNS4_1CILi2EEENSA_ILi1EEESC_EEENS1_35KernelTmaWarpSpecializedCooperativeEEENS5_IJNSA_ILi384EEENSA_ILi112EEENSA_ILi32EEEEEENS_12float_e4m3_tENS5_IJlSC_lEEESK_SL_NS4_8TiledMMAINS4_8MMA_AtomIJNS4_4SM904GMMA30MMA_64x16x32_F32E4M3E4M3_SS_TNILNSP_7ScaleInE1ELSR_1EEEEEENS4_6LayoutISD_NS5_IJSC_NSA_ILi0EEESV_EEEEENS5_IJNS4_10UnderscoreESY_SY_EEEEENS4_13SM90_TMA_LOADENS4_14ComposedLayoutINS4_7SwizzleILi1ELi4ELi3EEENS4_18smem_ptr_flag_bitsILi8EEENSU_INS5_IJNSA_ILi8EEESI_EEENS5_IJSI_SC_EEEEEEEvNS4_8identityENS4_23SM90_TMA_LOAD_MULTICASTES1B_vS1C_EENS_8epilogue10collective6detail29Sm90TmaWarpSpecializedAdapterINS1G_15DefaultEpilogueISK_SL_SL_NS1F_6thread17LinearCombinationISK_Li1EffLNS1K_9ScaleType4KindE0ELNS_15FloatRoundStyleE2ESK_EENS1_15EpilogueDefaultEEEEEvvEEEEvNT_6ParamsE --------------------------
	.section	.nv.constant0._ZN7cutlass13device_kernelINS_4gemm6kernel13GemmUniversalIN4cute5tupleIJiiiiEEENS1_10collective13CollectiveMmaINS1_37MainloopSm90TmaGmmaWarpSpecializedFP8ILi14ENS5_IJNS4_1CILi2EEENSA_ILi1EEESC_EEENS1_35KernelTmaWarpSpecializedCooperativeEEENS5_IJNSA_ILi384EEENSA_ILi112EEENSA_ILi32EEEEEENS_12float_e4m3_tENS5_IJlSC_lEEESK_SL_NS4_8TiledMMAINS4_8MMA_AtomIJNS4_4SM904GMMA30MMA_64x16x32_F32E4M3E4M3_SS_TNILNSP_7ScaleInE1ELSR_1EEEEEENS4_6LayoutISD_NS5_IJSC_NSA_ILi0EEESV_EEEEENS5_IJNS4_10UnderscoreESY_SY_EEEEENS4_13SM90_TMA_LOADENS4_14ComposedLayoutINS4_7SwizzleILi1ELi4ELi3EEENS4_18smem_ptr_flag_bitsILi8EEENSU_INS5_IJNSA_ILi8EEESI_EEENS5_IJSI_SC_EEEEEEEvNS4_8identityENS4_23SM90_TMA_LOAD_MULTICASTES1B_vS1C_EENS_8epilogue10collective6detail29Sm90TmaWarpSpecializedAdapterINS1G_15DefaultEpilogueISK_SL_SL_NS1F_6thread17LinearCombinationISK_Li1EffLNS1K_9ScaleType4KindE0ELNS_15FloatRoundStyleE2ESK_EENS1_15EpilogueDefaultEEEEEvvEEEEvNT_6ParamsE,"a",@progbits
	.sectionflags	@""
	.align	4
.nv.constant0._ZN7cutlass13device_kernelINS_4gemm6kernel13GemmUniversalIN4cute5tupleIJiiiiEEENS1_10collective13CollectiveMmaINS1_37MainloopSm90TmaGmmaWarpSpecializedFP8ILi14ENS5_IJNS4_1CILi2EEENSA_ILi1EEESC_EEENS1_35KernelTmaWarpSpecializedCooperativeEEENS5_IJNSA_ILi384EEENSA_ILi112EEENSA_ILi32EEEEEENS_12float_e4m3_tENS5_IJlSC_lEEESK_SL_NS4_8TiledMMAINS4_8MMA_AtomIJNS4_4SM904GMMA30MMA_64x16x32_F32E4M3E4M3_SS_TNILNSP_7ScaleInE1ELSR_1EEEEEENS4_6LayoutISD_NS5_IJSC_NSA_ILi0EEESV_EEEEENS5_IJNS4_10UnderscoreESY_SY_EEEEENS4_13SM90_TMA_LOADENS4_14ComposedLayoutINS4_7SwizzleILi1ELi4ELi3EEENS4_18smem_ptr_flag_bitsILi8EEENSU_INS5_IJNSA_ILi8EEESI_EEENS5_IJSI_SC_EEEEEEEvNS4_8identityENS4_23SM90_TMA_LOAD_MULTICASTES1B_vS1C_EENS_8epilogue10collective6detail29Sm90TmaWarpSpecializedAdapterINS1G_15DefaultEpilogueISK_SL_SL_NS1F_6thread17LinearCombinationISK_Li1EffLNS1K_9ScaleType4KindE0ELNS_15FloatRoundStyleE2ESK_EENS1_15EpilogueDefaultEEEEEvvEEEEvNT_6ParamsE:
	.zero		1664


//--------------------- SYMBOLS --------------------------

	.type		.nv.reservedSmem.offset0,@object
	.size		.nv.reservedSmem.offset0,0x4
